	.target	sm_103a

	.elftype	@"ET_EXEC"


//--------------------- .note.nv.tkinfo           --------------------------
	.section	.note.nv.tkinfo,"",@"SHT_NOTE"
	.sectionflags	@"SHF_NOTE_NV_TKINFO"
	.tkinfo
        /*0018*/ 	.word	0x00000002
        /*0030*/ 	.string	""
        /*0030*/ 	.string	"ptxas"
        /*0030*/ 	.string	"Cuda compilation tools, release 13.0, V13.0.88"
        /*0030*/ 	.string	"Build cuda_13.0.r13.0/compiler.36424714_0"
        /*0030*/ 	.string	"-arch sm_103a -m 64 "



//--------------------- .note.nv.cuinfo           --------------------------
	.section	.note.nv.cuinfo,"",@"SHT_NOTE"
	.sectionflags	@"SHF_NOTE_NV_CUINFO"
        /*0018*/ 	.short	0x0002
        /*001a*/ 	.short	0x0067
        /*001c*/ 	.short	0x0082
	.zero		2


//--------------------- .nv.info                  --------------------------
	.section	.nv.info,"",@"SHT_CUDA_INFO"
	.align	4


	//----- nvinfo : EIATTR_REGCOUNT
	.align		4
        /*0000*/ 	.byte	0x04, 0x2f
        /*0002*/ 	.short	(.L_41 - .L_40)
	.align		4
.L_40:
        /*0004*/ 	.word	index@(_ZN3cub18CUB_300001_SM_10306detail11EmptyKernelIvEEvv)
        /*0008*/ 	.word	0x00000004


	//----- nvinfo : EIATTR_FRAME_SIZE
	.align		4
.L_41:
        /*000c*/ 	.byte	0x04, 0x11
        /*000e*/ 	.short	(.L_43 - .L_42)
	.align		4
.L_42:
        /*0010*/ 	.word	index@(_ZN3cub18CUB_300001_SM_10306detail11EmptyKernelIvEEvv)
        /*0014*/ 	.word	0x00000000


	//----- nvinfo : EIATTR_REGCOUNT
	.align		4
.L_43:
        /*0018*/ 	.byte	0x04, 0x2f
        /*001a*/ 	.short	(.L_45 - .L_44)
	.align		4
.L_44:
        /*001c*/ 	.word	index@(_ZN4vllm3moe46moe_align_block_size_small_batch_expert_kernelIhLi256EEEvPKT_PiS5_S5_S5_iimiib)
        /*0020*/ 	.word	0x00000020


	//----- nvinfo : EIATTR_FRAME_SIZE
	.align		4
.L_45:
        /*0024*/ 	.byte	0x04, 0x11
        /*0026*/ 	.short	(.L_47 - .L_46)
	.align		4
.L_46:
        /*0028*/ 	.word	index@(_ZN4vllm3moe46moe_align_block_size_small_batch_expert_kernelIhLi256EEEvPKT_PiS5_S5_S5_iimiib)
        /*002c*/ 	.word	0x00000000


	//----- nvinfo : EIATTR_REGCOUNT
	.align		4
.L_47:
        /*0030*/ 	.byte	0x04, 0x2f
        /*0032*/ 	.short	(.L_49 - .L_48)
	.align		4
.L_48:
        /*0034*/ 	.word	index@(_ZN4vllm3moe27moe_align_block_size_kernelIhEEvPKT_PiS5_S5_S5_iiiimS5_iib)
        /*0038*/ 	.word	0x0000002d


	//----- nvinfo : EIATTR_FRAME_SIZE
	.align		4
.L_49:
        /*003c*/ 	.byte	0x04, 0x11
        /*003e*/ 	.short	(.L_51 - .L_50)
	.align		4
.L_50:
        /*0040*/ 	.word	index@(_ZN4vllm3moe27moe_align_block_size_kernelIhEEvPKT_PiS5_S5_S5_iiiimS5_iib)
        /*0044*/ 	.word	0x00000000


	//----- nvinfo : EIATTR_REGCOUNT
	.align		4
.L_51:
        /*0048*/ 	.byte	0x04, 0x2f
        /*004a*/ 	.short	(.L_53 - .L_52)
	.align		4
.L_52:
        /*004c*/ 	.word	index@(_ZN4vllm3moe35count_and_sort_expert_tokens_kernelIhEEvPKT_PiS5_S5_miiib)
        /*0050*/ 	.word	0x00000012


	//----- nvinfo : EIATTR_FRAME_SIZE
	.align		4
.L_53:
        /*0054*/ 	.byte	0x04, 0x11
        /*0056*/ 	.short	(.L_55 - .L_54)
	.align		4
.L_54:
        /*0058*/ 	.word	index@(_ZN4vllm3moe35count_and_sort_expert_tokens_kernelIhEEvPKT_PiS5_S5_miiib)
        /*005c*/ 	.word	0x00000000


	//----- nvinfo : EIATTR_REGCOUNT
	.align		4
.L_55:
        /*0060*/ 	.byte	0x04, 0x2f
        /*0062*/ 	.short	(.L_57 - .L_56)
	.align		4
.L_56:
        /*0064*/ 	.word	index@(_ZN4vllm3moe46moe_align_block_size_small_batch_expert_kernelIaLi256EEEvPKT_PiS5_S5_S5_iimiib)
        /*0068*/ 	.word	0x00000020


	//----- nvinfo : EIATTR_FRAME_SIZE
	.align		4
.L_57:
        /*006c*/ 	.byte	0x04, 0x11
        /*006e*/ 	.short	(.L_59 - .L_58)
	.align		4
.L_58:
        /*0070*/ 	.word	index@(_ZN4vllm3moe46moe_align_block_size_small_batch_expert_kernelIaLi256EEEvPKT_PiS5_S5_S5_iimiib)
        /*0074*/ 	.word	0x00000000


	//----- nvinfo : EIATTR_REGCOUNT
	.align		4
.L_59:
        /*0078*/ 	.byte	0x04, 0x2f
        /*007a*/ 	.short	(.L_61 - .L_60)
	.align		4
.L_60:
        /*007c*/ 	.word	index@(_ZN4vllm3moe27moe_align_block_size_kernelIaEEvPKT_PiS5_S5_S5_iiiimS5_iib)
        /*0080*/ 	.word	0x0000002d


	//----- nvinfo : EIATTR_FRAME_SIZE
	.align		4
.L_61:
        /*0084*/ 	.byte	0x04, 0x11
        /*0086*/ 	.short	(.L_63 - .L_62)
	.align		4
.L_62:
        /*0088*/ 	.word	index@(_ZN4vllm3moe27moe_align_block_size_kernelIaEEvPKT_PiS5_S5_S5_iiiimS5_iib)
        /*008c*/ 	.word	0x00000000


	//----- nvinfo : EIATTR_REGCOUNT
	.align		4
.L_63:
        /*0090*/ 	.byte	0x04, 0x2f
        /*0092*/ 	.short	(.L_65 - .L_64)
	.align		4
.L_64:
        /*0094*/ 	.word	index@(_ZN4vllm3moe35count_and_sort_expert_tokens_kernelIaEEvPKT_PiS5_S5_miiib)
        /*0098*/ 	.word	0x00000012


	//----- nvinfo : EIATTR_FRAME_SIZE
	.align		4
.L_65:
        /*009c*/ 	.byte	0x04, 0x11
        /*009e*/ 	.short	(.L_67 - .L_66)
	.align		4
.L_66:
        /*00a0*/ 	.word	index@(_ZN4vllm3moe35count_and_sort_expert_tokens_kernelIaEEvPKT_PiS5_S5_miiib)
        /*00a4*/ 	.word	0x00000000


	//----- nvinfo : EIATTR_REGCOUNT
	.align		4
.L_67:
        /*00a8*/ 	.byte	0x04, 0x2f
        /*00aa*/ 	.short	(.L_69 - .L_68)
	.align		4
.L_68:
        /*00ac*/ 	.word	index@(_ZN4vllm3moe46moe_align_block_size_small_batch_expert_kernelIsLi256EEEvPKT_PiS5_S5_S5_iimiib)
        /*00b0*/ 	.word	0x00000020


	//----- nvinfo : EIATTR_FRAME_SIZE
	.align		4
.L_69:
        /*00b4*/ 	.byte	0x04, 0x11
        /*00b6*/ 	.short	(.L_71 - .L_70)
	.align		4
.L_70:
        /*00b8*/ 	.word	index@(_ZN4vllm3moe46moe_align_block_size_small_batch_expert_kernelIsLi256EEEvPKT_PiS5_S5_S5_iimiib)
        /*00bc*/ 	.word	0x00000000


	//----- nvinfo : EIATTR_REGCOUNT
	.align		4
.L_71:
        /*00c0*/ 	.byte	0x04, 0x2f
        /*00c2*/ 	.short	(.L_73 - .L_72)
	.align		4
.L_72:
        /*00c4*/ 	.word	index@(_ZN4vllm3moe27moe_align_block_size_kernelIsEEvPKT_PiS5_S5_S5_iiiimS5_iib)
        /*00c8*/ 	.word	0x0000002d


	//----- nvinfo : EIATTR_FRAME_SIZE
	.align		4
.L_73:
        /*00cc*/ 	.byte	0x04, 0x11
        /*00ce*/ 	.short	(.L_75 - .L_74)
	.align		4
.L_74:
        /*00d0*/ 	.word	index@(_ZN4vllm3moe27moe_align_block_size_kernelIsEEvPKT_PiS5_S5_S5_iiiimS5_iib)
        /*00d4*/ 	.word	0x00000000


	//----- nvinfo : EIATTR_REGCOUNT
	.align		4
.L_75:
        /*00d8*/ 	.byte	0x04, 0x2f
        /*00da*/ 	.short	(.L_77 - .L_76)
	.align		4
.L_76:
        /*00dc*/ 	.word	index@(_ZN4vllm3moe35count_and_sort_expert_tokens_kernelIsEEvPKT_PiS5_S5_miiib)
        /*00e0*/ 	.word	0x00000012


	//----- nvinfo : EIATTR_FRAME_SIZE
	.align		4
.L_77:
        /*00e4*/ 	.byte	0x04, 0x11
        /*00e6*/ 	.short	(.L_79 - .L_78)
	.align		4
.L_78:
        /*00e8*/ 	.word	index@(_ZN4vllm3moe35count_and_sort_expert_tokens_kernelIsEEvPKT_PiS5_S5_miiib)
        /*00ec*/ 	.word	0x00000000


	//----- nvinfo : EIATTR_REGCOUNT
	.align		4
.L_79:
        /*00f0*/ 	.byte	0x04, 0x2f
        /*00f2*/ 	.short	(.L_81 - .L_80)
	.align		4
.L_80:
        /*00f4*/ 	.word	index@(_ZN4vllm3moe46moe_align_block_size_small_batch_expert_kernelIiLi256EEEvPKT_PiS5_S5_S5_iimiib)
        /*00f8*/ 	.word	0x00000020


	//----- nvinfo : EIATTR_FRAME_SIZE
	.align		4
.L_81:
        /*00fc*/ 	.byte	0x04, 0x11
        /*00fe*/ 	.short	(.L_83 - .L_82)
	.align		4
.L_82:
        /*0100*/ 	.word	index@(_ZN4vllm3moe46moe_align_block_size_small_batch_expert_kernelIiLi256EEEvPKT_PiS5_S5_S5_iimiib)
        /*0104*/ 	.word	0x00000000


	//----- nvinfo : EIATTR_REGCOUNT
	.align		4
.L_83:
        /*0108*/ 	.byte	0x04, 0x2f
        /*010a*/ 	.short	(.L_85 - .L_84)
	.align		4
.L_84:
        /*010c*/ 	.word	index@(_ZN4vllm3moe27moe_align_block_size_kernelIiEEvPKT_PiS5_S5_S5_iiiimS5_iib)
        /*0110*/ 	.word	0x0000002d


	//----- nvinfo : EIATTR_FRAME_SIZE
	.align		4
.L_85:
        /*0114*/ 	.byte	0x04, 0x11
        /*0116*/ 	.short	(.L_87 - .L_86)
	.align		4
.L_86:
        /*0118*/ 	.word	index@(_ZN4vllm3moe27moe_align_block_size_kernelIiEEvPKT_PiS5_S5_S5_iiiimS5_iib)
        /*011c*/ 	.word	0x00000000


	//----- nvinfo : EIATTR_REGCOUNT
	.align		4
.L_87:
        /*0120*/ 	.byte	0x04, 0x2f
        /*0122*/ 	.short	(.L_89 - .L_88)
	.align		4
.L_88:
        /*0124*/ 	.word	index@(_ZN4vllm3moe35count_and_sort_expert_tokens_kernelIiEEvPKT_PiS5_S5_miiib)
        /*0128*/ 	.word	0x00000012


	//----- nvinfo : EIATTR_FRAME_SIZE
	.align		4
.L_89:
        /*012c*/ 	.byte	0x04, 0x11
        /*012e*/ 	.short	(.L_91 - .L_90)
	.align		4
.L_90:
        /*0130*/ 	.word	index@(_ZN4vllm3moe35count_and_sort_expert_tokens_kernelIiEEvPKT_PiS5_S5_miiib)
        /*0134*/ 	.word	0x00000000


	//----- nvinfo : EIATTR_REGCOUNT
	.align		4
.L_91:
        /*0138*/ 	.byte	0x04, 0x2f
        /*013a*/ 	.short	(.L_93 - .L_92)
	.align		4
.L_92:
        /*013c*/ 	.word	index@(_ZN4vllm3moe46moe_align_block_size_small_batch_expert_kernelIlLi256EEEvPKT_PiS5_S5_S5_iimiib)
        /*0140*/ 	.word	0x00000020


	//----- nvinfo : EIATTR_FRAME_SIZE
	.align		4
.L_93:
        /*0144*/ 	.byte	0x04, 0x11
        /*0146*/ 	.short	(.L_95 - .L_94)
	.align		4
.L_94:
        /*0148*/ 	.word	index@(_ZN4vllm3moe46moe_align_block_size_small_batch_expert_kernelIlLi256EEEvPKT_PiS5_S5_S5_iimiib)
        /*014c*/ 	.word	0x00000000


	//----- nvinfo : EIATTR_REGCOUNT
	.align		4
.L_95:
        /*0150*/ 	.byte	0x04, 0x2f
        /*0152*/ 	.short	(.L_97 - .L_96)
	.align		4
.L_96:
        /*0154*/ 	.word	index@(_ZN4vllm3moe27moe_align_block_size_kernelIlEEvPKT_PiS5_S5_S5_iiiimS5_iib)
        /*0158*/ 	.word	0x0000002d


	//----- nvinfo : EIATTR_FRAME_SIZE
	.align		4
.L_97:
        /*015c*/ 	.byte	0x04, 0x11
        /*015e*/ 	.short	(.L_99 - .L_98)
	.align		4
.L_98:
        /*0160*/ 	.word	index@(_ZN4vllm3moe27moe_align_block_size_kernelIlEEvPKT_PiS5_S5_S5_iiiimS5_iib)
        /*0164*/ 	.word	0x00000000


	//----- nvinfo : EIATTR_REGCOUNT
	.align		4
.L_99:
        /*0168*/ 	.byte	0x04, 0x2f
        /*016a*/ 	.short	(.L_101 - .L_100)
	.align		4
.L_100:
        /*016c*/ 	.word	index@(_ZN4vllm3moe35count_and_sort_expert_tokens_kernelIlEEvPKT_PiS5_S5_miiib)
        /*0170*/ 	.word	0x00000010


	//----- nvinfo : EIATTR_FRAME_SIZE
	.align		4
.L_101:
        /*0174*/ 	.byte	0x04, 0x11
        /*0176*/ 	.short	(.L_103 - .L_102)
	.align		4
.L_102:
        /*0178*/ 	.word	index@(_ZN4vllm3moe35count_and_sort_expert_tokens_kernelIlEEvPKT_PiS5_S5_miiib)
        /*017c*/ 	.word	0x00000000


	//----- nvinfo : EIATTR_REGCOUNT
	.align		4
.L_103:
        /*0180*/ 	.byte	0x04, 0x2f
        /*0182*/ 	.short	(.L_105 - .L_104)
	.align		4
.L_104:
        /*0184*/ 	.word	index@(_ZN4vllm3moe46moe_align_block_size_small_batch_expert_kernelItLi256EEEvPKT_PiS5_S5_S5_iimiib)
        /*0188*/ 	.word	0x00000020


	//----- nvinfo : EIATTR_FRAME_SIZE
	.align		4
.L_105:
        /*018c*/ 	.byte	0x04, 0x11
        /*018e*/ 	.short	(.L_107 - .L_106)
	.align		4
.L_106:
        /*0190*/ 	.word	index@(_ZN4vllm3moe46moe_align_block_size_small_batch_expert_kernelItLi256EEEvPKT_PiS5_S5_S5_iimiib)
        /*0194*/ 	.word	0x00000000


	//----- nvinfo : EIATTR_REGCOUNT
	.align		4
.L_107:
        /*0198*/ 	.byte	0x04, 0x2f
        /*019a*/ 	.short	(.L_109 - .L_108)
	.align		4
.L_108:
        /*019c*/ 	.word	index@(_ZN4vllm3moe27moe_align_block_size_kernelItEEvPKT_PiS5_S5_S5_iiiimS5_iib)
        /*01a0*/ 	.word	0x0000002d


	//----- nvinfo : EIATTR_FRAME_SIZE
	.align		4
.L_109:
        /*01a4*/ 	.byte	0x04, 0x11
        /*01a6*/ 	.short	(.L_111 - .L_110)
	.align		4
.L_110:
        /*01a8*/ 	.word	index@(_ZN4vllm3moe27moe_align_block_size_kernelItEEvPKT_PiS5_S5_S5_iiiimS5_iib)
        /*01ac*/ 	.word	0x00000000


	//----- nvinfo : EIATTR_REGCOUNT
	.align		4
.L_111:
        /*01b0*/ 	.byte	0x04, 0x2f
        /*01b2*/ 	.short	(.L_113 - .L_112)
	.align		4
.L_112:
        /*01b4*/ 	.word	index@(_ZN4vllm3moe35count_and_sort_expert_tokens_kernelItEEvPKT_PiS5_S5_miiib)
        /*01b8*/ 	.word	0x00000012


	//----- nvinfo : EIATTR_FRAME_SIZE
	.align		4
.L_113:
        /*01bc*/ 	.byte	0x04, 0x11
        /*01be*/ 	.short	(.L_115 - .L_114)
	.align		4
.L_114:
        /*01c0*/ 	.word	index@(_ZN4vllm3moe35count_and_sort_expert_tokens_kernelItEEvPKT_PiS5_S5_miiib)
        /*01c4*/ 	.word	0x00000000


	//----- nvinfo : EIATTR_REGCOUNT
	.align		4
.L_115:
        /*01c8*/ 	.byte	0x04, 0x2f
        /*01ca*/ 	.short	(.L_117 - .L_116)
	.align		4
.L_116:
        /*01cc*/ 	.word	index@(_ZN4vllm3moe46moe_align_block_size_small_batch_expert_kernelIjLi256EEEvPKT_PiS5_S5_S5_iimiib)
        /*01d0*/ 	.word	0x00000020


	//----- nvinfo : EIATTR_FRAME_SIZE
	.align		4
.L_117:
        /*01d4*/ 	.byte	0x04, 0x11
        /*01d6*/ 	.short	(.L_119 - .L_118)
	.align		4
.L_118:
        /*01d8*/ 	.word	index@(_ZN4vllm3moe46moe_align_block_size_small_batch_expert_kernelIjLi256EEEvPKT_PiS5_S5_S5_iimiib)
        /*01dc*/ 	.word	0x00000000


	//----- nvinfo : EIATTR_REGCOUNT
	.align		4
.L_119:
        /*01e0*/ 	.byte	0x04, 0x2f
        /*01e2*/ 	.short	(.L_121 - .L_120)
	.align		4
.L_120:
        /*01e4*/ 	.word	index@(_ZN4vllm3moe27moe_align_block_size_kernelIjEEvPKT_PiS5_S5_S5_iiiimS5_iib)
        /*01e8*/ 	.word	0x0000002d


	//----- nvinfo : EIATTR_FRAME_SIZE
	.align		4
.L_121:
        /*01ec*/ 	.byte	0x04, 0x11
        /*01ee*/ 	.short	(.L_123 - .L_122)
	.align		4
.L_122:
        /*01f0*/ 	.word	index@(_ZN4vllm3moe27moe_align_block_size_kernelIjEEvPKT_PiS5_S5_S5_iiiimS5_iib)
        /*01f4*/ 	.word	0x00000000


	//----- nvinfo : EIATTR_REGCOUNT
	.align		4
.L_123:
        /*01f8*/ 	.byte	0x04, 0x2f
        /*01fa*/ 	.short	(.L_125 - .L_124)
	.align		4
.L_124:
        /*01fc*/ 	.word	index@(_ZN4vllm3moe35count_and_sort_expert_tokens_kernelIjEEvPKT_PiS5_S5_miiib)
        /*0200*/ 	.word	0x00000012


	//----- nvinfo : EIATTR_FRAME_SIZE
	.align		4
.L_125:
        /*0204*/ 	.byte	0x04, 0x11
        /*0206*/ 	.short	(.L_127 - .L_126)
	.align		4
.L_126:
        /*0208*/ 	.word	index@(_ZN4vllm3moe35count_and_sort_expert_tokens_kernelIjEEvPKT_PiS5_S5_miiib)
        /*020c*/ 	.word	0x00000000


	//----- nvinfo : EIATTR_REGCOUNT
	.align		4
.L_127:
        /*0210*/ 	.byte	0x04, 0x2f
        /*0212*/ 	.short	(.L_129 - .L_128)
	.align		4
.L_128:
        /*0214*/ 	.word	index@(_ZN4vllm3moe46moe_align_block_size_small_batch_expert_kernelImLi256EEEvPKT_PiS5_S5_S5_iimiib)
        /*0218*/ 	.word	0x00000020


	//----- nvinfo : EIATTR_FRAME_SIZE
	.align		4
.L_129:
        /*021c*/ 	.byte	0x04, 0x11
        /*021e*/ 	.short	(.L_131 - .L_130)
	.align		4
.L_130:
        /*0220*/ 	.word	index@(_ZN4vllm3moe46moe_align_block_size_small_batch_expert_kernelImLi256EEEvPKT_PiS5_S5_S5_iimiib)
        /*0224*/ 	.word	0x00000000


	//----- nvinfo : EIATTR_REGCOUNT
	.align		4
.L_131:
        /*0228*/ 	.byte	0x04, 0x2f
        /*022a*/ 	.short	(.L_133 - .L_132)
	.align		4
.L_132:
        /*022c*/ 	.word	index@(_ZN4vllm3moe27moe_align_block_size_kernelImEEvPKT_PiS5_S5_S5_iiiimS5_iib)
        /*0230*/ 	.word	0x0000002d


	//----- nvinfo : EIATTR_FRAME_SIZE
	.align		4
.L_133:
        /*0234*/ 	.byte	0x04, 0x11
        /*0236*/ 	.short	(.L_135 - .L_134)
	.align		4
.L_134:
        /*0238*/ 	.word	index@(_ZN4vllm3moe27moe_align_block_size_kernelImEEvPKT_PiS5_S5_S5_iiiimS5_iib)
        /*023c*/ 	.word	0x00000000


	//----- nvinfo : EIATTR_REGCOUNT
	.align		4
.L_135:
        /*0240*/ 	.byte	0x04, 0x2f
        /*0242*/ 	.short	(.L_137 - .L_136)
	.align		4
.L_136:
        /*0244*/ 	.word	index@(_ZN4vllm3moe35count_and_sort_expert_tokens_kernelImEEvPKT_PiS5_S5_miiib)
        /*0248*/ 	.word	0x00000010


	//----- nvinfo : EIATTR_FRAME_SIZE
	.align		4
.L_137:
        /*024c*/ 	.byte	0x04, 0x11
        /*024e*/ 	.short	(.L_139 - .L_138)
	.align		4
.L_138:
        /*0250*/ 	.word	index@(_ZN4vllm3moe35count_and_sort_expert_tokens_kernelImEEvPKT_PiS5_S5_miiib)
        /*0254*/ 	.word	0x00000000


	//----- nvinfo : EIATTR_REGCOUNT
	.align		4
.L_139:
        /*0258*/ 	.byte	0x04, 0x2f
        /*025a*/ 	.short	(.L_141 - .L_140)
	.align		4
.L_140:
        /*025c*/ 	.word	index@(_ZN4vllm3moe14moe_sum_kernelIfLi2EEEvPT_PKS2_i)
        /*0260*/ 	.word	0x0000001a


	//----- nvinfo : EIATTR_FRAME_SIZE
	.align		4
.L_141:
        /*0264*/ 	.byte	0x04, 0x11
        /*0266*/ 	.short	(.L_143 - .L_142)
	.align		4
.L_142:
        /*0268*/ 	.word	index@($__internal_23_$__cuda_sm20_div_u64)
        /*026c*/ 	.word	0x00000000


	//----- nvinfo : EIATTR_FRAME_SIZE
	.align		4
.L_143:
        /*0270*/ 	.byte	0x04, 0x11
        /*0272*/ 	.short	(.L_145 - .L_144)
	.align		4
.L_144:
        /*0274*/ 	.word	index@(_ZN4vllm3moe14moe_sum_kernelIfLi2EEEvPT_PKS2_i)
        /*0278*/ 	.word	0x00000000


	//----- nvinfo : EIATTR_REGCOUNT
	.align		4
.L_145:
        /*027c*/ 	.byte	0x04, 0x2f
        /*027e*/ 	.short	(.L_147 - .L_146)
	.align		4
.L_146:
        /*0280*/ 	.word	index@(_ZN4vllm3moe14moe_sum_kernelIN3c104HalfELi2EEEvPT_PKS4_i)
        /*0284*/ 	.word	0x00000019


	//----- nvinfo : EIATTR_FRAME_SIZE
	.align		4
.L_147:
        /*0288*/ 	.byte	0x04, 0x11
        /*028a*/ 	.short	(.L_149 - .L_148)
	.align		4
.L_148:
        /*028c*/ 	.word	index@($__internal_22_$__cuda_sm20_div_u64)
        /*0290*/ 	.word	0x00000000


	//----- nvinfo : EIATTR_FRAME_SIZE
	.align		4
.L_149:
        /*0294*/ 	.byte	0x04, 0x11
        /*0296*/ 	.short	(.L_151 - .L_150)
	.align		4
.L_150:
        /*0298*/ 	.word	index@(_ZN4vllm3moe14moe_sum_kernelIN3c104HalfELi2EEEvPT_PKS4_i)
        /*029c*/ 	.word	0x00000000


	//----- nvinfo : EIATTR_REGCOUNT
	.align		4
.L_151:
        /*02a0*/ 	.byte	0x04, 0x2f
        /*02a2*/ 	.short	(.L_153 - .L_152)
	.align		4
.L_152:
        /*02a4*/ 	.word	index@(_ZN4vllm3moe14moe_sum_kernelIN3c108BFloat16ELi2EEEvPT_PKS4_i)
        /*02a8*/ 	.word	0x00000018


	//----- nvinfo : EIATTR_FRAME_SIZE
	.align		4
.L_153:
        /*02ac*/ 	.byte	0x04, 0x11
        /*02ae*/ 	.short	(.L_155 - .L_154)
	.align		4
.L_154:
        /*02b0*/ 	.word	index@($__internal_21_$__cuda_sm20_div_u64)
        /*02b4*/ 	.word	0x00000000


	//----- nvinfo : EIATTR_FRAME_SIZE
	.align		4
.L_155:
        /*02b8*/ 	.byte	0x04, 0x11
        /*02ba*/ 	.short	(.L_157 - .L_156)
	.align		4
.L_156:
        /*02bc*/ 	.word	index@(_ZN4vllm3moe14moe_sum_kernelIN3c108BFloat16ELi2EEEvPT_PKS4_i)
        /*02c0*/ 	.word	0x00000000


	//----- nvinfo : EIATTR_REGCOUNT
	.align		4
.L_157:
        /*02c4*/ 	.byte	0x04, 0x2f
        /*02c6*/ 	.short	(.L_159 - .L_158)
	.align		4
.L_158:
        /*02c8*/ 	.word	index@(_ZN4vllm3moe14moe_sum_kernelIfLi3EEEvPT_PKS2_i)
        /*02cc*/ 	.word	0x0000001f


	//----- nvinfo : EIATTR_FRAME_SIZE
	.align		4
.L_159:
        /*02d0*/ 	.byte	0x04, 0x11
        /*02d2*/ 	.short	(.L_161 - .L_160)
	.align		4
.L_160:
        /*02d4*/ 	.word	index@($__internal_20_$__cuda_sm20_div_u64)
        /*02d8*/ 	.word	0x00000000


	//----- nvinfo : EIATTR_FRAME_SIZE
	.align		4
.L_161:
        /*02dc*/ 	.byte	0x04, 0x11
        /*02de*/ 	.short	(.L_163 - .L_162)
	.align		4
.L_162:
        /*02e0*/ 	.word	index@(_ZN4vllm3moe14moe_sum_kernelIfLi3EEEvPT_PKS2_i)
        /*02e4*/ 	.word	0x00000000


	//----- nvinfo : EIATTR_REGCOUNT
	.align		4
.L_163:
        /*02e8*/ 	.byte	0x04, 0x2f
        /*02ea*/ 	.short	(.L_165 - .L_164)
	.align		4
.L_164:
        /*02ec*/ 	.word	index@(_ZN4vllm3moe14moe_sum_kernelIN3c104HalfELi3EEEvPT_PKS4_i)
        /*02f0*/ 	.word	0x00000020


	//----- nvinfo : EIATTR_FRAME_SIZE
	.align		4
.L_165:
        /*02f4*/ 	.byte	0x04, 0x11
        /*02f6*/ 	.short	(.L_167 - .L_166)
	.align		4
.L_166:
        /*02f8*/ 	.word	index@($__internal_19_$__cuda_sm20_div_u64)
        /*02fc*/ 	.word	0x00000000


	//----- nvinfo : EIATTR_FRAME_SIZE
	.align		4
.L_167:
        /*0300*/ 	.byte	0x04, 0x11
        /*0302*/ 	.short	(.L_169 - .L_168)
	.align		4
.L_168:
        /*0304*/ 	.word	index@(_ZN4vllm3moe14moe_sum_kernelIN3c104HalfELi3EEEvPT_PKS4_i)
        /*0308*/ 	.word	0x00000000


	//----- nvinfo : EIATTR_REGCOUNT
	.align		4
.L_169:
        /*030c*/ 	.byte	0x04, 0x2f
        /*030e*/ 	.short	(.L_171 - .L_170)
	.align		4
.L_170:
        /*0310*/ 	.word	index@(_ZN4vllm3moe14moe_sum_kernelIN3c108BFloat16ELi3EEEvPT_PKS4_i)
        /*0314*/ 	.word	0x00000020


	//----- nvinfo : EIATTR_FRAME_SIZE
	.align		4
.L_171:
        /*0318*/ 	.byte	0x04, 0x11
        /*031a*/ 	.short	(.L_173 - .L_172)
	.align		4
.L_172:
        /*031c*/ 	.word	index@($__internal_18_$__cuda_sm20_div_u64)
        /*0320*/ 	.word	0x00000000


	//----- nvinfo : EIATTR_FRAME_SIZE
	.align		4
.L_173:
        /*0324*/ 	.byte	0x04, 0x11
        /*0326*/ 	.short	(.L_175 - .L_174)
	.align		4
.L_174:
        /*0328*/ 	.word	index@(_ZN4vllm3moe14moe_sum_kernelIN3c108BFloat16ELi3EEEvPT_PKS4_i)
        /*032c*/ 	.word	0x00000000


	//----- nvinfo : EIATTR_REGCOUNT
	.align		4
.L_175:
        /*0330*/ 	.byte	0x04, 0x2f
        /*0332*/ 	.short	(.L_177 - .L_176)
	.align		4
.L_176:
        /*0334*/ 	.word	index@(_ZN4vllm3moe14moe_sum_kernelIfLi4EEEvPT_PKS2_i)
        /*0338*/ 	.word	0x00000020


	//----- nvinfo : EIATTR_FRAME_SIZE
	.align		4
.L_177:
        /*033c*/ 	.byte	0x04, 0x11
        /*033e*/ 	.short	(.L_179 - .L_178)
	.align		4
.L_178:
        /*0340*/ 	.word	index@($__internal_17_$__cuda_sm20_div_u64)
        /*0344*/ 	.word	0x00000000


	//----- nvinfo : EIATTR_FRAME_SIZE
	.align		4
.L_179:
        /*0348*/ 	.byte	0x04, 0x11
        /*034a*/ 	.short	(.L_181 - .L_180)
	.align		4
.L_180:
        /*034c*/ 	.word	index@(_ZN4vllm3moe14moe_sum_kernelIfLi4EEEvPT_PKS2_i)
        /*0350*/ 	.word	0x00000000


	//----- nvinfo : EIATTR_REGCOUNT
	.align		4
.L_181:
        /*0354*/ 	.byte	0x04, 0x2f
        /*0356*/ 	.short	(.L_183 - .L_182)
	.align		4
.L_182:
        /*0358*/ 	.word	index@(_ZN4vllm3moe14moe_sum_kernelIN3c104HalfELi4EEEvPT_PKS4_i)
        /*035c*/ 	.word	0x00000020


	//----- nvinfo : EIATTR_FRAME_SIZE
	.align		4
.L_183:
        /*0360*/ 	.byte	0x04, 0x11
        /*0362*/ 	.short	(.L_185 - .L_184)
	.align		4
.L_184:
        /*0364*/ 	.word	index@($__internal_16_$__cuda_sm20_div_u64)
        /*0368*/ 	.word	0x00000000


	//----- nvinfo : EIATTR_FRAME_SIZE
	.align		4
.L_185:
        /*036c*/ 	.byte	0x04, 0x11
        /*036e*/ 	.short	(.L_187 - .L_186)
	.align		4
.L_186:
        /*0370*/ 	.word	index@(_ZN4vllm3moe14moe_sum_kernelIN3c104HalfELi4EEEvPT_PKS4_i)
        /*0374*/ 	.word	0x00000000


	//----- nvinfo : EIATTR_REGCOUNT
	.align		4
.L_187:
        /*0378*/ 	.byte	0x04, 0x2f
        /*037a*/ 	.short	(.L_189 - .L_188)
	.align		4
.L_188:
        /*037c*/ 	.word	index@(_ZN4vllm3moe14moe_sum_kernelIN3c108BFloat16ELi4EEEvPT_PKS4_i)
        /*0380*/ 	.word	0x00000020


	//----- nvinfo : EIATTR_FRAME_SIZE
	.align		4
.L_189:
        /*0384*/ 	.byte	0x04, 0x11
        /*0386*/ 	.short	(.L_191 - .L_190)
	.align		4
.L_190:
        /*0388*/ 	.word	index@($__internal_15_$__cuda_sm20_div_u64)
        /*038c*/ 	.word	0x00000000


	//----- nvinfo : EIATTR_FRAME_SIZE
	.align		4
.L_191:
        /*0390*/ 	.byte	0x04, 0x11
        /*0392*/ 	.short	(.L_193 - .L_192)
	.align		4
.L_192:
        /*0394*/ 	.word	index@(_ZN4vllm3moe14moe_sum_kernelIN3c108BFloat16ELi4EEEvPT_PKS4_i)
        /*0398*/ 	.word	0x00000000


	//----- nvinfo : EIATTR_REGCOUNT
	.align		4
.L_193:
        /*039c*/ 	.byte	0x04, 0x2f
        /*039e*/ 	.short	(.L_195 - .L_194)
	.align		4
.L_194:
        /*03a0*/ 	.word	index@(_ZN4vllm3moe51moe_lora_align_block_size_small_batch_expert_kernelIhLi256EEEvPT_PilS4_iimiiS4_S4_iS4_S4_S4_S4_b)
        /*03a4*/ 	.word	0x00000022


	//----- nvinfo : EIATTR_FRAME_SIZE
	.align		4
.L_195:
        /*03a8*/ 	.byte	0x04, 0x11
        /*03aa*/ 	.short	(.L_197 - .L_196)
	.align		4
.L_196:
        /*03ac*/ 	.word	index@($__internal_14_$__cuda_sm20_div_u64)
        /*03b0*/ 	.word	0x00000000


	//----- nvinfo : EIATTR_FRAME_SIZE
	.align		4
.L_197:
        /*03b4*/ 	.byte	0x04, 0x11
        /*03b6*/ 	.short	(.L_199 - .L_198)
	.align		4
.L_198:
        /*03b8*/ 	.word	index@(_ZN4vllm3moe51moe_lora_align_block_size_small_batch_expert_kernelIhLi256EEEvPT_PilS4_iimiiS4_S4_iS4_S4_S4_S4_b)
        /*03bc*/ 	.word	0x00000000


	//----- nvinfo : EIATTR_REGCOUNT
	.align		4
.L_199:
        /*03c0*/ 	.byte	0x04, 0x2f
        /*03c2*/ 	.short	(.L_201 - .L_200)
	.align		4
.L_200:
        /*03c4*/ 	.word	index@(_ZN4vllm3moe32moe_lora_align_block_size_kernelIhEEvPT_PilS4_iimiiS4_S4_iS4_S4_S4_iiS4_S4_b)
        /*03c8*/ 	.word	0x00000030


	//----- nvinfo : EIATTR_FRAME_SIZE
	.align		4
.L_201:
        /*03cc*/ 	.byte	0x04, 0x11
        /*03ce*/ 	.short	(.L_203 - .L_202)
	.align		4
.L_202:
        /*03d0*/ 	.word	index@($__internal_13_$__cuda_sm20_div_u64)
        /*03d4*/ 	.word	0x00000000


	//----- nvinfo : EIATTR_FRAME_SIZE
	.align		4
.L_203:
        /*03d8*/ 	.byte	0x04, 0x11
        /*03da*/ 	.short	(.L_205 - .L_204)
	.align		4
.L_204:
        /*03dc*/ 	.word	index@(_ZN4vllm3moe32moe_lora_align_block_size_kernelIhEEvPT_PilS4_iimiiS4_S4_iS4_S4_S4_iiS4_S4_b)
        /*03e0*/ 	.word	0x00000000


	//----- nvinfo : EIATTR_REGCOUNT
	.align		4
.L_205:
        /*03e4*/ 	.byte	0x04, 0x2f
        /*03e6*/ 	.short	(.L_207 - .L_206)
	.align		4
.L_206:
        /*03e8*/ 	.word	index@(_ZN4vllm3moe40lora_count_and_sort_expert_tokens_kernelIhEEvPKT_PiS5_S5_miiiS5_S5_b)
        /*03ec*/ 	.word	0x00000020


	//----- nvinfo : EIATTR_FRAME_SIZE
	.align		4
.L_207:
        /*03f0*/ 	.byte	0x04, 0x11
        /*03f2*/ 	.short	(.L_209 - .L_208)
	.align		4
.L_208:
        /*03f4*/ 	.word	index@($__internal_12_$__cuda_sm20_div_u64)
        /*03f8*/ 	.word	0x00000000


	//----- nvinfo : EIATTR_FRAME_SIZE
	.align		4
.L_209:
        /*03fc*/ 	.byte	0x04, 0x11
        /*03fe*/ 	.short	(.L_211 - .L_210)
	.align		4
.L_210:
        /*0400*/ 	.word	index@(_ZN4vllm3moe40lora_count_and_sort_expert_tokens_kernelIhEEvPKT_PiS5_S5_miiiS5_S5_b)
        /*0404*/ 	.word	0x00000000


	//----- nvinfo : EIATTR_REGCOUNT
	.align		4
.L_211:
        /*0408*/ 	.byte	0x04, 0x2f
        /*040a*/ 	.short	(.L_213 - .L_212)
	.align		4
.L_212:
        /*040c*/ 	.word	index@(_ZN4vllm3moe51moe_lora_align_block_size_small_batch_expert_kernelIaLi256EEEvPT_PilS4_iimiiS4_S4_iS4_S4_S4_S4_b)
        /*0410*/ 	.word	0x00000022


	//----- nvinfo : EIATTR_FRAME_SIZE
	.align		4
.L_213:
        /*0414*/ 	.byte	0x04, 0x11
        /*0416*/ 	.short	(.L_215 - .L_214)
	.align		4
.L_214:
        /*0418*/ 	.word	index@($__internal_11_$__cuda_sm20_div_u64)
        /*041c*/ 	.word	0x00000000


	//----- nvinfo : EIATTR_FRAME_SIZE
	.align		4
.L_215:
        /*0420*/ 	.byte	0x04, 0x11
        /*0422*/ 	.short	(.L_217 - .L_216)
	.align		4
.L_216:
        /*0424*/ 	.word	index@(_ZN4vllm3moe51moe_lora_align_block_size_small_batch_expert_kernelIaLi256EEEvPT_PilS4_iimiiS4_S4_iS4_S4_S4_S4_b)
        /*0428*/ 	.word	0x00000000


	//----- nvinfo : EIATTR_REGCOUNT
	.align		4
.L_217:
        /*042c*/ 	.byte	0x04, 0x2f
        /*042e*/ 	.short	(.L_219 - .L_218)
	.align		4
.L_218:
        /*0430*/ 	.word	index@(_ZN4vllm3moe32moe_lora_align_block_size_kernelIaEEvPT_PilS4_iimiiS4_S4_iS4_S4_S4_iiS4_S4_b)
        /*0434*/ 	.word	0x00000030


	//----- nvinfo : EIATTR_FRAME_SIZE
	.align		4
.L_219:
        /*0438*/ 	.byte	0x04, 0x11
        /*043a*/ 	.short	(.L_221 - .L_220)
	.align		4
.L_220:
        /*043c*/ 	.word	index@($__internal_10_$__cuda_sm20_div_u64)
        /*0440*/ 	.word	0x00000000


	//----- nvinfo : EIATTR_FRAME_SIZE
	.align		4
.L_221:
        /*0444*/ 	.byte	0x04, 0x11
        /*0446*/ 	.short	(.L_223 - .L_222)
	.align		4
.L_222:
        /*0448*/ 	.word	index@(_ZN4vllm3moe32moe_lora_align_block_size_kernelIaEEvPT_PilS4_iimiiS4_S4_iS4_S4_S4_iiS4_S4_b)
        /*044c*/ 	.word	0x00000000


	//----- nvinfo : EIATTR_REGCOUNT
	.align		4
.L_223:
        /*0450*/ 	.byte	0x04, 0x2f
        /*0452*/ 	.short	(.L_225 - .L_224)
	.align		4
.L_224:
        /*0454*/ 	.word	index@(_ZN4vllm3moe40lora_count_and_sort_expert_tokens_kernelIaEEvPKT_PiS5_S5_miiiS5_S5_b)
        /*0458*/ 	.word	0x00000020


	//----- nvinfo : EIATTR_FRAME_SIZE
	.align		4
.L_225:
        /*045c*/ 	.byte	0x04, 0x11
        /*045e*/ 	.short	(.L_227 - .L_226)
	.align		4
.L_226:
        /*0460*/ 	.word	index@($__internal_9_$__cuda_sm20_div_u64)
        /*0464*/ 	.word	0x00000000


	//----- nvinfo : EIATTR_FRAME_SIZE
	.align		4
.L_227:
        /*0468*/ 	.byte	0x04, 0x11
        /*046a*/ 	.short	(.L_229 - .L_228)
	.align		4
.L_228:
        /*046c*/ 	.word	index@(_ZN4vllm3moe40lora_count_and_sort_expert_tokens_kernelIaEEvPKT_PiS5_S5_miiiS5_S5_b)
        /*0470*/ 	.word	0x00000000


	//----- nvinfo : EIATTR_REGCOUNT
	.align		4
.L_229:
        /*0474*/ 	.byte	0x04, 0x2f
        /*0476*/ 	.short	(.L_231 - .L_230)
	.align		4
.L_230:
        /*0478*/ 	.word	index@(_ZN4vllm3moe51moe_lora_align_block_size_small_batch_expert_kernelIsLi256EEEvPT_PilS4_iimiiS4_S4_iS4_S4_S4_S4_b)
        /*047c*/ 	.word	0x00000022


	//----- nvinfo : EIATTR_FRAME_SIZE
	.align		4
.L_231:
        /*0480*/ 	.byte	0x04, 0x11
        /*0482*/ 	.short	(.L_233 - .L_232)
	.align		4
.L_232:
        /*0484*/ 	.word	index@($__internal_8_$__cuda_sm20_div_u64)
        /*0488*/ 	.word	0x00000000


	//----- nvinfo : EIATTR_FRAME_SIZE
	.align		4
.L_233:
        /*048c*/ 	.byte	0x04, 0x11
        /*048e*/ 	.short	(.L_235 - .L_234)
	.align		4
.L_234:
        /*0490*/ 	.word	index@(_ZN4vllm3moe51moe_lora_align_block_size_small_batch_expert_kernelIsLi256EEEvPT_PilS4_iimiiS4_S4_iS4_S4_S4_S4_b)
        /*0494*/ 	.word	0x00000000


	//----- nvinfo : EIATTR_REGCOUNT
	.align		4
.L_235:
        /*0498*/ 	.byte	0x04, 0x2f
        /*049a*/ 	.short	(.L_237 - .L_236)
	.align		4
.L_236:
        /*049c*/ 	.word	index@(_ZN4vllm3moe32moe_lora_align_block_size_kernelIsEEvPT_PilS4_iimiiS4_S4_iS4_S4_S4_iiS4_S4_b)
        /*04a0*/ 	.word	0x00000030


	//----- nvinfo : EIATTR_FRAME_SIZE
	.align		4
.L_237:
        /*04a4*/ 	.byte	0x04, 0x11
        /*04a6*/ 	.short	(.L_239 - .L_238)
	.align		4
.L_238:
        /*04a8*/ 	.word	index@($__internal_7_$__cuda_sm20_div_u64)
        /*04ac*/ 	.word	0x00000000


	//----- nvinfo : EIATTR_FRAME_SIZE
	.align		4
.L_239:
        /*04b0*/ 	.byte	0x04, 0x11
        /*04b2*/ 	.short	(.L_241 - .L_240)
	.align		4
.L_240:
        /*04b4*/ 	.word	index@(_ZN4vllm3moe32moe_lora_align_block_size_kernelIsEEvPT_PilS4_iimiiS4_S4_iS4_S4_S4_iiS4_S4_b)
        /*04b8*/ 	.word	0x00000000


	//----- nvinfo : EIATTR_REGCOUNT
	.align		4
.L_241:
        /*04bc*/ 	.byte	0x04, 0x2f
        /*04be*/ 	.short	(.L_243 - .L_242)
	.align		4
.L_242:
        /*04c0*/ 	.word	index@(_ZN4vllm3moe40lora_count_and_sort_expert_tokens_kernelIsEEvPKT_PiS5_S5_miiiS5_S5_b)
        /*04c4*/ 	.word	0x00000020


	//----- nvinfo : EIATTR_FRAME_SIZE
	.align		4
.L_243:
        /*04c8*/ 	.byte	0x04, 0x11
        /*04ca*/ 	.short	(.L_245 - .L_244)
	.align		4
.L_244:
        /*04cc*/ 	.word	index@($__internal_6_$__cuda_sm20_div_u64)
        /*04d0*/ 	.word	0x00000000


	//----- nvinfo : EIATTR_FRAME_SIZE
	.align		4
.L_245:
        /*04d4*/ 	.byte	0x04, 0x11
        /*04d6*/ 	.short	(.L_247 - .L_246)
	.align		4
.L_246:
        /*04d8*/ 	.word	index@(_ZN4vllm3moe40lora_count_and_sort_expert_tokens_kernelIsEEvPKT_PiS5_S5_miiiS5_S5_b)
        /*04dc*/ 	.word	0x00000000


	//----- nvinfo : EIATTR_REGCOUNT
	.align		4
.L_247:
        /*04e0*/ 	.byte	0x04, 0x2f
        /*04e2*/ 	.short	(.L_249 - .L_248)
	.align		4
.L_248:
        /*04e4*/ 	.word	index@(_ZN4vllm3moe51moe_lora_align_block_size_small_batch_expert_kernelIiLi256EEEvPT_PilS4_iimiiS4_S4_iS4_S4_S4_S4_b)
        /*04e8*/ 	.word	0x00000022


	//----- nvinfo : EIATTR_FRAME_SIZE
	.align		4
.L_249:
        /*04ec*/ 	.byte	0x04, 0x11
        /*04ee*/ 	.short	(.L_251 - .L_250)
	.align		4
.L_250:
        /*04f0*/ 	.word	index@($__internal_5_$__cuda_sm20_div_u64)
        /*04f4*/ 	.word	0x00000000


	//----- nvinfo : EIATTR_FRAME_SIZE
	.align		4
.L_251:
        /*04f8*/ 	.byte	0x04, 0x11
        /*04fa*/ 	.short	(.L_253 - .L_252)
	.align		4
.L_252:
        /*04fc*/ 	.word	index@(_ZN4vllm3moe51moe_lora_align_block_size_small_batch_expert_kernelIiLi256EEEvPT_PilS4_iimiiS4_S4_iS4_S4_S4_S4_b)
        /*0500*/ 	.word	0x00000000


	//----- nvinfo : EIATTR_REGCOUNT
	.align		4
.L_253:
        /*0504*/ 	.byte	0x04, 0x2f
        /*0506*/ 	.short	(.L_255 - .L_254)
	.align		4
.L_254:
        /*0508*/ 	.word	index@(_ZN4vllm3moe32moe_lora_align_block_size_kernelIiEEvPT_PilS4_iimiiS4_S4_iS4_S4_S4_iiS4_S4_b)
        /*050c*/ 	.word	0x00000030


	//----- nvinfo : EIATTR_FRAME_SIZE
	.align		4
.L_255:
        /*0510*/ 	.byte	0x04, 0x11
        /*0512*/ 	.short	(.L_257 - .L_256)
	.align		4
.L_256:
        /*0514*/ 	.word	index@($__internal_4_$__cuda_sm20_div_u64)
        /*0518*/ 	.word	0x00000000


	//----- nvinfo : EIATTR_FRAME_SIZE
	.align		4
.L_257:
        /*051c*/ 	.byte	0x04, 0x11
        /*051e*/ 	.short	(.L_259 - .L_258)
	.align		4
.L_258:
        /*0520*/ 	.word	index@(_ZN4vllm3moe32moe_lora_align_block_size_kernelIiEEvPT_PilS4_iimiiS4_S4_iS4_S4_S4_iiS4_S4_b)
        /*0524*/ 	.word	0x00000000


	//----- nvinfo : EIATTR_REGCOUNT
	.align		4
.L_259:
        /*0528*/ 	.byte	0x04, 0x2f
        /*052a*/ 	.short	(.L_261 - .L_260)
	.align		4
.L_260:
        /*052c*/ 	.word	index@(_ZN4vllm3moe40lora_count_and_sort_expert_tokens_kernelIiEEvPKT_PiS5_S5_miiiS5_S5_b)
        /*0530*/ 	.word	0x00000020


	//----- nvinfo : EIATTR_FRAME_SIZE
	.align		4
.L_261:
        /*0534*/ 	.byte	0x04, 0x11
        /*0536*/ 	.short	(.L_263 - .L_262)
	.align		4
.L_262:
        /*0538*/ 	.word	index@($__internal_3_$__cuda_sm20_div_u64)
        /*053c*/ 	.word	0x00000000


	//----- nvinfo : EIATTR_FRAME_SIZE
	.align		4
.L_263:
        /*0540*/ 	.byte	0x04, 0x11
        /*0542*/ 	.short	(.L_265 - .L_264)
	.align		4
.L_264:
        /*0544*/ 	.word	index@(_ZN4vllm3moe40lora_count_and_sort_expert_tokens_kernelIiEEvPKT_PiS5_S5_miiiS5_S5_b)
        /*0548*/ 	.word	0x00000000


	//----- nvinfo : EIATTR_REGCOUNT
	.align		4
.L_265:
        /*054c*/ 	.byte	0x04, 0x2f
        /*054e*/ 	.short	(.L_267 - .L_266)
	.align		4
.L_266:
        /*0550*/ 	.word	index@(_ZN4vllm3moe51moe_lora_align_block_size_small_batch_expert_kernelIlLi256EEEvPT_PilS4_iimiiS4_S4_iS4_S4_S4_S4_b)
        /*0554*/ 	.word	0x00000020


	//----- nvinfo : EIATTR_FRAME_SIZE
	.align		4
.L_267:
        /*0558*/ 	.byte	0x04, 0x11
        /*055a*/ 	.short	(.L_269 - .L_268)
	.align		4
.L_268:
        /*055c*/ 	.word	index@($__internal_2_$__cuda_sm20_div_u64)
        /*0560*/ 	.word	0x00000000


	//----- nvinfo : EIATTR_FRAME_SIZE
	.align		4
.L_269:
        /*0564*/ 	.byte	0x04, 0x11
        /*0566*/ 	.short	(.L_271 - .L_270)
	.align		4
.L_270:
        /*0568*/ 	.word	index@(_ZN4vllm3moe51moe_lora_align_block_size_small_batch_expert_kernelIlLi256EEEvPT_PilS4_iimiiS4_S4_iS4_S4_S4_S4_b)
        /*056c*/ 	.word	0x00000000


	//----- nvinfo : EIATTR_REGCOUNT
	.align		4
.L_271:
        /*0570*/ 	.byte	0x04, 0x2f
        /*0572*/ 	.short	(.L_273 - .L_272)
	.align		4
.L_272:
        /*0574*/ 	.word	index@(_ZN4vllm3moe32moe_lora_align_block_size_kernelIlEEvPT_PilS4_iimiiS4_S4_iS4_S4_S4_iiS4_S4_b)
        /*0578*/ 	.word	0x00000030


	//----- nvinfo : EIATTR_FRAME_SIZE
	.align		4
.L_273:
        /*057c*/ 	.byte	0x04, 0x11
        /*057e*/ 	.short	(.L_275 - .L_274)
	.align		4
.L_274:
        /*0580*/ 	.word	index@($__internal_1_$__cuda_sm20_div_u64)
        /*0584*/ 	.word	0x00000000


	//----- nvinfo : EIATTR_FRAME_SIZE
	.align		4
.L_275:
        /*0588*/ 	.byte	0x04, 0x11
        /*058a*/ 	.short	(.L_277 - .L_276)
	.align		4
.L_276:
        /*058c*/ 	.word	index@(_ZN4vllm3moe32moe_lora_align_block_size_kernelIlEEvPT_PilS4_iimiiS4_S4_iS4_S4_S4_iiS4_S4_b)
        /*0590*/ 	.word	0x00000000


	//----- nvinfo : EIATTR_REGCOUNT
	.align		4
.L_277:
        /*0594*/ 	.byte	0x04, 0x2f
        /*0596*/ 	.short	(.L_279 - .L_278)
	.align		4
.L_278:
        /*0598*/ 	.word	index@(_ZN4vllm3moe40lora_count_and_sort_expert_tokens_kernelIlEEvPKT_PiS5_S5_miiiS5_S5_b)
        /*059c*/ 	.word	0x0000001e


	//----- nvinfo : EIATTR_FRAME_SIZE
	.align		4
.L_279:
        /*05a0*/ 	.byte	0x04, 0x11
        /*05a2*/ 	.short	(.L_281 - .L_280)
	.align		4
.L_280:
        /*05a4*/ 	.word	index@($__internal_0_$__cuda_sm20_div_u64)
        /*05a8*/ 	.word	0x00000000


	//----- nvinfo : EIATTR_FRAME_SIZE
	.align		4
.L_281:
        /*05ac*/ 	.byte	0x04, 0x11
        /*05ae*/ 	.short	(.L_283 - .L_282)
	.align		4
.L_282:
        /*05b0*/ 	.word	index@(_ZN4vllm3moe40lora_count_and_sort_expert_tokens_kernelIlEEvPKT_PiS5_S5_miiiS5_S5_b)
        /*05b4*/ 	.word	0x00000000


	//----- nvinfo : EIATTR_REGCOUNT
	.align		4
.L_283:
        /*05b8*/ 	.byte	0x04, 0x2f
        /*05ba*/ 	.short	(.L_285 - .L_284)
	.align		4
.L_284:
        /*05bc*/ 	.word	index@(_ZN4vllm3moe28batched_moe_align_block_size35batched_moe_align_block_size_kernelEiiiPKiPiS4_S4_)
        /*05c0*/ 	.word	0x00000030


	//----- nvinfo : EIATTR_FRAME_SIZE
	.align		4
.L_285:
        /*05c4*/ 	.byte	0x04, 0x11
        /*05c6*/ 	.short	(.L_287 - .L_286)
	.align		4
.L_286:
        /*05c8*/ 	.word	index@(_ZN4vllm3moe28batched_moe_align_block_size35batched_moe_align_block_size_kernelEiiiPKiPiS4_S4_)
        /*05cc*/ 	.word	0x00000000


	//----- nvinfo : EIATTR_MIN_STACK_SIZE
	.align		4
.L_287:
        /*05d0*/ 	.byte	0x04, 0x12
        /*05d2*/ 	.short	(.L_289 - .L_288)
	.align		4
.L_288:
        /*05d4*/ 	.word	index@(_ZN4vllm3moe28batched_moe_align_block_size35batched_moe_align_block_size_kernelEiiiPKiPiS4_S4_)
        /*05d8*/ 	.word	0x00000000


	//----- nvinfo : EIATTR_MIN_STACK_SIZE
	.align		4
.L_289:
        /*05dc*/ 	.byte	0x04, 0x12
        /*05de*/ 	.short	(.L_291 - .L_290)
	.align		4
.L_290:
        /*05e0*/ 	.word	index@(_ZN4vllm3moe40lora_count_and_sort_expert_tokens_kernelIlEEvPKT_PiS5_S5_miiiS5_S5_b)
        /*05e4*/ 	.word	0x00000000


	//----- nvinfo : EIATTR_MIN_STACK_SIZE
	.align		4
.L_291:
        /*05e8*/ 	.byte	0x04, 0x12
        /*05ea*/ 	.short	(.L_293 - .L_292)
	.align		4
.L_292:
        /*05ec*/ 	.word	index@(_ZN4vllm3moe32moe_lora_align_block_size_kernelIlEEvPT_PilS4_iimiiS4_S4_iS4_S4_S4_iiS4_S4_b)
        /*05f0*/ 	.word	0x00000000


	//----- nvinfo : EIATTR_MIN_STACK_SIZE
	.align		4
.L_293:
        /*05f4*/ 	.byte	0x04, 0x12
        /*05f6*/ 	.short	(.L_295 - .L_294)
	.align		4
.L_294:
        /*05f8*/ 	.word	index@(_ZN4vllm3moe51moe_lora_align_block_size_small_batch_expert_kernelIlLi256EEEvPT_PilS4_iimiiS4_S4_iS4_S4_S4_S4_b)
        /*05fc*/ 	.word	0x00000000


	//----- nvinfo : EIATTR_MIN_STACK_SIZE
	.align		4
.L_295:
        /*0600*/ 	.byte	0x04, 0x12
        /*0602*/ 	.short	(.L_297 - .L_296)
	.align		4
.L_296:
        /*0604*/ 	.word	index@(_ZN4vllm3moe40lora_count_and_sort_expert_tokens_kernelIiEEvPKT_PiS5_S5_miiiS5_S5_b)
        /*0608*/ 	.word	0x00000000


	//----- nvinfo : EIATTR_MIN_STACK_SIZE
	.align		4
.L_297:
        /*060c*/ 	.byte	0x04, 0x12
        /*060e*/ 	.short	(.L_299 - .L_298)
	.align		4
.L_298:
        /*0610*/ 	.word	index@(_ZN4vllm3moe32moe_lora_align_block_size_kernelIiEEvPT_PilS4_iimiiS4_S4_iS4_S4_S4_iiS4_S4_b)
        /*0614*/ 	.word	0x00000000


	//----- nvinfo : EIATTR_MIN_STACK_SIZE
	.align		4
.L_299:
        /*0618*/ 	.byte	0x04, 0x12
        /*061a*/ 	.short	(.L_301 - .L_300)
	.align		4
.L_300:
        /*061c*/ 	.word	index@(_ZN4vllm3moe51moe_lora_align_block_size_small_batch_expert_kernelIiLi256EEEvPT_PilS4_iimiiS4_S4_iS4_S4_S4_S4_b)
        /*0620*/ 	.word	0x00000000


	//----- nvinfo : EIATTR_MIN_STACK_SIZE
	.align		4
.L_301:
        /*0624*/ 	.byte	0x04, 0x12
        /*0626*/ 	.short	(.L_303 - .L_302)
	.align		4
.L_302:
        /*0628*/ 	.word	index@(_ZN4vllm3moe40lora_count_and_sort_expert_tokens_kernelIsEEvPKT_PiS5_S5_miiiS5_S5_b)
        /*062c*/ 	.word	0x00000000


	//----- nvinfo : EIATTR_MIN_STACK_SIZE
	.align		4
.L_303:
        /*0630*/ 	.byte	0x04, 0x12
        /*0632*/ 	.short	(.L_305 - .L_304)
	.align		4
.L_304:
        /*0634*/ 	.word	index@(_ZN4vllm3moe32moe_lora_align_block_size_kernelIsEEvPT_PilS4_iimiiS4_S4_iS4_S4_S4_iiS4_S4_b)
        /*0638*/ 	.word	0x00000000


	//----- nvinfo : EIATTR_MIN_STACK_SIZE
	.align		4
.L_305:
        /*063c*/ 	.byte	0x04, 0x12
        /*063e*/ 	.short	(.L_307 - .L_306)
	.align		4
.L_306:
        /*0640*/ 	.word	index@(_ZN4vllm3moe51moe_lora_align_block_size_small_batch_expert_kernelIsLi256EEEvPT_PilS4_iimiiS4_S4_iS4_S4_S4_S4_b)
        /*0644*/ 	.word	0x00000000


	//----- nvinfo : EIATTR_MIN_STACK_SIZE
	.align		4
.L_307:
        /*0648*/ 	.byte	0x04, 0x12
        /*064a*/ 	.short	(.L_309 - .L_308)
	.align		4
.L_308:
        /*064c*/ 	.word	index@(_ZN4vllm3moe40lora_count_and_sort_expert_tokens_kernelIaEEvPKT_PiS5_S5_miiiS5_S5_b)
        /*0650*/ 	.word	0x00000000


	//----- nvinfo : EIATTR_MIN_STACK_SIZE
	.align		4
.L_309:
        /*0654*/ 	.byte	0x04, 0x12
        /*0656*/ 	.short	(.L_311 - .L_310)
	.align		4
.L_310:
        /*0658*/ 	.word	index@(_ZN4vllm3moe32moe_lora_align_block_size_kernelIaEEvPT_PilS4_iimiiS4_S4_iS4_S4_S4_iiS4_S4_b)
        /*065c*/ 	.word	0x00000000


	//----- nvinfo : EIATTR_MIN_STACK_SIZE
	.align		4
.L_311:
        /*0660*/ 	.byte	0x04, 0x12
        /*0662*/ 	.short	(.L_313 - .L_312)
	.align		4
.L_312:
        /*0664*/ 	.word	index@(_ZN4vllm3moe51moe_lora_align_block_size_small_batch_expert_kernelIaLi256EEEvPT_PilS4_iimiiS4_S4_iS4_S4_S4_S4_b)
        /*0668*/ 	.word	0x00000000


	//----- nvinfo : EIATTR_MIN_STACK_SIZE
	.align		4
.L_313:
        /*066c*/ 	.byte	0x04, 0x12
        /*066e*/ 	.short	(.L_315 - .L_314)
	.align		4
.L_314:
        /*0670*/ 	.word	index@(_ZN4vllm3moe40lora_count_and_sort_expert_tokens_kernelIhEEvPKT_PiS5_S5_miiiS5_S5_b)
        /*0674*/ 	.word	0x00000000


	//----- nvinfo : EIATTR_MIN_STACK_SIZE
	.align		4
.L_315:
        /*0678*/ 	.byte	0x04, 0x12
        /*067a*/ 	.short	(.L_317 - .L_316)
	.align		4
.L_316:
        /*067c*/ 	.word	index@(_ZN4vllm3moe32moe_lora_align_block_size_kernelIhEEvPT_PilS4_iimiiS4_S4_iS4_S4_S4_iiS4_S4_b)
        /*0680*/ 	.word	0x00000000


	//----- nvinfo : EIATTR_MIN_STACK_SIZE
	.align		4
.L_317:
        /*0684*/ 	.byte	0x04, 0x12
        /*0686*/ 	.short	(.L_319 - .L_318)
	.align		4
.L_318:
        /*0688*/ 	.word	index@(_ZN4vllm3moe51moe_lora_align_block_size_small_batch_expert_kernelIhLi256EEEvPT_PilS4_iimiiS4_S4_iS4_S4_S4_S4_b)
        /*068c*/ 	.word	0x00000000


	//----- nvinfo : EIATTR_MIN_STACK_SIZE
	.align		4
.L_319:
        /*0690*/ 	.byte	0x04, 0x12
        /*0692*/ 	.short	(.L_321 - .L_320)
	.align		4
.L_320:
        /*0694*/ 	.word	index@(_ZN4vllm3moe14moe_sum_kernelIN3c108BFloat16ELi4EEEvPT_PKS4_i)
        /*0698*/ 	.word	0x00000000


	//----- nvinfo : EIATTR_MIN_STACK_SIZE
	.align		4
.L_321:
        /*069c*/ 	.byte	0x04, 0x12
        /*069e*/ 	.short	(.L_323 - .L_322)
	.align		4
.L_322:
        /*06a0*/ 	.word	index@(_ZN4vllm3moe14moe_sum_kernelIN3c104HalfELi4EEEvPT_PKS4_i)
        /*06a4*/ 	.word	0x00000000


	//----- nvinfo : EIATTR_MIN_STACK_SIZE
	.align		4
.L_323:
        /*06a8*/ 	.byte	0x04, 0x12
        /*06aa*/ 	.short	(.L_325 - .L_324)
	.align		4
.L_324:
        /*06ac*/ 	.word	index@(_ZN4vllm3moe14moe_sum_kernelIfLi4EEEvPT_PKS2_i)
        /*06b0*/ 	.word	0x00000000


	//----- nvinfo : EIATTR_MIN_STACK_SIZE
	.align		4
.L_325:
        /*06b4*/ 	.byte	0x04, 0x12
        /*06b6*/ 	.short	(.L_327 - .L_326)
	.align		4
.L_326:
        /*06b8*/ 	.word	index@(_ZN4vllm3moe14moe_sum_kernelIN3c108BFloat16ELi3EEEvPT_PKS4_i)
        /*06bc*/ 	.word	0x00000000


	//----- nvinfo : EIATTR_MIN_STACK_SIZE
	.align		4
.L_327:
        /*06c0*/ 	.byte	0x04, 0x12
        /*06c2*/ 	.short	(.L_329 - .L_328)
	.align		4
.L_328:
        /*06c4*/ 	.word	index@(_ZN4vllm3moe14moe_sum_kernelIN3c104HalfELi3EEEvPT_PKS4_i)
        /*06c8*/ 	.word	0x00000000


	//----- nvinfo : EIATTR_MIN_STACK_SIZE
	.align		4
.L_329:
        /*06cc*/ 	.byte	0x04, 0x12
        /*06ce*/ 	.short	(.L_331 - .L_330)
	.align		4
.L_330:
        /*06d0*/ 	.word	index@(_ZN4vllm3moe14moe_sum_kernelIfLi3EEEvPT_PKS2_i)
        /*06d4*/ 	.word	0x00000000


	//----- nvinfo : EIATTR_MIN_STACK_SIZE
	.align		4
.L_331:
        /*06d8*/ 	.byte	0x04, 0x12
        /*06da*/ 	.short	(.L_333 - .L_332)
	.align		4
.L_332:
        /*06dc*/ 	.word	index@(_ZN4vllm3moe14moe_sum_kernelIN3c108BFloat16ELi2EEEvPT_PKS4_i)
        /*06e0*/ 	.word	0x00000000


	//----- nvinfo : EIATTR_MIN_STACK_SIZE
	.align		4
.L_333:
        /*06e4*/ 	.byte	0x04, 0x12
        /*06e6*/ 	.short	(.L_335 - .L_334)
	.align		4
.L_334:
        /*06e8*/ 	.word	index@(_ZN4vllm3moe14moe_sum_kernelIN3c104HalfELi2EEEvPT_PKS4_i)
        /*06ec*/ 	.word	0x00000000


	//----- nvinfo : EIATTR_MIN_STACK_SIZE
	.align		4
.L_335:
        /*06f0*/ 	.byte	0x04, 0x12
        /*06f2*/ 	.short	(.L_337 - .L_336)
	.align		4
.L_336:
        /*06f4*/ 	.word	index@(_ZN4vllm3moe14moe_sum_kernelIfLi2EEEvPT_PKS2_i)
        /*06f8*/ 	.word	0x00000000


	//----- nvinfo : EIATTR_MIN_STACK_SIZE
	.align		4
.L_337:
        /*06fc*/ 	.byte	0x04, 0x12
        /*06fe*/ 	.short	(.L_339 - .L_338)
	.align		4
.L_338:
        /*0700*/ 	.word	index@(_ZN4vllm3moe35count_and_sort_expert_tokens_kernelImEEvPKT_PiS5_S5_miiib)
        /*0704*/ 	.word	0x00000000


	//----- nvinfo : EIATTR_MIN_STACK_SIZE
	.align		4
.L_339:
        /*0708*/ 	.byte	0x04, 0x12
        /*070a*/ 	.short	(.L_341 - .L_340)
	.align		4
.L_340:
        /*070c*/ 	.word	index@(_ZN4vllm3moe27moe_align_block_size_kernelImEEvPKT_PiS5_S5_S5_iiiimS5_iib)
        /*0710*/ 	.word	0x00000000


	//----- nvinfo : EIATTR_MIN_STACK_SIZE
	.align		4
.L_341:
        /*0714*/ 	.byte	0x04, 0x12
        /*0716*/ 	.short	(.L_343 - .L_342)
	.align		4
.L_342:
        /*0718*/ 	.word	index@(_ZN4vllm3moe46moe_align_block_size_small_batch_expert_kernelImLi256EEEvPKT_PiS5_S5_S5_iimiib)
        /*071c*/ 	.word	0x00000000


	//----- nvinfo : EIATTR_MIN_STACK_SIZE
	.align		4
.L_343:
        /*0720*/ 	.byte	0x04, 0x12
        /*0722*/ 	.short	(.L_345 - .L_344)
	.align		4
.L_344:
        /*0724*/ 	.word	index@(_ZN4vllm3moe35count_and_sort_expert_tokens_kernelIjEEvPKT_PiS5_S5_miiib)
        /*0728*/ 	.word	0x00000000


	//----- nvinfo : EIATTR_MIN_STACK_SIZE
	.align		4
.L_345:
        /*072c*/ 	.byte	0x04, 0x12
        /*072e*/ 	.short	(.L_347 - .L_346)
	.align		4
.L_346:
        /*0730*/ 	.word	index@(_ZN4vllm3moe27moe_align_block_size_kernelIjEEvPKT_PiS5_S5_S5_iiiimS5_iib)
        /*0734*/ 	.word	0x00000000


	//----- nvinfo : EIATTR_MIN_STACK_SIZE
	.align		4
.L_347:
        /*0738*/ 	.byte	0x04, 0x12
        /*073a*/ 	.short	(.L_349 - .L_348)
	.align		4
.L_348:
        /*073c*/ 	.word	index@(_ZN4vllm3moe46moe_align_block_size_small_batch_expert_kernelIjLi256EEEvPKT_PiS5_S5_S5_iimiib)
        /*0740*/ 	.word	0x00000000


	//----- nvinfo : EIATTR_MIN_STACK_SIZE
	.align		4
.L_349:
        /*0744*/ 	.byte	0x04, 0x12
        /*0746*/ 	.short	(.L_351 - .L_350)
	.align		4
.L_350:
        /*0748*/ 	.word	index@(_ZN4vllm3moe35count_and_sort_expert_tokens_kernelItEEvPKT_PiS5_S5_miiib)
        /*074c*/ 	.word	0x00000000


	//----- nvinfo : EIATTR_MIN_STACK_SIZE
	.align		4
.L_351:
        /*0750*/ 	.byte	0x04, 0x12
        /*0752*/ 	.short	(.L_353 - .L_352)
	.align		4
.L_352:
        /*0754*/ 	.word	index@(_ZN4vllm3moe27moe_align_block_size_kernelItEEvPKT_PiS5_S5_S5_iiiimS5_iib)
        /*0758*/ 	.word	0x00000000


	//----- nvinfo : EIATTR_MIN_STACK_SIZE
	.align		4
.L_353:
        /*075c*/ 	.byte	0x04, 0x12
        /*075e*/ 	.short	(.L_355 - .L_354)
	.align		4
.L_354:
        /*0760*/ 	.word	index@(_ZN4vllm3moe46moe_align_block_size_small_batch_expert_kernelItLi256EEEvPKT_PiS5_S5_S5_iimiib)
        /*0764*/ 	.word	0x00000000


	//----- nvinfo : EIATTR_MIN_STACK_SIZE
	.align		4
.L_355:
        /*0768*/ 	.byte	0x04, 0x12
        /*076a*/ 	.short	(.L_357 - .L_356)
	.align		4
.L_356:
        /*076c*/ 	.word	index@(_ZN4vllm3moe35count_and_sort_expert_tokens_kernelIlEEvPKT_PiS5_S5_miiib)
        /*0770*/ 	.word	0x00000000


	//----- nvinfo : EIATTR_MIN_STACK_SIZE
	.align		4
.L_357:
        /*0774*/ 	.byte	0x04, 0x12
        /*0776*/ 	.short	(.L_359 - .L_358)
	.align		4
.L_358:
        /*0778*/ 	.word	index@(_ZN4vllm3moe27moe_align_block_size_kernelIlEEvPKT_PiS5_S5_S5_iiiimS5_iib)
        /*077c*/ 	.word	0x00000000


	//----- nvinfo : EIATTR_MIN_STACK_SIZE
	.align		4
.L_359:
        /*0780*/ 	.byte	0x04, 0x12
        /*0782*/ 	.short	(.L_361 - .L_360)
	.align		4
.L_360:
        /*0784*/ 	.word	index@(_ZN4vllm3moe46moe_align_block_size_small_batch_expert_kernelIlLi256EEEvPKT_PiS5_S5_S5_iimiib)
        /*0788*/ 	.word	0x00000000


	//----- nvinfo : EIATTR_MIN_STACK_SIZE
	.align		4
.L_361:
        /*078c*/ 	.byte	0x04, 0x12
        /*078e*/ 	.short	(.L_363 - .L_362)
	.align		4
.L_362:
        /*0790*/ 	.word	index@(_ZN4vllm3moe35count_and_sort_expert_tokens_kernelIiEEvPKT_PiS5_S5_miiib)
        /*0794*/ 	.word	0x00000000


	//----- nvinfo : EIATTR_MIN_STACK_SIZE
	.align		4
.L_363:
        /*0798*/ 	.byte	0x04, 0x12
        /*079a*/ 	.short	(.L_365 - .L_364)
	.align		4
.L_364:
        /*079c*/ 	.word	index@(_ZN4vllm3moe27moe_align_block_size_kernelIiEEvPKT_PiS5_S5_S5_iiiimS5_iib)
        /*07a0*/ 	.word	0x00000000


	//----- nvinfo : EIATTR_MIN_STACK_SIZE
	.align		4
.L_365:
        /*07a4*/ 	.byte	0x04, 0x12
        /*07a6*/ 	.short	(.L_367 - .L_366)
	.align		4
.L_366:
        /*07a8*/ 	.word	index@(_ZN4vllm3moe46moe_align_block_size_small_batch_expert_kernelIiLi256EEEvPKT_PiS5_S5_S5_iimiib)
        /*07ac*/ 	.word	0x00000000


	//----- nvinfo : EIATTR_MIN_STACK_SIZE
	.align		4
.L_367:
        /*07b0*/ 	.byte	0x04, 0x12
        /*07b2*/ 	.short	(.L_369 - .L_368)
	.align		4
.L_368:
        /*07b4*/ 	.word	index@(_ZN4vllm3moe35count_and_sort_expert_tokens_kernelIsEEvPKT_PiS5_S5_miiib)
        /*07b8*/ 	.word	0x00000000


	//----- nvinfo : EIATTR_MIN_STACK_SIZE
	.align		4
.L_369:
        /*07bc*/ 	.byte	0x04, 0x12
        /*07be*/ 	.short	(.L_371 - .L_370)
	.align		4
.L_370:
        /*07c0*/ 	.word	index@(_ZN4vllm3moe27moe_align_block_size_kernelIsEEvPKT_PiS5_S5_S5_iiiimS5_iib)
        /*07c4*/ 	.word	0x00000000


	//----- nvinfo : EIATTR_MIN_STACK_SIZE
	.align		4
.L_371:
        /*07c8*/ 	.byte	0x04, 0x12
        /*07ca*/ 	.short	(.L_373 - .L_372)
	.align		4
.L_372:
        /*07cc*/ 	.word	index@(_ZN4vllm3moe46moe_align_block_size_small_batch_expert_kernelIsLi256EEEvPKT_PiS5_S5_S5_iimiib)
        /*07d0*/ 	.word	0x00000000


	//----- nvinfo : EIATTR_MIN_STACK_SIZE
	.align		4
.L_373:
        /*07d4*/ 	.byte	0x04, 0x12
        /*07d6*/ 	.short	(.L_375 - .L_374)
	.align		4
.L_374:
        /*07d8*/ 	.word	index@(_ZN4vllm3moe35count_and_sort_expert_tokens_kernelIaEEvPKT_PiS5_S5_miiib)
        /*07dc*/ 	.word	0x00000000


	//----- nvinfo : EIATTR_MIN_STACK_SIZE
	.align		4
.L_375:
        /*07e0*/ 	.byte	0x04, 0x12
        /*07e2*/ 	.short	(.L_377 - .L_376)
	.align		4
.L_376:
        /*07e4*/ 	.word	index@(_ZN4vllm3moe27moe_align_block_size_kernelIaEEvPKT_PiS5_S5_S5_iiiimS5_iib)
        /*07e8*/ 	.word	0x00000000


	//----- nvinfo : EIATTR_MIN_STACK_SIZE
	.align		4
.L_377:
        /*07ec*/ 	.byte	0x04, 0x12
        /*07ee*/ 	.short	(.L_379 - .L_378)
	.align		4
.L_378:
        /*07f0*/ 	.word	index@(_ZN4vllm3moe46moe_align_block_size_small_batch_expert_kernelIaLi256EEEvPKT_PiS5_S5_S5_iimiib)
        /*07f4*/ 	.word	0x00000000


	//----- nvinfo : EIATTR_MIN_STACK_SIZE
	.align		4
.L_379:
        /*07f8*/ 	.byte	0x04, 0x12
        /*07fa*/ 	.short	(.L_381 - .L_380)
	.align		4
.L_380:
        /*07fc*/ 	.word	index@(_ZN4vllm3moe35count_and_sort_expert_tokens_kernelIhEEvPKT_PiS5_S5_miiib)
        /*0800*/ 	.word	0x00000000


	//----- nvinfo : EIATTR_MIN_STACK_SIZE
	.align		4
.L_381:
        /*0804*/ 	.byte	0x04, 0x12
        /*0806*/ 	.short	(.L_383 - .L_382)
	.align		4
.L_382:
        /*0808*/ 	.word	index@(_ZN4vllm3moe27moe_align_block_size_kernelIhEEvPKT_PiS5_S5_S5_iiiimS5_iib)
        /*080c*/ 	.word	0x00000000


	//----- nvinfo : EIATTR_MIN_STACK_SIZE
	.align		4
.L_383:
        /*0810*/ 	.byte	0x04, 0x12
        /*0812*/ 	.short	(.L_385 - .L_384)
	.align		4
.L_384:
        /*0814*/ 	.word	index@(_ZN4vllm3moe46moe_align_block_size_small_batch_expert_kernelIhLi256EEEvPKT_PiS5_S5_S5_iimiib)
        /*0818*/ 	.word	0x00000000


	//----- nvinfo : EIATTR_MIN_STACK_SIZE
	.align		4
.L_385:
        /*081c*/ 	.byte	0x04, 0x12
        /*081e*/ 	.short	(.L_387 - .L_386)
	.align		4
.L_386:
        /*0820*/ 	.word	index@(_ZN3cub18CUB_300001_SM_10306detail11EmptyKernelIvEEvv)
        /*0824*/ 	.word	0x00000000
.L_387:


//--------------------- .nv.compat                --------------------------
	.section	.nv.compat,"",@"SHT_CUDA_COMPAT_INFO"
	.align	4
        /*0000*/ 	.byte	0x02, 0x09, 0x01, 0x00, 0x02, 0x02, 0x01, 0x00, 0x02, 0x05, 0x05, 0x00, 0x03, 0x07, 0x01, 0x01
        /*0010*/ 	.byte	0x02, 0x03, 0x00, 0x00, 0x02, 0x06, 0x01, 0x00, 0x04, 0x0b, 0x08, 0x00, 0x00, 0x00, 0x00, 0x00
        /*0020*/ 	.byte	0x00, 0x00, 0x00, 0x00


//--------------------- .nv.info._ZN4vllm3moe28batched_moe_align_block_size35batched_moe_align_block_size_kernelEiiiPKiPiS4_S4_ --------------------------
	.section	.nv.info._ZN4vllm3moe28batched_moe_align_block_size35batched_moe_align_block_size_kernelEiiiPKiPiS4_S4_,"",@"SHT_CUDA_INFO"
	.sectionflags	@""
	.align	4


	//----- nvinfo : EIATTR_CUDA_API_VERSION
	.align		4
        /*0000*/ 	.byte	0x04, 0x37
        /*0002*/ 	.short	(.L_389 - .L_388)
.L_388:
        /*0004*/ 	.word	0x00000082


	//----- nvinfo : EIATTR_KPARAM_INFO
	.align		4
.L_389:
        /*0008*/ 	.byte	0x04, 0x17
        /*000a*/ 	.short	(.L_391 - .L_390)
.L_390:
        /*000c*/ 	.word	0x00000000
        /*0010*/ 	.short	0x0006
        /*0012*/ 	.short	0x0028
        /*0014*/ 	.byte	0x00, 0xf5, 0x21, 0x00


	//----- nvinfo : EIATTR_KPARAM_INFO
	.align		4
.L_391:
        /*0018*/ 	.byte	0x04, 0x17
        /*001a*/ 	.short	(.L_393 - .L_392)
.L_392:
        /*001c*/ 	.word	0x00000000
        /*0020*/ 	.short	0x0005
        /*0022*/ 	.short	0x0020
        /*0024*/ 	.byte	0x00, 0xf5, 0x21, 0x00


	//----- nvinfo : EIATTR_KPARAM_INFO
	.align		4
.L_393:
        /*0028*/ 	.byte	0x04, 0x17
        /*002a*/ 	.short	(.L_395 - .L_394)
.L_394:
        /*002c*/ 	.word	0x00000000
        /*0030*/ 	.short	0x0004
        /*0032*/ 	.short	0x0018
        /*0034*/ 	.byte	0x00, 0xf5, 0x21, 0x00


	//----- nvinfo : EIATTR_KPARAM_INFO
	.align		4
.L_395:
        /*0038*/ 	.byte	0x04, 0x17
        /*003a*/ 	.short	(.L_397 - .L_396)
.L_396:
        /*003c*/ 	.word	0x00000000
        /*0040*/ 	.short	0x0003
        /*0042*/ 	.short	0x0010
        /*0044*/ 	.byte	0x00, 0xf5, 0x21, 0x00


	//----- nvinfo : EIATTR_KPARAM_INFO
	.align		4
.L_397:
        /*0048*/ 	.byte	0x04, 0x17
        /*004a*/ 	.short	(.L_399 - .L_398)
.L_398:
        /*004c*/ 	.word	0x00000000
        /*0050*/ 	.short	0x0002
        /*0052*/ 	.short	0x0008
        /*0054*/ 	.byte	0x00, 0xf0, 0x11, 0x00


	//----- nvinfo : EIATTR_KPARAM_INFO
	.align		4
.L_399:
        /*0058*/ 	.byte	0x04, 0x17
        /*005a*/ 	.short	(.L_401 - .L_400)
.L_400:
        /*005c*/ 	.word	0x00000000
        /*0060*/ 	.short	0x0001
        /*0062*/ 	.short	0x0004
        /*0064*/ 	.byte	0x00, 0xf0, 0x11, 0x00


	//----- nvinfo : EIATTR_KPARAM_INFO
	.align		4
.L_401:
        /*0068*/ 	.byte	0x04, 0x17
        /*006a*/ 	.short	(.L_403 - .L_402)
.L_402:
        /*006c*/ 	.word	0x00000000
        /*0070*/ 	.short	0x0000
        /*0072*/ 	.short	0x0000
        /*0074*/ 	.byte	0x00, 0xf0, 0x11, 0x00


	//----- nvinfo : EIATTR_SPARSE_MMA_MASK
	.align		4
.L_403:
        /*0078*/ 	.byte	0x03, 0x50
        /*007a*/ 	.short	0x0000


	//----- nvinfo : EIATTR_MAXREG_COUNT
	.align		4
        /*007c*/ 	.byte	0x03, 0x1b
        /*007e*/ 	.short	0x00ff


	//----- nvinfo : EIATTR_NUM_BARRIERS
	.align		4
        /*0080*/ 	.byte	0x02, 0x4c
        /*0082*/ 	.byte	0x01
	.zero		1


	//----- nvinfo : EIATTR_MERCURY_ISA_VERSION
	.align		4
        /*0084*/ 	.byte	0x03, 0x5f
        /*0086*/ 	.short	0x0101


	//----- nvinfo : EIATTR_COOP_GROUP_MASK_REGIDS
	.align		4
        /*0088*/ 	.byte	0x04, 0x29
        /*008a*/ 	.short	(.L_405 - .L_404)


	//   ....[0]....
.L_404:
        /*008c*/ 	.word	0xffffffff


	//   ....[1]....
        /*0090*/ 	.word	0xffffffff


	//   ....[2]....
        /*0094*/ 	.word	0xffffffff


	//   ....[3]....
        /*0098*/ 	.word	0xffffffff


	//   ....[4]....
        /*009c*/ 	.word	0xffffffff


	//   ....[5]....
        /*00a0*/ 	.word	0x05000027


	//   ....[6]....
        /*00a4*/ 	.word	0x05000027


	//   ....[7]....
        /*00a8*/ 	.word	0x05000027


	//   ....[8]....
        /*00ac*/ 	.word	0x05000027


	//   ....[9]....
        /*00b0*/ 	.word	0x05000027


	//----- nvinfo : EIATTR_COOP_GROUP_INSTR_OFFSETS
	.align		4
.L_405:
        /*00b4*/ 	.byte	0x04, 0x28
        /*00b6*/ 	.short	(.L_407 - .L_406)


	//   ....[0]....
.L_406:
        /*00b8*/ 	.word	0x00000990


	//   ....[1]....
        /*00bc*/ 	.word	0x000009b0


	//   ....[2]....
        /*00c0*/ 	.word	0x000009d0


	//   ....[3]....
        /*00c4*/ 	.word	0x000009f0


	//   ....[4]....
        /*00c8*/ 	.word	0x00000a10


	//   ....[5]....
        /*00cc*/ 	.word	0x00001c70


	//   ....[6]....
        /*00d0*/ 	.word	0x00001cf0


	//   ....[7]....
        /*00d4*/ 	.word	0x00001d70


	//   ....[8]....
        /*00d8*/ 	.word	0x00001df0


	//   ....[9]....
        /*00dc*/ 	.word	0x00001e70


	//----- nvinfo : EIATTR_VRC_CTA_INIT_COUNT
	.align		4
.L_407:
        /*00e0*/ 	.byte	0x02, 0x4a
	.zero		1
	.zero		1


	//----- nvinfo : EIATTR_EXIT_INSTR_OFFSETS
	.align		4
        /*00e4*/ 	.byte	0x04, 0x1c
        /*00e6*/ 	.short	(.L_409 - .L_408)


	//   ....[0]....
.L_408:
        /*00e8*/ 	.word	0x00000f30


	//   ....[1]....
        /*00ec*/ 	.word	0x00001700


	//   ....[2]....
        /*00f0*/ 	.word	0x00001940


	//   ....[3]....
        /*00f4*/ 	.word	0x00001a90


	//   ....[4]....
        /*00f8*/ 	.word	0x00001ba0


	//   ....[5]....
        /*00fc*/ 	.word	0x00001c10


	//----- nvinfo : EIATTR_CRS_STACK_SIZE
	.align		4
.L_409:
        /*0100*/ 	.byte	0x04, 0x1e
        /*0102*/ 	.short	(.L_411 - .L_410)
.L_410:
        /*0104*/ 	.word	0x00000000


	//----- nvinfo : EIATTR_CBANK_PARAM_SIZE
	.align		4
.L_411:
        /*0108*/ 	.byte	0x03, 0x19
        /*010a*/ 	.short	0x0030


	//----- nvinfo : EIATTR_PARAM_CBANK
	.align		4
        /*010c*/ 	.byte	0x04, 0x0a
        /*010e*/ 	.short	(.L_413 - .L_412)
	.align		4
.L_412:
        /*0110*/ 	.word	index@(.nv.constant0._ZN4vllm3moe28batched_moe_align_block_size35batched_moe_align_block_size_kernelEiiiPKiPiS4_S4_)
        /*0114*/ 	.short	0x0380
        /*0116*/ 	.short	0x0030


	//----- nvinfo : EIATTR_SW_WAR
	.align		4
.L_413:
        /*0118*/ 	.byte	0x04, 0x36
        /*011a*/ 	.short	(.L_415 - .L_414)
.L_414:
        /*011c*/ 	.word	0x00000008
.L_415:


//--------------------- .nv.info._ZN4vllm3moe40lora_count_and_sort_expert_tokens_kernelIlEEvPKT_PiS5_S5_miiiS5_S5_b --------------------------
	.section	.nv.info._ZN4vllm3moe40lora_count_and_sort_expert_tokens_kernelIlEEvPKT_PiS5_S5_miiiS5_S5_b,"",@"SHT_CUDA_INFO"
	.sectionflags	@""
	.align	4


	//----- nvinfo : EIATTR_CUDA_API_VERSION
	.align		4
        /*0000*/ 	.byte	0x04, 0x37
        /*0002*/ 	.short	(.L_417 - .L_416)
.L_416:
        /*0004*/ 	.word	0x00000082


	//----- nvinfo : EIATTR_KPARAM_INFO
	.align		4
.L_417:
        /*0008*/ 	.byte	0x04, 0x17
        /*000a*/ 	.short	(.L_419 - .L_418)
.L_418:
        /*000c*/ 	.word	0x00000000
        /*0010*/ 	.short	0x000a
        /*0012*/ 	.short	0x0048
        /*0014*/ 	.byte	0x00, 0xf0, 0x05, 0x00


	//----- nvinfo : EIATTR_KPARAM_INFO
	.align		4
.L_419:
        /*0018*/ 	.byte	0x04, 0x17
        /*001a*/ 	.short	(.L_421 - .L_420)
.L_420:
        /*001c*/ 	.word	0x00000000
        /*0020*/ 	.short	0x0009
        /*0022*/ 	.short	0x0040
        /*0024*/ 	.byte	0x00, 0xf5, 0x21, 0x00


	//----- nvinfo : EIATTR_KPARAM_INFO
	.align		4
.L_421:
        /*0028*/ 	.byte	0x04, 0x17
        /*002a*/ 	.short	(.L_423 - .L_422)
.L_422:
        /*002c*/ 	.word	0x00000000
        /*0030*/ 	.short	0x0008
        /*0032*/ 	.short	0x0038
        /*0034*/ 	.byte	0x00, 0xf5, 0x21, 0x00


	//----- nvinfo : EIATTR_KPARAM_INFO
	.align		4
.L_423:
        /*0038*/ 	.byte	0x04, 0x17
        /*003a*/ 	.short	(.L_425 - .L_424)
.L_424:
        /*003c*/ 	.word	0x00000000
        /*0040*/ 	.short	0x0007
        /*0042*/ 	.short	0x0030
        /*0044*/ 	.byte	0x00, 0xf0, 0x11, 0x00


	//----- nvinfo : EIATTR_KPARAM_INFO
	.align		4
.L_425:
        /*0048*/ 	.byte	0x04, 0x17
        /*004a*/ 	.short	(.L_427 - .L_426)
.L_426:
        /*004c*/ 	.word	0x00000000
        /*0050*/ 	.short	0x0006
        /*0052*/ 	.short	0x002c
        /*0054*/ 	.byte	0x00, 0xf0, 0x11, 0x00


	//----- nvinfo : EIATTR_KPARAM_INFO
	.align		4
.L_427:
        /*0058*/ 	.byte	0x04, 0x17
        /*005a*/ 	.short	(.L_429 - .L_428)
.L_428:
        /*005c*/ 	.word	0x00000000
        /*0060*/ 	.short	0x0005
        /*0062*/ 	.short	0x0028
        /*0064*/ 	.byte	0x00, 0xf0, 0x11, 0x00


	//----- nvinfo : EIATTR_KPARAM_INFO
	.align		4
.L_429:
        /*0068*/ 	.byte	0x04, 0x17
        /*006a*/ 	.short	(.L_431 - .L_430)
.L_430:
        /*006c*/ 	.word	0x00000000
        /*0070*/ 	.short	0x0004
        /*0072*/ 	.short	0x0020
        /*0074*/ 	.byte	0x00, 0xf0, 0x21, 0x00


	//----- nvinfo : EIATTR_KPARAM_INFO
	.align		4
.L_431:
        /*0078*/ 	.byte	0x04, 0x17
        /*007a*/ 	.short	(.L_433 - .L_432)
.L_432:
        /*007c*/ 	.word	0x00000000
        /*0080*/ 	.short	0x0003
        /*0082*/ 	.short	0x0018
        /*0084*/ 	.byte	0x00, 0xf5, 0x21, 0x00


	//----- nvinfo : EIATTR_KPARAM_INFO
	.align		4
.L_433:
        /*0088*/ 	.byte	0x04, 0x17
        /*008a*/ 	.short	(.L_435 - .L_434)
.L_434:
        /*008c*/ 	.word	0x00000000
        /*0090*/ 	.short	0x0002
        /*0092*/ 	.short	0x0010
        /*0094*/ 	.byte	0x00, 0xf5, 0x21, 0x00


	//----- nvinfo : EIATTR_KPARAM_INFO
	.align		4
.L_435:
        /*0098*/ 	.byte	0x04, 0x17
        /*009a*/ 	.short	(.L_437 - .L_436)
.L_436:
        /*009c*/ 	.word	0x00000000
        /*00a0*/ 	.short	0x0001
        /*00a2*/ 	.short	0x0008
        /*00a4*/ 	.byte	0x00, 0xf5, 0x21, 0x00


	//----- nvinfo : EIATTR_KPARAM_INFO
	.align		4
.L_437:
        /*00a8*/ 	.byte	0x04, 0x17
        /*00aa*/ 	.short	(.L_439 - .L_438)
.L_438:
        /*00ac*/ 	.word	0x00000000
        /*00b0*/ 	.short	0x0000
        /*00b2*/ 	.short	0x0000
        /*00b4*/ 	.byte	0x00, 0xf5, 0x21, 0x00


	//----- nvinfo : EIATTR_SPARSE_MMA_MASK
	.align		4
.L_439:
        /*00b8*/ 	.byte	0x03, 0x50
        /*00ba*/ 	.short	0x0000


	//----- nvinfo : EIATTR_MAXREG_COUNT
	.align		4
        /*00bc*/ 	.byte	0x03, 0x1b
        /*00be*/ 	.short	0x00ff


	//----- nvinfo : EIATTR_MERCURY_ISA_VERSION
	.align		4
        /*00c0*/ 	.byte	0x03, 0x5f
        /*00c2*/ 	.short	0x0101


	//----- nvinfo : EIATTR_VRC_CTA_INIT_COUNT
	.align		4
        /*00c4*/ 	.byte	0x02, 0x4a
	.zero		1
	.zero		1


	//----- nvinfo : EIATTR_EXIT_INSTR_OFFSETS
	.align		4
        /*00c8*/ 	.byte	0x04, 0x1c
        /*00ca*/ 	.short	(.L_441 - .L_440)


	//   ....[0]....
.L_440:
        /*00cc*/ 	.word	0x00000070


	//   ....[1]....
        /*00d0*/ 	.word	0x00000330


	//   ....[2]....
        /*00d4*/ 	.word	0x000006a0


	//   ....[3]....
        /*00d8*/ 	.word	0x00000810


	//   ....[4]....
        /*00dc*/ 	.word	0x00000d80


	//   ....[5]....
        /*00e0*/ 	.word	0x00001140


	//----- nvinfo : EIATTR_CRS_STACK_SIZE
	.align		4
.L_441:
        /*00e4*/ 	.byte	0x04, 0x1e
        /*00e6*/ 	.short	(.L_443 - .L_442)
.L_442:
        /*00e8*/ 	.word	0x00000000


	//----- nvinfo : EIATTR_CBANK_PARAM_SIZE
	.align		4
.L_443:
        /*00ec*/ 	.byte	0x03, 0x19
        /*00ee*/ 	.short	0x0049


	//----- nvinfo : EIATTR_PARAM_CBANK
	.align		4
        /*00f0*/ 	.byte	0x04, 0x0a
        /*00f2*/ 	.short	(.L_445 - .L_444)
	.align		4
.L_444:
        /*00f4*/ 	.word	index@(.nv.constant0._ZN4vllm3moe40lora_count_and_sort_expert_tokens_kernelIlEEvPKT_PiS5_S5_miiiS5_S5_b)
        /*00f8*/ 	.short	0x0380
        /*00fa*/ 	.short	0x0049


	//----- nvinfo : EIATTR_SW_WAR
	.align		4
.L_445:
        /*00fc*/ 	.byte	0x04, 0x36
        /*00fe*/ 	.short	(.L_447 - .L_446)
.L_446:
        /*0100*/ 	.word	0x00000008
.L_447:


//--------------------- .nv.info._ZN4vllm3moe32moe_lora_align_block_size_kernelIlEEvPT_PilS4_iimiiS4_S4_iS4_S4_S4_iiS4_S4_b --------------------------
	.section	.nv.info._ZN4vllm3moe32moe_lora_align_block_size_kernelIlEEvPT_PilS4_iimiiS4_S4_iS4_S4_S4_iiS4_S4_b,"",@"SHT_CUDA_INFO"
	.sectionflags	@""
	.align	4


	//----- nvinfo : EIATTR_CUDA_API_VERSION
	.align		4
        /*0000*/ 	.byte	0x04, 0x37
        /*0002*/ 	.short	(.L_449 - .L_448)
.L_448:
        /*0004*/ 	.word	0x00000082


	//----- nvinfo : EIATTR_KPARAM_INFO
	.align		4
.L_449:
        /*0008*/ 	.byte	0x04, 0x17
        /*000a*/ 	.short	(.L_451 - .L_450)
.L_450:
        /*000c*/ 	.word	0x00000000
        /*0010*/ 	.short	0x0013
        /*0012*/ 	.short	0x0080
        /*0014*/ 	.byte	0x00, 0xf0, 0x05, 0x00


	//----- nvinfo : EIATTR_KPARAM_INFO
	.align		4
.L_451:
        /*0018*/ 	.byte	0x04, 0x17
        /*001a*/ 	.short	(.L_453 - .L_452)
.L_452:
        /*001c*/ 	.word	0x00000000
        /*0020*/ 	.short	0x0012
        /*0022*/ 	.short	0x0078
        /*0024*/ 	.byte	0x00, 0xf5, 0x21, 0x00


	//----- nvinfo : EIATTR_KPARAM_INFO
	.align		4
.L_453:
        /*0028*/ 	.byte	0x04, 0x17
        /*002a*/ 	.short	(.L_455 - .L_454)
.L_454:
        /*002c*/ 	.word	0x00000000
        /*0030*/ 	.short	0x0011
        /*0032*/ 	.short	0x0070
        /*0034*/ 	.byte	0x00, 0xf5, 0x21, 0x00


	//----- nvinfo : EIATTR_KPARAM_INFO
	.align		4
.L_455:
        /*0038*/ 	.byte	0x04, 0x17
        /*003a*/ 	.short	(.L_457 - .L_456)
.L_456:
        /*003c*/ 	.word	0x00000000
        /*0040*/ 	.short	0x0010
        /*0042*/ 	.short	0x006c
        /*0044*/ 	.byte	0x00, 0xf0, 0x11, 0x00


	//----- nvinfo : EIATTR_KPARAM_INFO
	.align		4
.L_457:
        /*0048*/ 	.byte	0x04, 0x17
        /*004a*/ 	.short	(.L_459 - .L_458)
.L_458:
        /*004c*/ 	.word	0x00000000
        /*0050*/ 	.short	0x000f
        /*0052*/ 	.short	0x0068
        /*0054*/ 	.byte	0x00, 0xf0, 0x11, 0x00


	//----- nvinfo : EIATTR_KPARAM_INFO
	.align		4
.L_459:
        /*0058*/ 	.byte	0x04, 0x17
        /*005a*/ 	.short	(.L_461 - .L_460)
.L_460:
        /*005c*/ 	.word	0x00000000
        /*0060*/ 	.short	0x000e
        /*0062*/ 	.short	0x0060
        /*0064*/ 	.byte	0x00, 0xf5, 0x21, 0x00


	//----- nvinfo : EIATTR_KPARAM_INFO
	.align		4
.L_461:
        /*0068*/ 	.byte	0x04, 0x17
        /*006a*/ 	.short	(.L_463 - .L_462)
.L_462:
        /*006c*/ 	.word	0x00000000
        /*0070*/ 	.short	0x000d
        /*0072*/ 	.short	0x0058
        /*0074*/ 	.byte	0x00, 0xf5, 0x21, 0x00


	//----- nvinfo : EIATTR_KPARAM_INFO
	.align		4
.L_463:
        /*0078*/ 	.byte	0x04, 0x17
        /*007a*/ 	.short	(.L_465 - .L_464)
.L_464:
        /*007c*/ 	.word	0x00000000
        /*0080*/ 	.short	0x000c
        /*0082*/ 	.short	0x0050
        /*0084*/ 	.byte	0x00, 0xf5, 0x21, 0x00


	//----- nvinfo : EIATTR_KPARAM_INFO
	.align		4
.L_465:
        /*0088*/ 	.byte	0x04, 0x17
        /*008a*/ 	.short	(.L_467 - .L_466)
.L_466:
        /*008c*/ 	.word	0x00000000
        /*0090*/ 	.short	0x000b
        /*0092*/ 	.short	0x0048
        /*0094*/ 	.byte	0x00, 0xf0, 0x11, 0x00


	//----- nvinfo : EIATTR_KPARAM_INFO
	.align		4
.L_467:
        /*0098*/ 	.byte	0x04, 0x17
        /*009a*/ 	.short	(.L_469 - .L_468)
.L_468:
        /*009c*/ 	.word	0x00000000
        /*00a0*/ 	.short	0x000a
        /*00a2*/ 	.short	0x0040
        /*00a4*/ 	.byte	0x00, 0xf5, 0x21, 0x00


	//----- nvinfo : EIATTR_KPARAM_INFO
	.align		4
.L_469:
        /*00a8*/ 	.byte	0x04, 0x17
        /*00aa*/ 	.short	(.L_471 - .L_470)
.L_470:
        /*00ac*/ 	.word	0x00000000
        /*00b0*/ 	.short	0x0009
        /*00b2*/ 	.short	0x0038
        /*00b4*/ 	.byte	0x00, 0xf5, 0x21, 0x00


	//----- nvinfo : EIATTR_KPARAM_INFO
	.align		4
.L_471:
        /*00b8*/ 	.byte	0x04, 0x17
        /*00ba*/ 	.short	(.L_473 - .L_472)
.L_472:
        /*00bc*/ 	.word	0x00000000
        /*00c0*/ 	.short	0x0008
        /*00c2*/ 	.short	0x0034
        /*00c4*/ 	.byte	0x00, 0xf0, 0x11, 0x00


	//----- nvinfo : EIATTR_KPARAM_INFO
	.align		4
.L_473:
        /*00c8*/ 	.byte	0x04, 0x17
        /*00ca*/ 	.short	(.L_475 - .L_474)
.L_474:
        /*00cc*/ 	.word	0x00000000
        /*00d0*/ 	.short	0x0007
        /*00d2*/ 	.short	0x0030
        /*00d4*/ 	.byte	0x00, 0xf0, 0x11, 0x00


	//----- nvinfo : EIATTR_KPARAM_INFO
	.align		4
.L_475:
        /*00d8*/ 	.byte	0x04, 0x17
        /*00da*/ 	.short	(.L_477 - .L_476)
.L_476:
        /*00dc*/ 	.word	0x00000000
        /*00e0*/ 	.short	0x0006
        /*00e2*/ 	.short	0x0028
        /*00e4*/ 	.byte	0x00, 0xf0, 0x21, 0x00


	//----- nvinfo : EIATTR_KPARAM_INFO
	.align		4
.L_477:
        /*00e8*/ 	.byte	0x04, 0x17
        /*00ea*/ 	.short	(.L_479 - .L_478)
.L_478:
        /*00ec*/ 	.word	0x00000000
        /*00f0*/ 	.short	0x0005
        /*00f2*/ 	.short	0x0024
        /*00f4*/ 	.byte	0x00, 0xf0, 0x11, 0x00


	//----- nvinfo : EIATTR_KPARAM_INFO
	.align		4
.L_479:
        /*00f8*/ 	.byte	0x04, 0x17
        /*00fa*/ 	.short	(.L_481 - .L_480)
.L_480:
        /*00fc*/ 	.word	0x00000000
        /*0100*/ 	.short	0x0004
        /*0102*/ 	.short	0x0020
        /*0104*/ 	.byte	0x00, 0xf0, 0x11, 0x00


	//----- nvinfo : EIATTR_KPARAM_INFO
	.align		4
.L_481:
        /*0108*/ 	.byte	0x04, 0x17
        /*010a*/ 	.short	(.L_483 - .L_482)
.L_482:
        /*010c*/ 	.word	0x00000000
        /*0110*/ 	.short	0x0003
        /*0112*/ 	.short	0x0018
        /*0114*/ 	.byte	0x00, 0xf5, 0x21, 0x00


	//----- nvinfo : EIATTR_KPARAM_INFO
	.align		4
.L_483:
        /*0118*/ 	.byte	0x04, 0x17
        /*011a*/ 	.short	(.L_485 - .L_484)
.L_484:
        /*011c*/ 	.word	0x00000000
        /*0120*/ 	.short	0x0002
        /*0122*/ 	.short	0x0010
        /*0124*/ 	.byte	0x00, 0xf0, 0x21, 0x00


	//----- nvinfo : EIATTR_KPARAM_INFO
	.align		4
.L_485:
        /*0128*/ 	.byte	0x04, 0x17
        /*012a*/ 	.short	(.L_487 - .L_486)
.L_486:
        /*012c*/ 	.word	0x00000000
        /*0130*/ 	.short	0x0001
        /*0132*/ 	.short	0x0008
        /*0134*/ 	.byte	0x00, 0xf5, 0x21, 0x00


	//----- nvinfo : EIATTR_KPARAM_INFO
	.align		4
.L_487:
        /*0138*/ 	.byte	0x04, 0x17
        /*013a*/ 	.short	(.L_489 - .L_488)
.L_488:
        /*013c*/ 	.word	0x00000000
        /*0140*/ 	.short	0x0000
        /*0142*/ 	.short	0x0000
        /*0144*/ 	.byte	0x00, 0xf5, 0x21, 0x00


	//----- nvinfo : EIATTR_SPARSE_MMA_MASK
	.align		4
.L_489:
        /*0148*/ 	.byte	0x03, 0x50
        /*014a*/ 	.short	0x0000


	//----- nvinfo : EIATTR_MAXREG_COUNT
	.align		4
        /*014c*/ 	.byte	0x03, 0x1b
        /*014e*/ 	.short	0x00ff


	//----- nvinfo : EIATTR_NUM_BARRIERS
	.align		4
        /*0150*/ 	.byte	0x02, 0x4c
        /*0152*/ 	.byte	0x01
	.zero		1


	//----- nvinfo : EIATTR_MERCURY_ISA_VERSION
	.align		4
        /*0154*/ 	.byte	0x03, 0x5f
        /*0156*/ 	.short	0x0101


	//----- nvinfo : EIATTR_COOP_GROUP_MASK_REGIDS
	.align		4
        /*0158*/ 	.byte	0x04, 0x29
        /*015a*/ 	.short	(.L_491 - .L_490)


	//   ....[0]....
.L_490:
        /*015c*/ 	.word	0xffffffff


	//   ....[1]....
        /*0160*/ 	.word	0xffffffff


	//   ....[2]....
        /*0164*/ 	.word	0xffffffff


	//   ....[3]....
        /*0168*/ 	.word	0xffffffff


	//   ....[4]....
        /*016c*/ 	.word	0xffffffff


	//   ....[5]....
        /*0170*/ 	.word	0x05000027


	//   ....[6]....
        /*0174*/ 	.word	0x05000027


	//   ....[7]....
        /*0178*/ 	.word	0x05000027


	//   ....[8]....
        /*017c*/ 	.word	0x05000027


	//   ....[9]....
        /*0180*/ 	.word	0x05000027


	//----- nvinfo : EIATTR_COOP_GROUP_INSTR_OFFSETS
	.align		4
.L_491:
        /*0184*/ 	.byte	0x04, 0x28
        /*0186*/ 	.short	(.L_493 - .L_492)


	//   ....[0]....
.L_492:
        /*0188*/ 	.word	0x000029c0


	//   ....[1]....
        /*018c*/ 	.word	0x000029e0


	//   ....[2]....
        /*0190*/ 	.word	0x00002a00


	//   ....[3]....
        /*0194*/ 	.word	0x00002a20


	//   ....[4]....
        /*0198*/ 	.word	0x00002a40


	//   ....[5]....
        /*019c*/ 	.word	0x00003f10


	//   ....[6]....
        /*01a0*/ 	.word	0x00003f80


	//   ....[7]....
        /*01a4*/ 	.word	0x00003ff0


	//   ....[8]....
        /*01a8*/ 	.word	0x00004060


	//   ....[9]....
        /*01ac*/ 	.word	0x000040d0


	//----- nvinfo : EIATTR_VRC_CTA_INIT_COUNT
	.align		4
.L_493:
        /*01b0*/ 	.byte	0x02, 0x4a
	.zero		1
	.zero		1


	//----- nvinfo : EIATTR_EXIT_INSTR_OFFSETS
	.align		4
        /*01b4*/ 	.byte	0x04, 0x1c
        /*01b6*/ 	.short	(.L_495 - .L_494)


	//   ....[0]....
.L_494:
        /*01b8*/ 	.word	0x00000080


	//   ....[1]....
        /*01bc*/ 	.word	0x000000d0


	//   ....[2]....
        /*01c0*/ 	.word	0x00000f80


	//   ....[3]....
        /*01c4*/ 	.word	0x000010a0


	//   ....[4]....
        /*01c8*/ 	.word	0x00003dc0


	//   ....[5]....
        /*01cc*/ 	.word	0x00003eb0


	//----- nvinfo : EIATTR_CRS_STACK_SIZE
	.align		4
.L_495:
        /*01d0*/ 	.byte	0x04, 0x1e
        /*01d2*/ 	.short	(.L_497 - .L_496)
.L_496:
        /*01d4*/ 	.word	0x00000000


	//----- nvinfo : EIATTR_CBANK_PARAM_SIZE
	.align		4
.L_497:
        /*01d8*/ 	.byte	0x03, 0x19
        /*01da*/ 	.short	0x0081


	//----- nvinfo : EIATTR_PARAM_CBANK
	.align		4
        /*01dc*/ 	.byte	0x04, 0x0a
        /*01de*/ 	.short	(.L_499 - .L_498)
	.align		4
.L_498:
        /*01e0*/ 	.word	index@(.nv.constant0._ZN4vllm3moe32moe_lora_align_block_size_kernelIlEEvPT_PilS4_iimiiS4_S4_iS4_S4_S4_iiS4_S4_b)
        /*01e4*/ 	.short	0x0380
        /*01e6*/ 	.short	0x0081


	//----- nvinfo : EIATTR_SW_WAR
	.align		4
.L_499:
        /*01e8*/ 	.byte	0x04, 0x36
        /*01ea*/ 	.short	(.L_501 - .L_500)
.L_500:
        /*01ec*/ 	.word	0x00000008
.L_501:


//--------------------- .nv.info._ZN4vllm3moe51moe_lora_align_block_size_small_batch_expert_kernelIlLi256EEEvPT_PilS4_iimiiS4_S4_iS4_S4_S4_S4_b --------------------------
	.section	.nv.info._ZN4vllm3moe51moe_lora_align_block_size_small_batch_expert_kernelIlLi256EEEvPT_PilS4_iimiiS4_S4_iS4_S4_S4_S4_b,"",@"SHT_CUDA_INFO"
	.sectionflags	@""
	.align	4


	//----- nvinfo : EIATTR_CUDA_API_VERSION
	.align		4
        /*0000*/ 	.byte	0x04, 0x37
        /*0002*/ 	.short	(.L_503 - .L_502)
.L_502:
        /*0004*/ 	.word	0x00000082


	//----- nvinfo : EIATTR_KPARAM_INFO
	.align		4
.L_503:
        /*0008*/ 	.byte	0x04, 0x17
        /*000a*/ 	.short	(.L_505 - .L_504)
.L_504:
        /*000c*/ 	.word	0x00000000
        /*0010*/ 	.short	0x0010
        /*0012*/ 	.short	0x0070
        /*0014*/ 	.byte	0x00, 0xf0, 0x05, 0x00


	//----- nvinfo : EIATTR_KPARAM_INFO
	.align		4
.L_505:
        /*0018*/ 	.byte	0x04, 0x17
        /*001a*/ 	.short	(.L_507 - .L_506)
.L_506:
        /*001c*/ 	.word	0x00000000
        /*0020*/ 	.short	0x000f
        /*0022*/ 	.short	0x0068
        /*0024*/ 	.byte	0x00, 0xf5, 0x21, 0x00


	//----- nvinfo : EIATTR_KPARAM_INFO
	.align		4
.L_507:
        /*0028*/ 	.byte	0x04, 0x17
        /*002a*/ 	.short	(.L_509 - .L_508)
.L_508:
        /*002c*/ 	.word	0x00000000
        /*0030*/ 	.short	0x000e
        /*0032*/ 	.short	0x0060
        /*0034*/ 	.byte	0x00, 0xf5, 0x21, 0x00


	//----- nvinfo : EIATTR_KPARAM_INFO
	.align		4
.L_509:
        /*0038*/ 	.byte	0x04, 0x17
        /*003a*/ 	.short	(.L_511 - .L_510)
.L_510:
        /*003c*/ 	.word	0x00000000
        /*0040*/ 	.short	0x000d
        /*0042*/ 	.short	0x0058
        /*0044*/ 	.byte	0x00, 0xf5, 0x21, 0x00


	//----- nvinfo : EIATTR_KPARAM_INFO
	.align		4
.L_511:
        /*0048*/ 	.byte	0x04, 0x17
        /*004a*/ 	.short	(.L_513 - .L_512)
.L_512:
        /*004c*/ 	.word	0x00000000
        /*0050*/ 	.short	0x000c
        /*0052*/ 	.short	0x0050
        /*0054*/ 	.byte	0x00, 0xf5, 0x21, 0x00


	//----- nvinfo : EIATTR_KPARAM_INFO
	.align		4
.L_513:
        /*0058*/ 	.byte	0x04, 0x17
        /*005a*/ 	.short	(.L_515 - .L_514)
.L_514:
        /*005c*/ 	.word	0x00000000
        /*0060*/ 	.short	0x000b
        /*0062*/ 	.short	0x0048
        /*0064*/ 	.byte	0x00, 0xf0, 0x11, 0x00


	//----- nvinfo : EIATTR_KPARAM_INFO
	.align		4
.L_515:
        /*0068*/ 	.byte	0x04, 0x17
        /*006a*/ 	.short	(.L_517 - .L_516)
.L_516:
        /*006c*/ 	.word	0x00000000
        /*0070*/ 	.short	0x000a
        /*0072*/ 	.short	0x0040
        /*0074*/ 	.byte	0x00, 0xf5, 0x21, 0x00


	//----- nvinfo : EIATTR_KPARAM_INFO
	.align		4
.L_517:
        /*0078*/ 	.byte	0x04, 0x17
        /*007a*/ 	.short	(.L_519 - .L_518)
.L_518:
        /*007c*/ 	.word	0x00000000
        /*0080*/ 	.short	0x0009
        /*0082*/ 	.short	0x0038
        /*0084*/ 	.byte	0x00, 0xf5, 0x21, 0x00


	//----- nvinfo : EIATTR_KPARAM_INFO
	.align		4
.L_519:
        /*0088*/ 	.byte	0x04, 0x17
        /*008a*/ 	.short	(.L_521 - .L_520)
.L_520:
        /*008c*/ 	.word	0x00000000
        /*0090*/ 	.short	0x0008
        /*0092*/ 	.short	0x0034
        /*0094*/ 	.byte	0x00, 0xf0, 0x11, 0x00


	//----- nvinfo : EIATTR_KPARAM_INFO
	.align		4
.L_521:
        /*0098*/ 	.byte	0x04, 0x17
        /*009a*/ 	.short	(.L_523 - .L_522)
.L_522:
        /*009c*/ 	.word	0x00000000
        /*00a0*/ 	.short	0x0007
        /*00a2*/ 	.short	0x0030
        /*00a4*/ 	.byte	0x00, 0xf0, 0x11, 0x00


	//----- nvinfo : EIATTR_KPARAM_INFO
	.align		4
.L_523:
        /*00a8*/ 	.byte	0x04, 0x17
        /*00aa*/ 	.short	(.L_525 - .L_524)
.L_524:
        /*00ac*/ 	.word	0x00000000
        /*00b0*/ 	.short	0x0006
        /*00b2*/ 	.short	0x0028
        /*00b4*/ 	.byte	0x00, 0xf0, 0x21, 0x00


	//----- nvinfo : EIATTR_KPARAM_INFO
	.align		4
.L_525:
        /*00b8*/ 	.byte	0x04, 0x17
        /*00ba*/ 	.short	(.L_527 - .L_526)
.L_526:
        /*00bc*/ 	.word	0x00000000
        /*00c0*/ 	.short	0x0005
        /*00c2*/ 	.short	0x0024
        /*00c4*/ 	.byte	0x00, 0xf0, 0x11, 0x00


	//----- nvinfo : EIATTR_KPARAM_INFO
	.align		4
.L_527:
        /*00c8*/ 	.byte	0x04, 0x17
        /*00ca*/ 	.short	(.L_529 - .L_528)
.L_528:
        /*00cc*/ 	.word	0x00000000
        /*00d0*/ 	.short	0x0004
        /*00d2*/ 	.short	0x0020
        /*00d4*/ 	.byte	0x00, 0xf0, 0x11, 0x00


	//----- nvinfo : EIATTR_KPARAM_INFO
	.align		4
.L_529:
        /*00d8*/ 	.byte	0x04, 0x17
        /*00da*/ 	.short	(.L_531 - .L_530)
.L_530:
        /*00dc*/ 	.word	0x00000000
        /*00e0*/ 	.short	0x0003
        /*00e2*/ 	.short	0x0018
        /*00e4*/ 	.byte	0x00, 0xf5, 0x21, 0x00


	//----- nvinfo : EIATTR_KPARAM_INFO
	.align		4
.L_531:
        /*00e8*/ 	.byte	0x04, 0x17
        /*00ea*/ 	.short	(.L_533 - .L_532)
.L_532:
        /*00ec*/ 	.word	0x00000000
        /*00f0*/ 	.short	0x0002
        /*00f2*/ 	.short	0x0010
        /*00f4*/ 	.byte	0x00, 0xf0, 0x21, 0x00


	//----- nvinfo : EIATTR_KPARAM_INFO
	.align		4
.L_533:
        /*00f8*/ 	.byte	0x04, 0x17
        /*00fa*/ 	.short	(.L_535 - .L_534)
.L_534:
        /*00fc*/ 	.word	0x00000000
        /*0100*/ 	.short	0x0001
        /*0102*/ 	.short	0x0008
        /*0104*/ 	.byte	0x00, 0xf5, 0x21, 0x00


	//----- nvinfo : EIATTR_KPARAM_INFO
	.align		4
.L_535:
        /*0108*/ 	.byte	0x04, 0x17
        /*010a*/ 	.short	(.L_537 - .L_536)
.L_536:
        /*010c*/ 	.word	0x00000000
        /*0110*/ 	.short	0x0000
        /*0112*/ 	.short	0x0000
        /*0114*/ 	.byte	0x00, 0xf5, 0x21, 0x00


	//----- nvinfo : EIATTR_SPARSE_MMA_MASK
	.align		4
.L_537:
        /*0118*/ 	.byte	0x03, 0x50
        /*011a*/ 	.short	0x0000


	//----- nvinfo : EIATTR_MAXREG_COUNT
	.align		4
        /*011c*/ 	.byte	0x03, 0x1b
        /*011e*/ 	.short	0x00ff


	//----- nvinfo : EIATTR_NUM_BARRIERS
	.align		4
        /*0120*/ 	.byte	0x02, 0x4c
        /*0122*/ 	.byte	0x01
	.zero		1


	//----- nvinfo : EIATTR_MERCURY_ISA_VERSION
	.align		4
        /*0124*/ 	.byte	0x03, 0x5f
        /*0126*/ 	.short	0x0101


	//----- nvinfo : EIATTR_VRC_CTA_INIT_COUNT
	.align		4
        /*0128*/ 	.byte	0x02, 0x4a
	.zero		1
	.zero		1


	//----- nvinfo : EIATTR_EXIT_INSTR_OFFSETS
	.align		4
        /*012c*/ 	.byte	0x04, 0x1c
        /*012e*/ 	.short	(.L_539 - .L_538)


	//   ....[0]....
.L_538:
        /*0130*/ 	.word	0x00000070


	//   ....[1]....
        /*0134*/ 	.word	0x000000c0


	//   ....[2]....
        /*0138*/ 	.word	0x000015a0


	//   ....[3]....
        /*013c*/ 	.word	0x000055c0


	//   ....[4]....
        /*0140*/ 	.word	0x00005870


	//   ....[5]....
        /*0144*/ 	.word	0x00005a00


	//   ....[6]....
        /*0148*/ 	.word	0x00005ee0


	//   ....[7]....
        /*014c*/ 	.word	0x000062f0


	//----- nvinfo : EIATTR_CRS_STACK_SIZE
	.align		4
.L_539:
        /*0150*/ 	.byte	0x04, 0x1e
        /*0152*/ 	.short	(.L_541 - .L_540)
.L_540:
        /*0154*/ 	.word	0x00000000


	//----- nvinfo : EIATTR_CBANK_PARAM_SIZE
	.align		4
.L_541:
        /*0158*/ 	.byte	0x03, 0x19
        /*015a*/ 	.short	0x0071


	//----- nvinfo : EIATTR_PARAM_CBANK
	.align		4
        /*015c*/ 	.byte	0x04, 0x0a
        /*015e*/ 	.short	(.L_543 - .L_542)
	.align		4
.L_542:
        /*0160*/ 	.word	index@(.nv.constant0._ZN4vllm3moe51moe_lora_align_block_size_small_batch_expert_kernelIlLi256EEEvPT_PilS4_iimiiS4_S4_iS4_S4_S4_S4_b)
        /*0164*/ 	.short	0x0380
        /*0166*/ 	.short	0x0071


	//----- nvinfo : EIATTR_SW_WAR
	.align		4
.L_543:
        /*0168*/ 	.byte	0x04, 0x36
        /*016a*/ 	.short	(.L_545 - .L_544)
.L_544:
        /*016c*/ 	.word	0x00000008
.L_545:


//--------------------- .nv.info._ZN4vllm3moe40lora_count_and_sort_expert_tokens_kernelIiEEvPKT_PiS5_S5_miiiS5_S5_b --------------------------
	.section	.nv.info._ZN4vllm3moe40lora_count_and_sort_expert_tokens_kernelIiEEvPKT_PiS5_S5_miiiS5_S5_b,"",@"SHT_CUDA_INFO"
	.sectionflags	@""
	.align	4


	//----- nvinfo : EIATTR_CUDA_API_VERSION
	.align		4
        /*0000*/ 	.byte	0x04, 0x37
        /*0002*/ 	.short	(.L_547 - .L_546)
.L_546:
        /*0004*/ 	.word	0x00000082


	//----- nvinfo : EIATTR_KPARAM_INFO
	.align		4
.L_547:
        /*0008*/ 	.byte	0x04, 0x17
        /*000a*/ 	.short	(.L_549 - .L_548)
.L_548:
        /*000c*/ 	.word	0x00000000
        /*0010*/ 	.short	0x000a
        /*0012*/ 	.short	0x0048
        /*0014*/ 	.byte	0x00, 0xf0, 0x05, 0x00


	//----- nvinfo : EIATTR_KPARAM_INFO
	.align		4
.L_549:
        /*0018*/ 	.byte	0x04, 0x17
        /*001a*/ 	.short	(.L_551 - .L_550)
.L_550:
        /*001c*/ 	.word	0x00000000
        /*0020*/ 	.short	0x0009
        /*0022*/ 	.short	0x0040
        /*0024*/ 	.byte	0x00, 0xf5, 0x21, 0x00


	//----- nvinfo : EIATTR_KPARAM_INFO
	.align		4
.L_551:
        /*0028*/ 	.byte	0x04, 0x17
        /*002a*/ 	.short	(.L_553 - .L_552)
.L_552:
        /*002c*/ 	.word	0x00000000
        /*0030*/ 	.short	0x0008
        /*0032*/ 	.short	0x0038
        /*0034*/ 	.byte	0x00, 0xf5, 0x21, 0x00


	//----- nvinfo : EIATTR_KPARAM_INFO
	.align		4
.L_553:
        /*0038*/ 	.byte	0x04, 0x17
        /*003a*/ 	.short	(.L_555 - .L_554)
.L_554:
        /*003c*/ 	.word	0x00000000
        /*0040*/ 	.short	0x0007
        /*0042*/ 	.short	0x0030
        /*0044*/ 	.byte	0x00, 0xf0, 0x11, 0x00


	//----- nvinfo : EIATTR_KPARAM_INFO
	.align		4
.L_555:
        /*0048*/ 	.byte	0x04, 0x17
        /*004a*/ 	.short	(.L_557 - .L_556)
.L_556:
        /*004c*/ 	.word	0x00000000
        /*0050*/ 	.short	0x0006
        /*0052*/ 	.short	0x002c
        /*0054*/ 	.byte	0x00, 0xf0, 0x11, 0x00


	//----- nvinfo : EIATTR_KPARAM_INFO
	.align		4
.L_557:
        /*0058*/ 	.byte	0x04, 0x17
        /*005a*/ 	.short	(.L_559 - .L_558)
.L_558:
        /*005c*/ 	.word	0x00000000
        /*0060*/ 	.short	0x0005
        /*0062*/ 	.short	0x0028
        /*0064*/ 	.byte	0x00, 0xf0, 0x11, 0x00


	//----- nvinfo : EIATTR_KPARAM_INFO
	.align		4
.L_559:
        /*0068*/ 	.byte	0x04, 0x17
        /*006a*/ 	.short	(.L_561 - .L_560)
.L_560:
        /*006c*/ 	.word	0x00000000
        /*0070*/ 	.short	0x0004
        /*0072*/ 	.short	0x0020
        /*0074*/ 	.byte	0x00, 0xf0, 0x21, 0x00


	//----- nvinfo : EIATTR_KPARAM_INFO
	.align		4
.L_561:
        /*0078*/ 	.byte	0x04, 0x17
        /*007a*/ 	.short	(.L_563 - .L_562)
.L_562:
        /*007c*/ 	.word	0x00000000
        /*0080*/ 	.short	0x0003
        /*0082*/ 	.short	0x0018
        /*0084*/ 	.byte	0x00, 0xf5, 0x21, 0x00


	//----- nvinfo : EIATTR_KPARAM_INFO
	.align		4
.L_563:
        /*0088*/ 	.byte	0x04, 0x17
        /*008a*/ 	.short	(.L_565 - .L_564)
.L_564:
        /*008c*/ 	.word	0x00000000
        /*0090*/ 	.short	0x0002
        /*0092*/ 	.short	0x0010
        /*0094*/ 	.byte	0x00, 0xf5, 0x21, 0x00


	//----- nvinfo : EIATTR_KPARAM_INFO
	.align		4
.L_565:
        /*0098*/ 	.byte	0x04, 0x17
        /*009a*/ 	.short	(.L_567 - .L_566)
.L_566:
        /*009c*/ 	.word	0x00000000
        /*00a0*/ 	.short	0x0001
        /*00a2*/ 	.short	0x0008
        /*00a4*/ 	.byte	0x00, 0xf5, 0x21, 0x00


	//----- nvinfo : EIATTR_KPARAM_INFO
	.align		4
.L_567:
        /*00a8*/ 	.byte	0x04, 0x17
        /*00aa*/ 	.short	(.L_569 - .L_568)
.L_568:
        /*00ac*/ 	.word	0x00000000
        /*00b0*/ 	.short	0x0000
        /*00b2*/ 	.short	0x0000
        /*00b4*/ 	.byte	0x00, 0xf5, 0x21, 0x00


	//----- nvinfo : EIATTR_SPARSE_MMA_MASK
	.align		4
.L_569:
        /*00b8*/ 	.byte	0x03, 0x50
        /*00ba*/ 	.short	0x0000


	//----- nvinfo : EIATTR_MAXREG_COUNT
	.align		4
        /*00bc*/ 	.byte	0x03, 0x1b
        /*00be*/ 	.short	0x00ff


	//----- nvinfo : EIATTR_MERCURY_ISA_VERSION
	.align		4
        /*00c0*/ 	.byte	0x03, 0x5f
        /*00c2*/ 	.short	0x0101


	//----- nvinfo : EIATTR_VRC_CTA_INIT_COUNT
	.align		4
        /*00c4*/ 	.byte	0x02, 0x4a
	.zero		1
	.zero		1


	//----- nvinfo : EIATTR_EXIT_INSTR_OFFSETS
	.align		4
        /*00c8*/ 	.byte	0x04, 0x1c
        /*00ca*/ 	.short	(.L_571 - .L_570)


	//   ....[0]....
.L_570:
        /*00cc*/ 	.word	0x00000070


	//   ....[1]....
        /*00d0*/ 	.word	0x00000330


	//   ....[2]....
        /*00d4*/ 	.word	0x00000680


	//   ....[3]....
        /*00d8*/ 	.word	0x000007f0


	//   ....[4]....
        /*00dc*/ 	.word	0x00000d40


	//   ....[5]....
        /*00e0*/ 	.word	0x00001100


	//----- nvinfo : EIATTR_CRS_STACK_SIZE
	.align		4
.L_571:
        /*00e4*/ 	.byte	0x04, 0x1e
        /*00e6*/ 	.short	(.L_573 - .L_572)
.L_572:
        /*00e8*/ 	.word	0x00000000


	//----- nvinfo : EIATTR_CBANK_PARAM_SIZE
	.align		4
.L_573:
        /*00ec*/ 	.byte	0x03, 0x19
        /*00ee*/ 	.short	0x0049


	//----- nvinfo : EIATTR_PARAM_CBANK
	.align		4
        /*00f0*/ 	.byte	0x04, 0x0a
        /*00f2*/ 	.short	(.L_575 - .L_574)
	.align		4
.L_574:
        /*00f4*/ 	.word	index@(.nv.constant0._ZN4vllm3moe40lora_count_and_sort_expert_tokens_kernelIiEEvPKT_PiS5_S5_miiiS5_S5_b)
        /*00f8*/ 	.short	0x0380
        /*00fa*/ 	.short	0x0049


	//----- nvinfo : EIATTR_SW_WAR
	.align		4
.L_575:
        /*00fc*/ 	.byte	0x04, 0x36
        /*00fe*/ 	.short	(.L_577 - .L_576)
.L_576:
        /*0100*/ 	.word	0x00000008
.L_577:


//--------------------- .nv.info._ZN4vllm3moe32moe_lora_align_block_size_kernelIiEEvPT_PilS4_iimiiS4_S4_iS4_S4_S4_iiS4_S4_b --------------------------
	.section	.nv.info._ZN4vllm3moe32moe_lora_align_block_size_kernelIiEEvPT_PilS4_iimiiS4_S4_iS4_S4_S4_iiS4_S4_b,"",@"SHT_CUDA_INFO"
	.sectionflags	@""
	.align	4


	//----- nvinfo : EIATTR_CUDA_API_VERSION
	.align		4
        /*0000*/ 	.byte	0x04, 0x37
        /*0002*/ 	.short	(.L_579 - .L_578)
.L_578:
        /*0004*/ 	.word	0x00000082


	//----- nvinfo : EIATTR_KPARAM_INFO
	.align		4
.L_579:
        /*0008*/ 	.byte	0x04, 0x17
        /*000a*/ 	.short	(.L_581 - .L_580)
.L_580:
        /*000c*/ 	.word	0x00000000
        /*0010*/ 	.short	0x0013
        /*0012*/ 	.short	0x0080
        /*0014*/ 	.byte	0x00, 0xf0, 0x05, 0x00


	//----- nvinfo : EIATTR_KPARAM_INFO
	.align		4
.L_581:
        /*0018*/ 	.byte	0x04, 0x17
        /*001a*/ 	.short	(.L_583 - .L_582)
.L_582:
        /*001c*/ 	.word	0x00000000
        /*0020*/ 	.short	0x0012
        /*0022*/ 	.short	0x0078
        /*0024*/ 	.byte	0x00, 0xf5, 0x21, 0x00


	//----- nvinfo : EIATTR_KPARAM_INFO
	.align		4
.L_583:
        /*0028*/ 	.byte	0x04, 0x17
        /*002a*/ 	.short	(.L_585 - .L_584)
.L_584:
        /*002c*/ 	.word	0x00000000
        /*0030*/ 	.short	0x0011
        /*0032*/ 	.short	0x0070
        /*0034*/ 	.byte	0x00, 0xf5, 0x21, 0x00


	//----- nvinfo : EIATTR_KPARAM_INFO
	.align		4
.L_585:
        /*0038*/ 	.byte	0x04, 0x17
        /*003a*/ 	.short	(.L_587 - .L_586)
.L_586:
        /*003c*/ 	.word	0x00000000
        /*0040*/ 	.short	0x0010
        /*0042*/ 	.short	0x006c
        /*0044*/ 	.byte	0x00, 0xf0, 0x11, 0x00


	//----- nvinfo : EIATTR_KPARAM_INFO
	.align		4
.L_587:
        /*0048*/ 	.byte	0x04, 0x17
        /*004a*/ 	.short	(.L_589 - .L_588)
.L_588:
        /*004c*/ 	.word	0x00000000
        /*0050*/ 	.short	0x000f
        /*0052*/ 	.short	0x0068
        /*0054*/ 	.byte	0x00, 0xf0, 0x11, 0x00


	//----- nvinfo : EIATTR_KPARAM_INFO
	.align		4
.L_589:
        /*0058*/ 	.byte	0x04, 0x17
        /*005a*/ 	.short	(.L_591 - .L_590)
.L_590:
        /*005c*/ 	.word	0x00000000
        /*0060*/ 	.short	0x000e
        /*0062*/ 	.short	0x0060
        /*0064*/ 	.byte	0x00, 0xf5, 0x21, 0x00


	//----- nvinfo : EIATTR_KPARAM_INFO
	.align		4
.L_591:
        /*0068*/ 	.byte	0x04, 0x17
        /*006a*/ 	.short	(.L_593 - .L_592)
.L_592:
        /*006c*/ 	.word	0x00000000
        /*0070*/ 	.short	0x000d
        /*0072*/ 	.short	0x0058
        /*0074*/ 	.byte	0x00, 0xf5, 0x21, 0x00


	//----- nvinfo : EIATTR_KPARAM_INFO
	.align		4
.L_593:
        /*0078*/ 	.byte	0x04, 0x17
        /*007a*/ 	.short	(.L_595 - .L_594)
.L_594:
        /*007c*/ 	.word	0x00000000
        /*0080*/ 	.short	0x000c
        /*0082*/ 	.short	0x0050
        /*0084*/ 	.byte	0x00, 0xf5, 0x21, 0x00


	//----- nvinfo : EIATTR_KPARAM_INFO
	.align		4
.L_595:
        /*0088*/ 	.byte	0x04, 0x17
        /*008a*/ 	.short	(.L_597 - .L_596)
.L_596:
        /*008c*/ 	.word	0x00000000
        /*0090*/ 	.short	0x000b
        /*0092*/ 	.short	0x0048
        /*0094*/ 	.byte	0x00, 0xf0, 0x11, 0x00


	//----- nvinfo : EIATTR_KPARAM_INFO
	.align		4
.L_597:
        /*0098*/ 	.byte	0x04, 0x17
        /*009a*/ 	.short	(.L_599 - .L_598)
.L_598:
        /*009c*/ 	.word	0x00000000
        /*00a0*/ 	.short	0x000a
        /*00a2*/ 	.short	0x0040
        /*00a4*/ 	.byte	0x00, 0xf5, 0x21, 0x00


	//----- nvinfo : EIATTR_KPARAM_INFO
	.align		4
.L_599:
        /*00a8*/ 	.byte	0x04, 0x17
        /*00aa*/ 	.short	(.L_601 - .L_600)
.L_600:
        /*00ac*/ 	.word	0x00000000
        /*00b0*/ 	.short	0x0009
        /*00b2*/ 	.short	0x0038
        /*00b4*/ 	.byte	0x00, 0xf5, 0x21, 0x00


	//----- nvinfo : EIATTR_KPARAM_INFO
	.align		4
.L_601:
        /*00b8*/ 	.byte	0x04, 0x17
        /*00ba*/ 	.short	(.L_603 - .L_602)
.L_602:
        /*00bc*/ 	.word	0x00000000
        /*00c0*/ 	.short	0x0008
        /*00c2*/ 	.short	0x0034
        /*00c4*/ 	.byte	0x00, 0xf0, 0x11, 0x00


	//----- nvinfo : EIATTR_KPARAM_INFO
	.align		4
.L_603:
        /*00c8*/ 	.byte	0x04, 0x17
        /*00ca*/ 	.short	(.L_605 - .L_604)
.L_604:
        /*00cc*/ 	.word	0x00000000
        /*00d0*/ 	.short	0x0007
        /*00d2*/ 	.short	0x0030
        /*00d4*/ 	.byte	0x00, 0xf0, 0x11, 0x00


	//----- nvinfo : EIATTR_KPARAM_INFO
	.align		4
.L_605:
        /*00d8*/ 	.byte	0x04, 0x17
        /*00da*/ 	.short	(.L_607 - .L_606)
.L_606:
        /*00dc*/ 	.word	0x00000000
        /*00e0*/ 	.short	0x0006
        /*00e2*/ 	.short	0x0028
        /*00e4*/ 	.byte	0x00, 0xf0, 0x21, 0x00


	//----- nvinfo : EIATTR_KPARAM_INFO
	.align		4
.L_607:
        /*00e8*/ 	.byte	0x04, 0x17
        /*00ea*/ 	.short	(.L_609 - .L_608)
.L_608:
        /*00ec*/ 	.word	0x00000000
        /*00f0*/ 	.short	0x0005
        /*00f2*/ 	.short	0x0024
        /*00f4*/ 	.byte	0x00, 0xf0, 0x11, 0x00


	//----- nvinfo : EIATTR_KPARAM_INFO
	.align		4
.L_609:
        /*00f8*/ 	.byte	0x04, 0x17
        /*00fa*/ 	.short	(.L_611 - .L_610)
.L_610:
        /*00fc*/ 	.word	0x00000000
        /*0100*/ 	.short	0x0004
        /*0102*/ 	.short	0x0020
        /*0104*/ 	.byte	0x00, 0xf0, 0x11, 0x00


	//----- nvinfo : EIATTR_KPARAM_INFO
	.align		4
.L_611:
        /*0108*/ 	.byte	0x04, 0x17
        /*010a*/ 	.short	(.L_613 - .L_612)
.L_612:
        /*010c*/ 	.word	0x00000000
        /*0110*/ 	.short	0x0003
        /*0112*/ 	.short	0x0018
        /*0114*/ 	.byte	0x00, 0xf5, 0x21, 0x00


	//----- nvinfo : EIATTR_KPARAM_INFO
	.align		4
.L_613:
        /*0118*/ 	.byte	0x04, 0x17
        /*011a*/ 	.short	(.L_615 - .L_614)
.L_614:
        /*011c*/ 	.word	0x00000000
        /*0120*/ 	.short	0x0002
        /*0122*/ 	.short	0x0010
        /*0124*/ 	.byte	0x00, 0xf0, 0x21, 0x00


	//----- nvinfo : EIATTR_KPARAM_INFO
	.align		4
.L_615:
        /*0128*/ 	.byte	0x04, 0x17
        /*012a*/ 	.short	(.L_617 - .L_616)
.L_616:
        /*012c*/ 	.word	0x00000000
        /*0130*/ 	.short	0x0001
        /*0132*/ 	.short	0x0008
        /*0134*/ 	.byte	0x00, 0xf5, 0x21, 0x00


	//----- nvinfo : EIATTR_KPARAM_INFO
	.align		4
.L_617:
        /*0138*/ 	.byte	0x04, 0x17
        /*013a*/ 	.short	(.L_619 - .L_618)
.L_618:
        /*013c*/ 	.word	0x00000000
        /*0140*/ 	.short	0x0000
        /*0142*/ 	.short	0x0000
        /*0144*/ 	.byte	0x00, 0xf5, 0x21, 0x00


	//----- nvinfo : EIATTR_SPARSE_MMA_MASK
	.align		4
.L_619:
        /*0148*/ 	.byte	0x03, 0x50
        /*014a*/ 	.short	0x0000


	//----- nvinfo : EIATTR_MAXREG_COUNT
	.align		4
        /*014c*/ 	.byte	0x03, 0x1b
        /*014e*/ 	.short	0x00ff


	//----- nvinfo : EIATTR_NUM_BARRIERS
	.align		4
        /*0150*/ 	.byte	0x02, 0x4c
        /*0152*/ 	.byte	0x01
	.zero		1


	//----- nvinfo : EIATTR_MERCURY_ISA_VERSION
	.align		4
        /*0154*/ 	.byte	0x03, 0x5f
        /*0156*/ 	.short	0x0101


	//----- nvinfo : EIATTR_COOP_GROUP_MASK_REGIDS
	.align		4
        /*0158*/ 	.byte	0x04, 0x29
        /*015a*/ 	.short	(.L_621 - .L_620)


	//   ....[0]....
.L_620:
        /*015c*/ 	.word	0xffffffff


	//   ....[1]....
        /*0160*/ 	.word	0xffffffff


	//   ....[2]....
        /*0164*/ 	.word	0xffffffff


	//   ....[3]....
        /*0168*/ 	.word	0xffffffff


	//   ....[4]....
        /*016c*/ 	.word	0xffffffff


	//   ....[5]....
        /*0170*/ 	.word	0x05000027


	//   ....[6]....
        /*0174*/ 	.word	0x05000027


	//   ....[7]....
        /*0178*/ 	.word	0x05000027


	//   ....[8]....
        /*017c*/ 	.word	0x05000027


	//   ....[9]....
        /*0180*/ 	.word	0x05000027


	//----- nvinfo : EIATTR_COOP_GROUP_INSTR_OFFSETS
	.align		4
.L_621:
        /*0184*/ 	.byte	0x04, 0x28
        /*0186*/ 	.short	(.L_623 - .L_622)


	//   ....[0]....
.L_622:
        /*0188*/ 	.word	0x00002960


	//   ....[1]....
        /*018c*/ 	.word	0x00002980


	//   ....[2]....
        /*0190*/ 	.word	0x000029a0


	//   ....[3]....
        /*0194*/ 	.word	0x000029c0


	//   ....[4]....
        /*0198*/ 	.word	0x000029e0


	//   ....[5]....
        /*019c*/ 	.word	0x00003eb0


	//   ....[6]....
        /*01a0*/ 	.word	0x00003f20


	//   ....[7]....
        /*01a4*/ 	.word	0x00003f90


	//   ....[8]....
        /*01a8*/ 	.word	0x00004000


	//   ....[9]....
        /*01ac*/ 	.word	0x00004070


	//----- nvinfo : EIATTR_VRC_CTA_INIT_COUNT
	.align		4
.L_623:
        /*01b0*/ 	.byte	0x02, 0x4a
	.zero		1
	.zero		1


	//----- nvinfo : EIATTR_EXIT_INSTR_OFFSETS
	.align		4
        /*01b4*/ 	.byte	0x04, 0x1c
        /*01b6*/ 	.short	(.L_625 - .L_624)


	//   ....[0]....
.L_624:
        /*01b8*/ 	.word	0x00000080


	//   ....[1]....
        /*01bc*/ 	.word	0x000000d0


	//   ....[2]....
        /*01c0*/ 	.word	0x00000f80


	//   ....[3]....
        /*01c4*/ 	.word	0x000010a0


	//   ....[4]....
        /*01c8*/ 	.word	0x00003d60


	//   ....[5]....
        /*01cc*/ 	.word	0x00003e50


	//----- nvinfo : EIATTR_CRS_STACK_SIZE
	.align		4
.L_625:
        /*01d0*/ 	.byte	0x04, 0x1e
        /*01d2*/ 	.short	(.L_627 - .L_626)
.L_626:
        /*01d4*/ 	.word	0x00000000


	//----- nvinfo : EIATTR_CBANK_PARAM_SIZE
	.align		4
.L_627:
        /*01d8*/ 	.byte	0x03, 0x19
        /*01da*/ 	.short	0x0081


	//----- nvinfo : EIATTR_PARAM_CBANK
	.align		4
        /*01dc*/ 	.byte	0x04, 0x0a
        /*01de*/ 	.short	(.L_629 - .L_628)
	.align		4
.L_628:
        /*01e0*/ 	.word	index@(.nv.constant0._ZN4vllm3moe32moe_lora_align_block_size_kernelIiEEvPT_PilS4_iimiiS4_S4_iS4_S4_S4_iiS4_S4_b)
        /*01e4*/ 	.short	0x0380
        /*01e6*/ 	.short	0x0081


	//----- nvinfo : EIATTR_SW_WAR
	.align		4
.L_629:
        /*01e8*/ 	.byte	0x04, 0x36
        /*01ea*/ 	.short	(.L_631 - .L_630)
.L_630:
        /*01ec*/ 	.word	0x00000008
.L_631:


//--------------------- .nv.info._ZN4vllm3moe51moe_lora_align_block_size_small_batch_expert_kernelIiLi256EEEvPT_PilS4_iimiiS4_S4_iS4_S4_S4_S4_b --------------------------
	.section	.nv.info._ZN4vllm3moe51moe_lora_align_block_size_small_batch_expert_kernelIiLi256EEEvPT_PilS4_iimiiS4_S4_iS4_S4_S4_S4_b,"",@"SHT_CUDA_INFO"
	.sectionflags	@""
	.align	4


	//----- nvinfo : EIATTR_CUDA_API_VERSION
	.align		4
        /*0000*/ 	.byte	0x04, 0x37
        /*0002*/ 	.short	(.L_633 - .L_632)
.L_632:
        /*0004*/ 	.word	0x00000082


	//----- nvinfo : EIATTR_KPARAM_INFO
	.align		4
.L_633:
        /*0008*/ 	.byte	0x04, 0x17
        /*000a*/ 	.short	(.L_635 - .L_634)
.L_634:
        /*000c*/ 	.word	0x00000000
        /*0010*/ 	.short	0x0010
        /*0012*/ 	.short	0x0070
        /*0014*/ 	.byte	0x00, 0xf0, 0x05, 0x00


	//----- nvinfo : EIATTR_KPARAM_INFO
	.align		4
.L_635:
        /*0018*/ 	.byte	0x04, 0x17
        /*001a*/ 	.short	(.L_637 - .L_636)
.L_636:
        /*001c*/ 	.word	0x00000000
        /*0020*/ 	.short	0x000f
        /*0022*/ 	.short	0x0068
        /*0024*/ 	.byte	0x00, 0xf5, 0x21, 0x00


	//----- nvinfo : EIATTR_KPARAM_INFO
	.align		4
.L_637:
        /*0028*/ 	.byte	0x04, 0x17
        /*002a*/ 	.short	(.L_639 - .L_638)
.L_638:
        /*002c*/ 	.word	0x00000000
        /*0030*/ 	.short	0x000e
        /*0032*/ 	.short	0x0060
        /*0034*/ 	.byte	0x00, 0xf5, 0x21, 0x00


	//----- nvinfo : EIATTR_KPARAM_INFO
	.align		4
.L_639:
        /*0038*/ 	.byte	0x04, 0x17
        /*003a*/ 	.short	(.L_641 - .L_640)
.L_640:
        /*003c*/ 	.word	0x00000000
        /*0040*/ 	.short	0x000d
        /*0042*/ 	.short	0x0058
        /*0044*/ 	.byte	0x00, 0xf5, 0x21, 0x00


	//----- nvinfo : EIATTR_KPARAM_INFO
	.align		4
.L_641:
        /*0048*/ 	.byte	0x04, 0x17
        /*004a*/ 	.short	(.L_643 - .L_642)
.L_642:
        /*004c*/ 	.word	0x00000000
        /*0050*/ 	.short	0x000c
        /*0052*/ 	.short	0x0050
        /*0054*/ 	.byte	0x00, 0xf5, 0x21, 0x00


	//----- nvinfo : EIATTR_KPARAM_INFO
	.align		4
.L_643:
        /*0058*/ 	.byte	0x04, 0x17
        /*005a*/ 	.short	(.L_645 - .L_644)
.L_644:
        /*005c*/ 	.word	0x00000000
        /*0060*/ 	.short	0x000b
        /*0062*/ 	.short	0x0048
        /*0064*/ 	.byte	0x00, 0xf0, 0x11, 0x00


	//----- nvinfo : EIATTR_KPARAM_INFO
	.align		4
.L_645:
        /*0068*/ 	.byte	0x04, 0x17
        /*006a*/ 	.short	(.L_647 - .L_646)
.L_646:
        /*006c*/ 	.word	0x00000000
        /*0070*/ 	.short	0x000a
        /*0072*/ 	.short	0x0040
        /*0074*/ 	.byte	0x00, 0xf5, 0x21, 0x00


	//----- nvinfo : EIATTR_KPARAM_INFO
	.align		4
.L_647:
        /*0078*/ 	.byte	0x04, 0x17
        /*007a*/ 	.short	(.L_649 - .L_648)
.L_648:
        /*007c*/ 	.word	0x00000000
        /*0080*/ 	.short	0x0009
        /*0082*/ 	.short	0x0038
        /*0084*/ 	.byte	0x00, 0xf5, 0x21, 0x00


	//----- nvinfo : EIATTR_KPARAM_INFO
	.align		4
.L_649:
        /*0088*/ 	.byte	0x04, 0x17
        /*008a*/ 	.short	(.L_651 - .L_650)
.L_650:
        /*008c*/ 	.word	0x00000000
        /*0090*/ 	.short	0x0008
        /*0092*/ 	.short	0x0034
        /*0094*/ 	.byte	0x00, 0xf0, 0x11, 0x00


	//----- nvinfo : EIATTR_KPARAM_INFO
	.align		4
.L_651:
        /*0098*/ 	.byte	0x04, 0x17
        /*009a*/ 	.short	(.L_653 - .L_652)
.L_652:
        /*009c*/ 	.word	0x00000000
        /*00a0*/ 	.short	0x0007
        /*00a2*/ 	.short	0x0030
        /*00a4*/ 	.byte	0x00, 0xf0, 0x11, 0x00


	//----- nvinfo : EIATTR_KPARAM_INFO
	.align		4
.L_653:
        /*00a8*/ 	.byte	0x04, 0x17
        /*00aa*/ 	.short	(.L_655 - .L_654)
.L_654:
        /*00ac*/ 	.word	0x00000000
        /*00b0*/ 	.short	0x0006
        /*00b2*/ 	.short	0x0028
        /*00b4*/ 	.byte	0x00, 0xf0, 0x21, 0x00


	//----- nvinfo : EIATTR_KPARAM_INFO
	.align		4
.L_655:
        /*00b8*/ 	.byte	0x04, 0x17
        /*00ba*/ 	.short	(.L_657 - .L_656)
.L_656:
        /*00bc*/ 	.word	0x00000000
        /*00c0*/ 	.short	0x0005
        /*00c2*/ 	.short	0x0024
        /*00c4*/ 	.byte	0x00, 0xf0, 0x11, 0x00


	//----- nvinfo : EIATTR_KPARAM_INFO
	.align		4
.L_657:
        /*00c8*/ 	.byte	0x04, 0x17
        /*00ca*/ 	.short	(.L_659 - .L_658)
.L_658:
        /*00cc*/ 	.word	0x00000000
        /*00d0*/ 	.short	0x0004
        /*00d2*/ 	.short	0x0020
        /*00d4*/ 	.byte	0x00, 0xf0, 0x11, 0x00


	//----- nvinfo : EIATTR_KPARAM_INFO
	.align		4
.L_659:
        /*00d8*/ 	.byte	0x04, 0x17
        /*00da*/ 	.short	(.L_661 - .L_660)
.L_660:
        /*00dc*/ 	.word	0x00000000
        /*00e0*/ 	.short	0x0003
        /*00e2*/ 	.short	0x0018
        /*00e4*/ 	.byte	0x00, 0xf5, 0x21, 0x00


	//----- nvinfo : EIATTR_KPARAM_INFO
	.align		4
.L_661:
        /*00e8*/ 	.byte	0x04, 0x17
        /*00ea*/ 	.short	(.L_663 - .L_662)
.L_662:
        /*00ec*/ 	.word	0x00000000
        /*00f0*/ 	.short	0x0002
        /*00f2*/ 	.short	0x0010
        /*00f4*/ 	.byte	0x00, 0xf0, 0x21, 0x00


	//----- nvinfo : EIATTR_KPARAM_INFO
	.align		4
.L_663:
        /*00f8*/ 	.byte	0x04, 0x17
        /*00fa*/ 	.short	(.L_665 - .L_664)
.L_664:
        /*00fc*/ 	.word	0x00000000
        /*0100*/ 	.short	0x0001
        /*0102*/ 	.short	0x0008
        /*0104*/ 	.byte	0x00, 0xf5, 0x21, 0x00


	//----- nvinfo : EIATTR_KPARAM_INFO
	.align		4
.L_665:
        /*0108*/ 	.byte	0x04, 0x17
        /*010a*/ 	.short	(.L_667 - .L_666)
.L_666:
        /*010c*/ 	.word	0x00000000
        /*0110*/ 	.short	0x0000
        /*0112*/ 	.short	0x0000
        /*0114*/ 	.byte	0x00, 0xf5, 0x21, 0x00


	//----- nvinfo : EIATTR_SPARSE_MMA_MASK
	.align		4
.L_667:
        /*0118*/ 	.byte	0x03, 0x50
        /*011a*/ 	.short	0x0000


	//----- nvinfo : EIATTR_MAXREG_COUNT
	.align		4
        /*011c*/ 	.byte	0x03, 0x1b
        /*011e*/ 	.short	0x00ff


	//----- nvinfo : EIATTR_NUM_BARRIERS
	.align		4
        /*0120*/ 	.byte	0x02, 0x4c
        /*0122*/ 	.byte	0x01
	.zero		1


	//----- nvinfo : EIATTR_MERCURY_ISA_VERSION
	.align		4
        /*0124*/ 	.byte	0x03, 0x5f
        /*0126*/ 	.short	0x0101


	//----- nvinfo : EIATTR_VRC_CTA_INIT_COUNT
	.align		4
        /*0128*/ 	.byte	0x02, 0x4a
	.zero		1
	.zero		1


	//----- nvinfo : EIATTR_EXIT_INSTR_OFFSETS
	.align		4
        /*012c*/ 	.byte	0x04, 0x1c
        /*012e*/ 	.short	(.L_669 - .L_668)


	//   ....[0]....
.L_668:
        /*0130*/ 	.word	0x00000070


	//   ....[1]....
        /*0134*/ 	.word	0x000000c0


	//   ....[2]....
        /*0138*/ 	.word	0x000015b0


	//   ....[3]....
        /*013c*/ 	.word	0x00005560


	//   ....[4]....
        /*0140*/ 	.word	0x000057f0


	//   ....[5]....
        /*0144*/ 	.word	0x00005980


	//   ....[6]....
        /*0148*/ 	.word	0x00005e30


	//   ....[7]....
        /*014c*/ 	.word	0x00006250


	//----- nvinfo : EIATTR_CRS_STACK_SIZE
	.align		4
.L_669:
        /*0150*/ 	.byte	0x04, 0x1e
        /*0152*/ 	.short	(.L_671 - .L_670)
.L_670:
        /*0154*/ 	.word	0x00000000


	//----- nvinfo : EIATTR_CBANK_PARAM_SIZE
	.align		4
.L_671:
        /*0158*/ 	.byte	0x03, 0x19
        /*015a*/ 	.short	0x0071


	//----- nvinfo : EIATTR_PARAM_CBANK
	.align		4
        /*015c*/ 	.byte	0x04, 0x0a
        /*015e*/ 	.short	(.L_673 - .L_672)
	.align		4
.L_672:
        /*0160*/ 	.word	index@(.nv.constant0._ZN4vllm3moe51moe_lora_align_block_size_small_batch_expert_kernelIiLi256EEEvPT_PilS4_iimiiS4_S4_iS4_S4_S4_S4_b)
        /*0164*/ 	.short	0x0380
        /*0166*/ 	.short	0x0071


	//----- nvinfo : EIATTR_SW_WAR
	.align		4
.L_673:
        /*0168*/ 	.byte	0x04, 0x36
        /*016a*/ 	.short	(.L_675 - .L_674)
.L_674:
        /*016c*/ 	.word	0x00000008
.L_675:


//--------------------- .nv.info._ZN4vllm3moe40lora_count_and_sort_expert_tokens_kernelIsEEvPKT_PiS5_S5_miiiS5_S5_b --------------------------
	.section	.nv.info._ZN4vllm3moe40lora_count_and_sort_expert_tokens_kernelIsEEvPKT_PiS5_S5_miiiS5_S5_b,"",@"SHT_CUDA_INFO"
	.sectionflags	@""
	.align	4


	//----- nvinfo : EIATTR_CUDA_API_VERSION
	.align		4
        /*0000*/ 	.byte	0x04, 0x37
        /*0002*/ 	.short	(.L_677 - .L_676)
.L_676:
        /*0004*/ 	.word	0x00000082


	//----- nvinfo : EIATTR_KPARAM_INFO
	.align		4
.L_677:
        /*0008*/ 	.byte	0x04, 0x17
        /*000a*/ 	.short	(.L_679 - .L_678)
.L_678:
        /*000c*/ 	.word	0x00000000
        /*0010*/ 	.short	0x000a
        /*0012*/ 	.short	0x0048
        /*0014*/ 	.byte	0x00, 0xf0, 0x05, 0x00


	//----- nvinfo : EIATTR_KPARAM_INFO
	.align		4
.L_679:
        /*0018*/ 	.byte	0x04, 0x17
        /*001a*/ 	.short	(.L_681 - .L_680)
.L_680:
        /*001c*/ 	.word	0x00000000
        /*0020*/ 	.short	0x0009
        /*0022*/ 	.short	0x0040
        /*0024*/ 	.byte	0x00, 0xf5, 0x21, 0x00


	//----- nvinfo : EIATTR_KPARAM_INFO
	.align		4
.L_681:
        /*0028*/ 	.byte	0x04, 0x17
        /*002a*/ 	.short	(.L_683 - .L_682)
.L_682:
        /*002c*/ 	.word	0x00000000
        /*0030*/ 	.short	0x0008
        /*0032*/ 	.short	0x0038
        /*0034*/ 	.byte	0x00, 0xf5, 0x21, 0x00


	//----- nvinfo : EIATTR_KPARAM_INFO
	.align		4
.L_683:
        /*0038*/ 	.byte	0x04, 0x17
        /*003a*/ 	.short	(.L_685 - .L_684)
.L_684:
        /*003c*/ 	.word	0x00000000
        /*0040*/ 	.short	0x0007
        /*0042*/ 	.short	0x0030
        /*0044*/ 	.byte	0x00, 0xf0, 0x11, 0x00


	//----- nvinfo : EIATTR_KPARAM_INFO
	.align		4
.L_685:
        /*0048*/ 	.byte	0x04, 0x17
        /*004a*/ 	.short	(.L_687 - .L_686)
.L_686:
        /*004c*/ 	.word	0x00000000
        /*0050*/ 	.short	0x0006
        /*0052*/ 	.short	0x002c
        /*0054*/ 	.byte	0x00, 0xf0, 0x11, 0x00


	//----- nvinfo : EIATTR_KPARAM_INFO
	.align		4
.L_687:
        /*0058*/ 	.byte	0x04, 0x17
        /*005a*/ 	.short	(.L_689 - .L_688)
.L_688:
        /*005c*/ 	.word	0x00000000
        /*0060*/ 	.short	0x0005
        /*0062*/ 	.short	0x0028
        /*0064*/ 	.byte	0x00, 0xf0, 0x11, 0x00


	//----- nvinfo : EIATTR_KPARAM_INFO
	.align		4
.L_689:
        /*0068*/ 	.byte	0x04, 0x17
        /*006a*/ 	.short	(.L_691 - .L_690)
.L_690:
        /*006c*/ 	.word	0x00000000
        /*0070*/ 	.short	0x0004
        /*0072*/ 	.short	0x0020
        /*0074*/ 	.byte	0x00, 0xf0, 0x21, 0x00


	//----- nvinfo : EIATTR_KPARAM_INFO
	.align		4
.L_691:
        /*0078*/ 	.byte	0x04, 0x17
        /*007a*/ 	.short	(.L_693 - .L_692)
.L_692:
        /*007c*/ 	.word	0x00000000
        /*0080*/ 	.short	0x0003
        /*0082*/ 	.short	0x0018
        /*0084*/ 	.byte	0x00, 0xf5, 0x21, 0x00


	//----- nvinfo : EIATTR_KPARAM_INFO
	.align		4
.L_693:
        /*0088*/ 	.byte	0x04, 0x17
        /*008a*/ 	.short	(.L_695 - .L_694)
.L_694:
        /*008c*/ 	.word	0x00000000
        /*0090*/ 	.short	0x0002
        /*0092*/ 	.short	0x0010
        /*0094*/ 	.byte	0x00, 0xf5, 0x21, 0x00


	//----- nvinfo : EIATTR_KPARAM_INFO
	.align		4
.L_695:
        /*0098*/ 	.byte	0x04, 0x17
        /*009a*/ 	.short	(.L_697 - .L_696)
.L_696:
        /*009c*/ 	.word	0x00000000
        /*00a0*/ 	.short	0x0001
        /*00a2*/ 	.short	0x0008
        /*00a4*/ 	.byte	0x00, 0xf5, 0x21, 0x00


	//----- nvinfo : EIATTR_KPARAM_INFO
	.align		4
.L_697:
        /*00a8*/ 	.byte	0x04, 0x17
        /*00aa*/ 	.short	(.L_699 - .L_698)
.L_698:
        /*00ac*/ 	.word	0x00000000
        /*00b0*/ 	.short	0x0000
        /*00b2*/ 	.short	0x0000
        /*00b4*/ 	.byte	0x00, 0xf5, 0x21, 0x00


	//----- nvinfo : EIATTR_SPARSE_MMA_MASK
	.align		4
.L_699:
        /*00b8*/ 	.byte	0x03, 0x50
        /*00ba*/ 	.short	0x0000


	//----- nvinfo : EIATTR_MAXREG_COUNT
	.align		4
        /*00bc*/ 	.byte	0x03, 0x1b
        /*00be*/ 	.short	0x00ff


	//----- nvinfo : EIATTR_MERCURY_ISA_VERSION
	.align		4
        /*00c0*/ 	.byte	0x03, 0x5f
        /*00c2*/ 	.short	0x0101


	//----- nvinfo : EIATTR_VRC_CTA_INIT_COUNT
	.align		4
        /*00c4*/ 	.byte	0x02, 0x4a
	.zero		1
	.zero		1


	//----- nvinfo : EIATTR_EXIT_INSTR_OFFSETS
	.align		4
        /*00c8*/ 	.byte	0x04, 0x1c
        /*00ca*/ 	.short	(.L_701 - .L_700)


	//   ....[0]....
.L_700:
        /*00cc*/ 	.word	0x00000070


	//   ....[1]....
        /*00d0*/ 	.word	0x00000330


	//   ....[2]....
        /*00d4*/ 	.word	0x00000690


	//   ....[3]....
        /*00d8*/ 	.word	0x00000810


	//   ....[4]....
        /*00dc*/ 	.word	0x00000d70


	//   ....[5]....
        /*00e0*/ 	.word	0x00001140


	//----- nvinfo : EIATTR_CRS_STACK_SIZE
	.align		4
.L_701:
        /*00e4*/ 	.byte	0x04, 0x1e
        /*00e6*/ 	.short	(.L_703 - .L_702)
.L_702:
        /*00e8*/ 	.word	0x00000000


	//----- nvinfo : EIATTR_CBANK_PARAM_SIZE
	.align		4
.L_703:
        /*00ec*/ 	.byte	0x03, 0x19
        /*00ee*/ 	.short	0x0049


	//----- nvinfo : EIATTR_PARAM_CBANK
	.align		4
        /*00f0*/ 	.byte	0x04, 0x0a
        /*00f2*/ 	.short	(.L_705 - .L_704)
	.align		4
.L_704:
        /*00f4*/ 	.word	index@(.nv.constant0._ZN4vllm3moe40lora_count_and_sort_expert_tokens_kernelIsEEvPKT_PiS5_S5_miiiS5_S5_b)
        /*00f8*/ 	.short	0x0380
        /*00fa*/ 	.short	0x0049


	//----- nvinfo : EIATTR_SW_WAR
	.align		4
.L_705:
        /*00fc*/ 	.byte	0x04, 0x36
        /*00fe*/ 	.short	(.L_707 - .L_706)
.L_706:
        /*0100*/ 	.word	0x00000008
.L_707:


//--------------------- .nv.info._ZN4vllm3moe32moe_lora_align_block_size_kernelIsEEvPT_PilS4_iimiiS4_S4_iS4_S4_S4_iiS4_S4_b --------------------------
	.section	.nv.info._ZN4vllm3moe32moe_lora_align_block_size_kernelIsEEvPT_PilS4_iimiiS4_S4_iS4_S4_S4_iiS4_S4_b,"",@"SHT_CUDA_INFO"
	.sectionflags	@""
	.align	4


	//----- nvinfo : EIATTR_CUDA_API_VERSION
	.align		4
        /*0000*/ 	.byte	0x04, 0x37
        /*0002*/ 	.short	(.L_709 - .L_708)
.L_708:
        /*0004*/ 	.word	0x00000082


	//----- nvinfo : EIATTR_KPARAM_INFO
	.align		4
.L_709:
        /*0008*/ 	.byte	0x04, 0x17
        /*000a*/ 	.short	(.L_711 - .L_710)
.L_710:
        /*000c*/ 	.word	0x00000000
        /*0010*/ 	.short	0x0013
        /*0012*/ 	.short	0x0080
        /*0014*/ 	.byte	0x00, 0xf0, 0x05, 0x00


	//----- nvinfo : EIATTR_KPARAM_INFO
	.align		4
.L_711:
        /*0018*/ 	.byte	0x04, 0x17
        /*001a*/ 	.short	(.L_713 - .L_712)
.L_712:
        /*001c*/ 	.word	0x00000000
        /*0020*/ 	.short	0x0012
        /*0022*/ 	.short	0x0078
        /*0024*/ 	.byte	0x00, 0xf5, 0x21, 0x00


	//----- nvinfo : EIATTR_KPARAM_INFO
	.align		4
.L_713:
        /*0028*/ 	.byte	0x04, 0x17
        /*002a*/ 	.short	(.L_715 - .L_714)
.L_714:
        /*002c*/ 	.word	0x00000000
        /*0030*/ 	.short	0x0011
        /*0032*/ 	.short	0x0070
        /*0034*/ 	.byte	0x00, 0xf5, 0x21, 0x00


	//----- nvinfo : EIATTR_KPARAM_INFO
	.align		4
.L_715:
        /*0038*/ 	.byte	0x04, 0x17
        /*003a*/ 	.short	(.L_717 - .L_716)
.L_716:
        /*003c*/ 	.word	0x00000000
        /*0040*/ 	.short	0x0010
        /*0042*/ 	.short	0x006c
        /*0044*/ 	.byte	0x00, 0xf0, 0x11, 0x00


	//----- nvinfo : EIATTR_KPARAM_INFO
	.align		4
.L_717:
        /*0048*/ 	.byte	0x04, 0x17
        /*004a*/ 	.short	(.L_719 - .L_718)
.L_718:
        /*004c*/ 	.word	0x00000000
        /*0050*/ 	.short	0x000f
        /*0052*/ 	.short	0x0068
        /*0054*/ 	.byte	0x00, 0xf0, 0x11, 0x00


	//----- nvinfo : EIATTR_KPARAM_INFO
	.align		4
.L_719:
        /*0058*/ 	.byte	0x04, 0x17
        /*005a*/ 	.short	(.L_721 - .L_720)
.L_720:
        /*005c*/ 	.word	0x00000000
        /*0060*/ 	.short	0x000e
        /*0062*/ 	.short	0x0060
        /*0064*/ 	.byte	0x00, 0xf5, 0x21, 0x00


	//----- nvinfo : EIATTR_KPARAM_INFO
	.align		4
.L_721:
        /*0068*/ 	.byte	0x04, 0x17
        /*006a*/ 	.short	(.L_723 - .L_722)
.L_722:
        /*006c*/ 	.word	0x00000000
        /*0070*/ 	.short	0x000d
        /*0072*/ 	.short	0x0058
        /*0074*/ 	.byte	0x00, 0xf5, 0x21, 0x00


	//----- nvinfo : EIATTR_KPARAM_INFO
	.align		4
.L_723:
        /*0078*/ 	.byte	0x04, 0x17
        /*007a*/ 	.short	(.L_725 - .L_724)
.L_724:
        /*007c*/ 	.word	0x00000000
        /*0080*/ 	.short	0x000c
        /*0082*/ 	.short	0x0050
        /*0084*/ 	.byte	0x00, 0xf5, 0x21, 0x00


	//----- nvinfo : EIATTR_KPARAM_INFO
	.align		4
.L_725:
        /*0088*/ 	.byte	0x04, 0x17
        /*008a*/ 	.short	(.L_727 - .L_726)
.L_726:
        /*008c*/ 	.word	0x00000000
        /*0090*/ 	.short	0x000b
        /*0092*/ 	.short	0x0048
        /*0094*/ 	.byte	0x00, 0xf0, 0x11, 0x00


	//----- nvinfo : EIATTR_KPARAM_INFO
	.align		4
.L_727:
        /*0098*/ 	.byte	0x04, 0x17
        /*009a*/ 	.short	(.L_729 - .L_728)
.L_728:
        /*009c*/ 	.word	0x00000000
        /*00a0*/ 	.short	0x000a
        /*00a2*/ 	.short	0x0040
        /*00a4*/ 	.byte	0x00, 0xf5, 0x21, 0x00


	//----- nvinfo : EIATTR_KPARAM_INFO
	.align		4
.L_729:
        /*00a8*/ 	.byte	0x04, 0x17
        /*00aa*/ 	.short	(.L_731 - .L_730)
.L_730:
        /*00ac*/ 	.word	0x00000000
        /*00b0*/ 	.short	0x0009
        /*00b2*/ 	.short	0x0038
        /*00b4*/ 	.byte	0x00, 0xf5, 0x21, 0x00


	//----- nvinfo : EIATTR_KPARAM_INFO
	.align		4
.L_731:
        /*00b8*/ 	.byte	0x04, 0x17
        /*00ba*/ 	.short	(.L_733 - .L_732)
.L_732:
        /*00bc*/ 	.word	0x00000000
        /*00c0*/ 	.short	0x0008
        /*00c2*/ 	.short	0x0034
        /*00c4*/ 	.byte	0x00, 0xf0, 0x11, 0x00


	//----- nvinfo : EIATTR_KPARAM_INFO
	.align		4
.L_733:
        /*00c8*/ 	.byte	0x04, 0x17
        /*00ca*/ 	.short	(.L_735 - .L_734)
.L_734:
        /*00cc*/ 	.word	0x00000000
        /*00d0*/ 	.short	0x0007
        /*00d2*/ 	.short	0x0030
        /*00d4*/ 	.byte	0x00, 0xf0, 0x11, 0x00


	//----- nvinfo : EIATTR_KPARAM_INFO
	.align		4
.L_735:
        /*00d8*/ 	.byte	0x04, 0x17
        /*00da*/ 	.short	(.L_737 - .L_736)
.L_736:
        /*00dc*/ 	.word	0x00000000
        /*00e0*/ 	.short	0x0006
        /*00e2*/ 	.short	0x0028
        /*00e4*/ 	.byte	0x00, 0xf0, 0x21, 0x00


	//----- nvinfo : EIATTR_KPARAM_INFO
	.align		4
.L_737:
        /*00e8*/ 	.byte	0x04, 0x17
        /*00ea*/ 	.short	(.L_739 - .L_738)
.L_738:
        /*00ec*/ 	.word	0x00000000
        /*00f0*/ 	.short	0x0005
        /*00f2*/ 	.short	0x0024
        /*00f4*/ 	.byte	0x00, 0xf0, 0x11, 0x00


	//----- nvinfo : EIATTR_KPARAM_INFO
	.align		4
.L_739:
        /*00f8*/ 	.byte	0x04, 0x17
        /*00fa*/ 	.short	(.L_741 - .L_740)
.L_740:
        /*00fc*/ 	.word	0x00000000
        /*0100*/ 	.short	0x0004
        /*0102*/ 	.short	0x0020
        /*0104*/ 	.byte	0x00, 0xf0, 0x11, 0x00


	//----- nvinfo : EIATTR_KPARAM_INFO
	.align		4
.L_741:
        /*0108*/ 	.byte	0x04, 0x17
        /*010a*/ 	.short	(.L_743 - .L_742)
.L_742:
        /*010c*/ 	.word	0x00000000
        /*0110*/ 	.short	0x0003
        /*0112*/ 	.short	0x0018
        /*0114*/ 	.byte	0x00, 0xf5, 0x21, 0x00


	//----- nvinfo : EIATTR_KPARAM_INFO
	.align		4
.L_743:
        /*0118*/ 	.byte	0x04, 0x17
        /*011a*/ 	.short	(.L_745 - .L_744)
.L_744:
        /*011c*/ 	.word	0x00000000
        /*0120*/ 	.short	0x0002
        /*0122*/ 	.short	0x0010
        /*0124*/ 	.byte	0x00, 0xf0, 0x21, 0x00


	//----- nvinfo : EIATTR_KPARAM_INFO
	.align		4
.L_745:
        /*0128*/ 	.byte	0x04, 0x17
        /*012a*/ 	.short	(.L_747 - .L_746)
.L_746:
        /*012c*/ 	.word	0x00000000
        /*0130*/ 	.short	0x0001
        /*0132*/ 	.short	0x0008
        /*0134*/ 	.byte	0x00, 0xf5, 0x21, 0x00


	//----- nvinfo : EIATTR_KPARAM_INFO
	.align		4
.L_747:
        /*0138*/ 	.byte	0x04, 0x17
        /*013a*/ 	.short	(.L_749 - .L_748)
.L_748:
        /*013c*/ 	.word	0x00000000
        /*0140*/ 	.short	0x0000
        /*0142*/ 	.short	0x0000
        /*0144*/ 	.byte	0x00, 0xf5, 0x21, 0x00


	//----- nvinfo : EIATTR_SPARSE_MMA_MASK
	.align		4
.L_749:
        /*0148*/ 	.byte	0x03, 0x50
        /*014a*/ 	.short	0x0000


	//----- nvinfo : EIATTR_MAXREG_COUNT
	.align		4
        /*014c*/ 	.byte	0x03, 0x1b
        /*014e*/ 	.short	0x00ff


	//----- nvinfo : EIATTR_NUM_BARRIERS
	.align		4
        /*0150*/ 	.byte	0x02, 0x4c
        /*0152*/ 	.byte	0x01
	.zero		1


	//----- nvinfo : EIATTR_MERCURY_ISA_VERSION
	.align		4
        /*0154*/ 	.byte	0x03, 0x5f
        /*0156*/ 	.short	0x0101


	//----- nvinfo : EIATTR_COOP_GROUP_MASK_REGIDS
	.align		4
        /*0158*/ 	.byte	0x04, 0x29
        /*015a*/ 	.short	(.L_751 - .L_750)


	//   ....[0]....
.L_750:
        /*015c*/ 	.word	0xffffffff


	//   ....[1]....
        /*0160*/ 	.word	0xffffffff


	//   ....[2]....
        /*0164*/ 	.word	0xffffffff


	//   ....[3]....
        /*0168*/ 	.word	0xffffffff


	//   ....[4]....
        /*016c*/ 	.word	0xffffffff


	//   ....[5]....
        /*0170*/ 	.word	0x05000027


	//   ....[6]....
        /*0174*/ 	.word	0x05000027


	//   ....[7]....
        /*0178*/ 	.word	0x05000027


	//   ....[8]....
        /*017c*/ 	.word	0x05000027


	//   ....[9]....
        /*0180*/ 	.word	0x05000027


	//----- nvinfo : EIATTR_COOP_GROUP_INSTR_OFFSETS
	.align		4
.L_751:
        /*0184*/ 	.byte	0x04, 0x28
        /*0186*/ 	.short	(.L_753 - .L_752)


	//   ....[0]....
.L_752:
        /*0188*/ 	.word	0x000029a0


	//   ....[1]....
        /*018c*/ 	.word	0x000029c0


	//   ....[2]....
        /*0190*/ 	.word	0x000029e0


	//   ....[3]....
        /*0194*/ 	.word	0x00002a00


	//   ....[4]....
        /*0198*/ 	.word	0x00002a20


	//   ....[5]....
        /*019c*/ 	.word	0x00003ef0


	//   ....[6]....
        /*01a0*/ 	.word	0x00003f60


	//   ....[7]....
        /*01a4*/ 	.word	0x00003fd0


	//   ....[8]....
        /*01a8*/ 	.word	0x00004040


	//   ....[9]....
        /*01ac*/ 	.word	0x000040b0


	//----- nvinfo : EIATTR_VRC_CTA_INIT_COUNT
	.align		4
.L_753:
        /*01b0*/ 	.byte	0x02, 0x4a
	.zero		1
	.zero		1


	//----- nvinfo : EIATTR_EXIT_INSTR_OFFSETS
	.align		4
        /*01b4*/ 	.byte	0x04, 0x1c
        /*01b6*/ 	.short	(.L_755 - .L_754)


	//   ....[0]....
.L_754:
        /*01b8*/ 	.word	0x00000080


	//   ....[1]....
        /*01bc*/ 	.word	0x000000d0


	//   ....[2]....
        /*01c0*/ 	.word	0x00000f80


	//   ....[3]....
        /*01c4*/ 	.word	0x000010a0


	//   ....[4]....
        /*01c8*/ 	.word	0x00003da0


	//   ....[5]....
        /*01cc*/ 	.word	0x00003e90


	//----- nvinfo : EIATTR_CRS_STACK_SIZE
	.align		4
.L_755:
        /*01d0*/ 	.byte	0x04, 0x1e
        /*01d2*/ 	.short	(.L_757 - .L_756)
.L_756:
        /*01d4*/ 	.word	0x00000000


	//----- nvinfo : EIATTR_CBANK_PARAM_SIZE
	.align		4
.L_757:
        /*01d8*/ 	.byte	0x03, 0x19
        /*01da*/ 	.short	0x0081


	//----- nvinfo : EIATTR_PARAM_CBANK
	.align		4
        /*01dc*/ 	.byte	0x04, 0x0a
        /*01de*/ 	.short	(.L_759 - .L_758)
	.align		4
.L_758:
        /*01e0*/ 	.word	index@(.nv.constant0._ZN4vllm3moe32moe_lora_align_block_size_kernelIsEEvPT_PilS4_iimiiS4_S4_iS4_S4_S4_iiS4_S4_b)
        /*01e4*/ 	.short	0x0380
        /*01e6*/ 	.short	0x0081


	//----- nvinfo : EIATTR_SW_WAR
	.align		4
.L_759:
        /*01e8*/ 	.byte	0x04, 0x36
        /*01ea*/ 	.short	(.L_761 - .L_760)
.L_760:
        /*01ec*/ 	.word	0x00000008
.L_761:


//--------------------- .nv.info._ZN4vllm3moe51moe_lora_align_block_size_small_batch_expert_kernelIsLi256EEEvPT_PilS4_iimiiS4_S4_iS4_S4_S4_S4_b --------------------------
	.section	.nv.info._ZN4vllm3moe51moe_lora_align_block_size_small_batch_expert_kernelIsLi256EEEvPT_PilS4_iimiiS4_S4_iS4_S4_S4_S4_b,"",@"SHT_CUDA_INFO"
	.sectionflags	@""
	.align	4


	//----- nvinfo : EIATTR_CUDA_API_VERSION
	.align		4
        /*0000*/ 	.byte	0x04, 0x37
        /*0002*/ 	.short	(.L_763 - .L_762)
.L_762:
        /*0004*/ 	.word	0x00000082


	//----- nvinfo : EIATTR_KPARAM_INFO
	.align		4
.L_763:
        /*0008*/ 	.byte	0x04, 0x17
        /*000a*/ 	.short	(.L_765 - .L_764)
.L_764:
        /*000c*/ 	.word	0x00000000
        /*0010*/ 	.short	0x0010
        /*0012*/ 	.short	0x0070
        /*0014*/ 	.byte	0x00, 0xf0, 0x05, 0x00


	//----- nvinfo : EIATTR_KPARAM_INFO
	.align		4
.L_765:
        /*0018*/ 	.byte	0x04, 0x17
        /*001a*/ 	.short	(.L_767 - .L_766)
.L_766:
        /*001c*/ 	.word	0x00000000
        /*0020*/ 	.short	0x000f
        /*0022*/ 	.short	0x0068
        /*0024*/ 	.byte	0x00, 0xf5, 0x21, 0x00


	//----- nvinfo : EIATTR_KPARAM_INFO
	.align		4
.L_767:
        /*0028*/ 	.byte	0x04, 0x17
        /*002a*/ 	.short	(.L_769 - .L_768)
.L_768:
        /*002c*/ 	.word	0x00000000
        /*0030*/ 	.short	0x000e
        /*0032*/ 	.short	0x0060
        /*0034*/ 	.byte	0x00, 0xf5, 0x21, 0x00


	//----- nvinfo : EIATTR_KPARAM_INFO
	.align		4
.L_769:
        /*0038*/ 	.byte	0x04, 0x17
        /*003a*/ 	.short	(.L_771 - .L_770)
.L_770:
        /*003c*/ 	.word	0x00000000
        /*0040*/ 	.short	0x000d
        /*0042*/ 	.short	0x0058
        /*0044*/ 	.byte	0x00, 0xf5, 0x21, 0x00


	//----- nvinfo : EIATTR_KPARAM_INFO
	.align		4
.L_771:
        /*0048*/ 	.byte	0x04, 0x17
        /*004a*/ 	.short	(.L_773 - .L_772)
.L_772:
        /*004c*/ 	.word	0x00000000
        /*0050*/ 	.short	0x000c
        /*0052*/ 	.short	0x0050
        /*0054*/ 	.byte	0x00, 0xf5, 0x21, 0x00


	//----- nvinfo : EIATTR_KPARAM_INFO
	.align		4
.L_773:
        /*0058*/ 	.byte	0x04, 0x17
        /*005a*/ 	.short	(.L_775 - .L_774)
.L_774:
        /*005c*/ 	.word	0x00000000
        /*0060*/ 	.short	0x000b
        /*0062*/ 	.short	0x0048
        /*0064*/ 	.byte	0x00, 0xf0, 0x11, 0x00


	//----- nvinfo : EIATTR_KPARAM_INFO
	.align		4
.L_775:
        /*0068*/ 	.byte	0x04, 0x17
        /*006a*/ 	.short	(.L_777 - .L_776)
.L_776:
        /*006c*/ 	.word	0x00000000
        /*0070*/ 	.short	0x000a
        /*0072*/ 	.short	0x0040
        /*0074*/ 	.byte	0x00, 0xf5, 0x21, 0x00


	//----- nvinfo : EIATTR_KPARAM_INFO
	.align		4
.L_777:
        /*0078*/ 	.byte	0x04, 0x17
        /*007a*/ 	.short	(.L_779 - .L_778)
.L_778:
        /*007c*/ 	.word	0x00000000
        /*0080*/ 	.short	0x0009
        /*0082*/ 	.short	0x0038
        /*0084*/ 	.byte	0x00, 0xf5, 0x21, 0x00


	//----- nvinfo : EIATTR_KPARAM_INFO
	.align		4
.L_779:
        /*0088*/ 	.byte	0x04, 0x17
        /*008a*/ 	.short	(.L_781 - .L_780)
.L_780:
        /*008c*/ 	.word	0x00000000
        /*0090*/ 	.short	0x0008
        /*0092*/ 	.short	0x0034
        /*0094*/ 	.byte	0x00, 0xf0, 0x11, 0x00


	//----- nvinfo : EIATTR_KPARAM_INFO
	.align		4
.L_781:
        /*0098*/ 	.byte	0x04, 0x17
        /*009a*/ 	.short	(.L_783 - .L_782)
.L_782:
        /*009c*/ 	.word	0x00000000
        /*00a0*/ 	.short	0x0007
        /*00a2*/ 	.short	0x0030
        /*00a4*/ 	.byte	0x00, 0xf0, 0x11, 0x00


	//----- nvinfo : EIATTR_KPARAM_INFO
	.align		4
.L_783:
        /*00a8*/ 	.byte	0x04, 0x17
        /*00aa*/ 	.short	(.L_785 - .L_784)
.L_784:
        /*00ac*/ 	.word	0x00000000
        /*00b0*/ 	.short	0x0006
        /*00b2*/ 	.short	0x0028
        /*00b4*/ 	.byte	0x00, 0xf0, 0x21, 0x00


	//----- nvinfo : EIATTR_KPARAM_INFO
	.align		4
.L_785:
        /*00b8*/ 	.byte	0x04, 0x17
        /*00ba*/ 	.short	(.L_787 - .L_786)
.L_786:
        /*00bc*/ 	.word	0x00000000
        /*00c0*/ 	.short	0x0005
        /*00c2*/ 	.short	0x0024
        /*00c4*/ 	.byte	0x00, 0xf0, 0x11, 0x00


	//----- nvinfo : EIATTR_KPARAM_INFO
	.align		4
.L_787:
        /*00c8*/ 	.byte	0x04, 0x17
        /*00ca*/ 	.short	(.L_789 - .L_788)
.L_788:
        /*00cc*/ 	.word	0x00000000
        /*00d0*/ 	.short	0x0004
        /*00d2*/ 	.short	0x0020
        /*00d4*/ 	.byte	0x00, 0xf0, 0x11, 0x00


	//----- nvinfo : EIATTR_KPARAM_INFO
	.align		4
.L_789:
        /*00d8*/ 	.byte	0x04, 0x17
        /*00da*/ 	.short	(.L_791 - .L_790)
.L_790:
        /*00dc*/ 	.word	0x00000000
        /*00e0*/ 	.short	0x0003
        /*00e2*/ 	.short	0x0018
        /*00e4*/ 	.byte	0x00, 0xf5, 0x21, 0x00


	//----- nvinfo : EIATTR_KPARAM_INFO
	.align		4
.L_791:
        /*00e8*/ 	.byte	0x04, 0x17
        /*00ea*/ 	.short	(.L_793 - .L_792)
.L_792:
        /*00ec*/ 	.word	0x00000000
        /*00f0*/ 	.short	0x0002
        /*00f2*/ 	.short	0x0010
        /*00f4*/ 	.byte	0x00, 0xf0, 0x21, 0x00


	//----- nvinfo : EIATTR_KPARAM_INFO
	.align		4
.L_793:
        /*00f8*/ 	.byte	0x04, 0x17
        /*00fa*/ 	.short	(.L_795 - .L_794)
.L_794:
        /*00fc*/ 	.word	0x00000000
        /*0100*/ 	.short	0x0001
        /*0102*/ 	.short	0x0008
        /*0104*/ 	.byte	0x00, 0xf5, 0x21, 0x00


	//----- nvinfo : EIATTR_KPARAM_INFO
	.align		4
.L_795:
        /*0108*/ 	.byte	0x04, 0x17
        /*010a*/ 	.short	(.L_797 - .L_796)
.L_796:
        /*010c*/ 	.word	0x00000000
        /*0110*/ 	.short	0x0000
        /*0112*/ 	.short	0x0000
        /*0114*/ 	.byte	0x00, 0xf5, 0x21, 0x00


	//----- nvinfo : EIATTR_SPARSE_MMA_MASK
	.align		4
.L_797:
        /*0118*/ 	.byte	0x03, 0x50
        /*011a*/ 	.short	0x0000


	//----- nvinfo : EIATTR_MAXREG_COUNT
	.align		4
        /*011c*/ 	.byte	0x03, 0x1b
        /*011e*/ 	.short	0x00ff


	//----- nvinfo : EIATTR_NUM_BARRIERS
	.align		4
        /*0120*/ 	.byte	0x02, 0x4c
        /*0122*/ 	.byte	0x01
	.zero		1


	//----- nvinfo : EIATTR_MERCURY_ISA_VERSION
	.align		4
        /*0124*/ 	.byte	0x03, 0x5f
        /*0126*/ 	.short	0x0101


	//----- nvinfo : EIATTR_VRC_CTA_INIT_COUNT
	.align		4
        /*0128*/ 	.byte	0x02, 0x4a
	.zero		1
	.zero		1


	//----- nvinfo : EIATTR_EXIT_INSTR_OFFSETS
	.align		4
        /*012c*/ 	.byte	0x04, 0x1c
        /*012e*/ 	.short	(.L_799 - .L_798)


	//   ....[0]....
.L_798:
        /*0130*/ 	.word	0x00000070


	//   ....[1]....
        /*0134*/ 	.word	0x000000c0


	//   ....[2]....
        /*0138*/ 	.word	0x000015b0


	//   ....[3]....
        /*013c*/ 	.word	0x000055a0


	//   ....[4]....
        /*0140*/ 	.word	0x00005840


	//   ....[5]....
        /*0144*/ 	.word	0x000059e0


	//   ....[6]....
        /*0148*/ 	.word	0x00005ea0


	//   ....[7]....
        /*014c*/ 	.word	0x000062d0


	//----- nvinfo : EIATTR_CRS_STACK_SIZE
	.align		4
.L_799:
        /*0150*/ 	.byte	0x04, 0x1e
        /*0152*/ 	.short	(.L_801 - .L_800)
.L_800:
        /*0154*/ 	.word	0x00000000


	//----- nvinfo : EIATTR_CBANK_PARAM_SIZE
	.align		4
.L_801:
        /*0158*/ 	.byte	0x03, 0x19
        /*015a*/ 	.short	0x0071


	//----- nvinfo : EIATTR_PARAM_CBANK
	.align		4
        /*015c*/ 	.byte	0x04, 0x0a
        /*015e*/ 	.short	(.L_803 - .L_802)
	.align		4
.L_802:
        /*0160*/ 	.word	index@(.nv.constant0._ZN4vllm3moe51moe_lora_align_block_size_small_batch_expert_kernelIsLi256EEEvPT_PilS4_iimiiS4_S4_iS4_S4_S4_S4_b)
        /*0164*/ 	.short	0x0380
        /*0166*/ 	.short	0x0071


	//----- nvinfo : EIATTR_SW_WAR
	.align		4
.L_803:
        /*0168*/ 	.byte	0x04, 0x36
        /*016a*/ 	.short	(.L_805 - .L_804)
.L_804:
        /*016c*/ 	.word	0x00000008
.L_805:


//--------------------- .nv.info._ZN4vllm3moe40lora_count_and_sort_expert_tokens_kernelIaEEvPKT_PiS5_S5_miiiS5_S5_b --------------------------
	.section	.nv.info._ZN4vllm3moe40lora_count_and_sort_expert_tokens_kernelIaEEvPKT_PiS5_S5_miiiS5_S5_b,"",@"SHT_CUDA_INFO"
	.sectionflags	@""
	.align	4


	//----- nvinfo : EIATTR_CUDA_API_VERSION
	.align		4
        /*0000*/ 	.byte	0x04, 0x37
        /*0002*/ 	.short	(.L_807 - .L_806)
.L_806:
        /*0004*/ 	.word	0x00000082


	//----- nvinfo : EIATTR_KPARAM_INFO
	.align		4
.L_807:
        /*0008*/ 	.byte	0x04, 0x17
        /*000a*/ 	.short	(.L_809 - .L_808)
.L_808:
        /*000c*/ 	.word	0x00000000
        /*0010*/ 	.short	0x000a
        /*0012*/ 	.short	0x0048
        /*0014*/ 	.byte	0x00, 0xf0, 0x05, 0x00


	//----- nvinfo : EIATTR_KPARAM_INFO
	.align		4
.L_809:
        /*0018*/ 	.byte	0x04, 0x17
        /*001a*/ 	.short	(.L_811 - .L_810)
.L_810:
        /*001c*/ 	.word	0x00000000
        /*0020*/ 	.short	0x0009
        /*0022*/ 	.short	0x0040
        /*0024*/ 	.byte	0x00, 0xf5, 0x21, 0x00


	//----- nvinfo : EIATTR_KPARAM_INFO
	.align		4
.L_811:
        /*0028*/ 	.byte	0x04, 0x17
        /*002a*/ 	.short	(.L_813 - .L_812)
.L_812:
        /*002c*/ 	.word	0x00000000
        /*0030*/ 	.short	0x0008
        /*0032*/ 	.short	0x0038
        /*0034*/ 	.byte	0x00, 0xf5, 0x21, 0x00


	//----- nvinfo : EIATTR_KPARAM_INFO
	.align		4
.L_813:
        /*0038*/ 	.byte	0x04, 0x17
        /*003a*/ 	.short	(.L_815 - .L_814)
.L_814:
        /*003c*/ 	.word	0x00000000
        /*0040*/ 	.short	0x0007
        /*0042*/ 	.short	0x0030
        /*0044*/ 	.byte	0x00, 0xf0, 0x11, 0x00


	//----- nvinfo : EIATTR_KPARAM_INFO
	.align		4
.L_815:
        /*0048*/ 	.byte	0x04, 0x17
        /*004a*/ 	.short	(.L_817 - .L_816)
.L_816:
        /*004c*/ 	.word	0x00000000
        /*0050*/ 	.short	0x0006
        /*0052*/ 	.short	0x002c
        /*0054*/ 	.byte	0x00, 0xf0, 0x11, 0x00


	//----- nvinfo : EIATTR_KPARAM_INFO
	.align		4
.L_817:
        /*0058*/ 	.byte	0x04, 0x17
        /*005a*/ 	.short	(.L_819 - .L_818)
.L_818:
        /*005c*/ 	.word	0x00000000
        /*0060*/ 	.short	0x0005
        /*0062*/ 	.short	0x0028
        /*0064*/ 	.byte	0x00, 0xf0, 0x11, 0x00


	//----- nvinfo : EIATTR_KPARAM_INFO
	.align		4
.L_819:
        /*0068*/ 	.byte	0x04, 0x17
        /*006a*/ 	.short	(.L_821 - .L_820)
.L_820:
        /*006c*/ 	.word	0x00000000
        /*0070*/ 	.short	0x0004
        /*0072*/ 	.short	0x0020
        /*0074*/ 	.byte	0x00, 0xf0, 0x21, 0x00


	//----- nvinfo : EIATTR_KPARAM_INFO
	.align		4
.L_821:
        /*0078*/ 	.byte	0x04, 0x17
        /*007a*/ 	.short	(.L_823 - .L_822)
.L_822:
        /*007c*/ 	.word	0x00000000
        /*0080*/ 	.short	0x0003
        /*0082*/ 	.short	0x0018
        /*0084*/ 	.byte	0x00, 0xf5, 0x21, 0x00


	//----- nvinfo : EIATTR_KPARAM_INFO
	.align		4
.L_823:
        /*0088*/ 	.byte	0x04, 0x17
        /*008a*/ 	.short	(.L_825 - .L_824)
.L_824:
        /*008c*/ 	.word	0x00000000
        /*0090*/ 	.short	0x0002
        /*0092*/ 	.short	0x0010
        /*0094*/ 	.byte	0x00, 0xf5, 0x21, 0x00


	//----- nvinfo : EIATTR_KPARAM_INFO
	.align		4
.L_825:
        /*0098*/ 	.byte	0x04, 0x17
        /*009a*/ 	.short	(.L_827 - .L_826)
.L_826:
        /*009c*/ 	.word	0x00000000
        /*00a0*/ 	.short	0x0001
        /*00a2*/ 	.short	0x0008
        /*00a4*/ 	.byte	0x00, 0xf5, 0x21, 0x00


	//----- nvinfo : EIATTR_KPARAM_INFO
	.align		4
.L_827:
        /*00a8*/ 	.byte	0x04, 0x17
        /*00aa*/ 	.short	(.L_829 - .L_828)
.L_828:
        /*00ac*/ 	.word	0x00000000
        /*00b0*/ 	.short	0x0000
        /*00b2*/ 	.short	0x0000
        /*00b4*/ 	.byte	0x00, 0xf5, 0x21, 0x00


	//----- nvinfo : EIATTR_SPARSE_MMA_MASK
	.align		4
.L_829:
        /*00b8*/ 	.byte	0x03, 0x50
        /*00ba*/ 	.short	0x0000


	//----- nvinfo : EIATTR_MAXREG_COUNT
	.align		4
        /*00bc*/ 	.byte	0x03, 0x1b
        /*00be*/ 	.short	0x00ff


	//----- nvinfo : EIATTR_MERCURY_ISA_VERSION
	.align		4
        /*00c0*/ 	.byte	0x03, 0x5f
        /*00c2*/ 	.short	0x0101


	//----- nvinfo : EIATTR_VRC_CTA_INIT_COUNT
	.align		4
        /*00c4*/ 	.byte	0x02, 0x4a
	.zero		1
	.zero		1


	//----- nvinfo : EIATTR_EXIT_INSTR_OFFSETS
	.align		4
        /*00c8*/ 	.byte	0x04, 0x1c
        /*00ca*/ 	.short	(.L_831 - .L_830)


	//   ....[0]....
.L_830:
        /*00cc*/ 	.word	0x00000070


	//   ....[1]....
        /*00d0*/ 	.word	0x00000330


	//   ....[2]....
        /*00d4*/ 	.word	0x00000690


	//   ....[3]....
        /*00d8*/ 	.word	0x00000810


	//   ....[4]....
        /*00dc*/ 	.word	0x00000d70


	//   ....[5]....
        /*00e0*/ 	.word	0x00001140


	//----- nvinfo : EIATTR_CRS_STACK_SIZE
	.align		4
.L_831:
        /*00e4*/ 	.byte	0x04, 0x1e
        /*00e6*/ 	.short	(.L_833 - .L_832)
.L_832:
        /*00e8*/ 	.word	0x00000000


	//----- nvinfo : EIATTR_CBANK_PARAM_SIZE
	.align		4
.L_833:
        /*00ec*/ 	.byte	0x03, 0x19
        /*00ee*/ 	.short	0x0049


	//----- nvinfo : EIATTR_PARAM_CBANK
	.align		4
        /*00f0*/ 	.byte	0x04, 0x0a
        /*00f2*/ 	.short	(.L_835 - .L_834)
	.align		4
.L_834:
        /*00f4*/ 	.word	index@(.nv.constant0._ZN4vllm3moe40lora_count_and_sort_expert_tokens_kernelIaEEvPKT_PiS5_S5_miiiS5_S5_b)
        /*00f8*/ 	.short	0x0380
        /*00fa*/ 	.short	0x0049


	//----- nvinfo : EIATTR_SW_WAR
	.align		4
.L_835:
        /*00fc*/ 	.byte	0x04, 0x36
        /*00fe*/ 	.short	(.L_837 - .L_836)
.L_836:
        /*0100*/ 	.word	0x00000008
.L_837:


//--------------------- .nv.info._ZN4vllm3moe32moe_lora_align_block_size_kernelIaEEvPT_PilS4_iimiiS4_S4_iS4_S4_S4_iiS4_S4_b --------------------------
	.section	.nv.info._ZN4vllm3moe32moe_lora_align_block_size_kernelIaEEvPT_PilS4_iimiiS4_S4_iS4_S4_S4_iiS4_S4_b,"",@"SHT_CUDA_INFO"
	.sectionflags	@""
	.align	4


	//----- nvinfo : EIATTR_CUDA_API_VERSION
	.align		4
        /*0000*/ 	.byte	0x04, 0x37
        /*0002*/ 	.short	(.L_839 - .L_838)
.L_838:
        /*0004*/ 	.word	0x00000082


	//----- nvinfo : EIATTR_KPARAM_INFO
	.align		4
.L_839:
        /*0008*/ 	.byte	0x04, 0x17
        /*000a*/ 	.short	(.L_841 - .L_840)
.L_840:
        /*000c*/ 	.word	0x00000000
        /*0010*/ 	.short	0x0013
        /*0012*/ 	.short	0x0080
        /*0014*/ 	.byte	0x00, 0xf0, 0x05, 0x00


	//----- nvinfo : EIATTR_KPARAM_INFO
	.align		4
.L_841:
        /*0018*/ 	.byte	0x04, 0x17
        /*001a*/ 	.short	(.L_843 - .L_842)
.L_842:
        /*001c*/ 	.word	0x00000000
        /*0020*/ 	.short	0x0012
        /*0022*/ 	.short	0x0078
        /*0024*/ 	.byte	0x00, 0xf5, 0x21, 0x00


	//----- nvinfo : EIATTR_KPARAM_INFO
	.align		4
.L_843:
        /*0028*/ 	.byte	0x04, 0x17
        /*002a*/ 	.short	(.L_845 - .L_844)
.L_844:
        /*002c*/ 	.word	0x00000000
        /*0030*/ 	.short	0x0011
        /*0032*/ 	.short	0x0070
        /*0034*/ 	.byte	0x00, 0xf5, 0x21, 0x00


	//----- nvinfo : EIATTR_KPARAM_INFO
	.align		4
.L_845:
        /*0038*/ 	.byte	0x04, 0x17
        /*003a*/ 	.short	(.L_847 - .L_846)
.L_846:
        /*003c*/ 	.word	0x00000000
        /*0040*/ 	.short	0x0010
        /*0042*/ 	.short	0x006c
        /*0044*/ 	.byte	0x00, 0xf0, 0x11, 0x00


	//----- nvinfo : EIATTR_KPARAM_INFO
	.align		4
.L_847:
        /*0048*/ 	.byte	0x04, 0x17
        /*004a*/ 	.short	(.L_849 - .L_848)
.L_848:
        /*004c*/ 	.word	0x00000000
        /*0050*/ 	.short	0x000f
        /*0052*/ 	.short	0x0068
        /*0054*/ 	.byte	0x00, 0xf0, 0x11, 0x00


	//----- nvinfo : EIATTR_KPARAM_INFO
	.align		4
.L_849:
        /*0058*/ 	.byte	0x04, 0x17
        /*005a*/ 	.short	(.L_851 - .L_850)
.L_850:
        /*005c*/ 	.word	0x00000000
        /*0060*/ 	.short	0x000e
        /*0062*/ 	.short	0x0060
        /*0064*/ 	.byte	0x00, 0xf5, 0x21, 0x00


	//----- nvinfo : EIATTR_KPARAM_INFO
	.align		4
.L_851:
        /*0068*/ 	.byte	0x04, 0x17
        /*006a*/ 	.short	(.L_853 - .L_852)
.L_852:
        /*006c*/ 	.word	0x00000000
        /*0070*/ 	.short	0x000d
        /*0072*/ 	.short	0x0058
        /*0074*/ 	.byte	0x00, 0xf5, 0x21, 0x00


	//----- nvinfo : EIATTR_KPARAM_INFO
	.align		4
.L_853:
        /*0078*/ 	.byte	0x04, 0x17
        /*007a*/ 	.short	(.L_855 - .L_854)
.L_854:
        /*007c*/ 	.word	0x00000000
        /*0080*/ 	.short	0x000c
        /*0082*/ 	.short	0x0050
        /*0084*/ 	.byte	0x00, 0xf5, 0x21, 0x00


	//----- nvinfo : EIATTR_KPARAM_INFO
	.align		4
.L_855:
        /*0088*/ 	.byte	0x04, 0x17
        /*008a*/ 	.short	(.L_857 - .L_856)
.L_856:
        /*008c*/ 	.word	0x00000000
        /*0090*/ 	.short	0x000b
        /*0092*/ 	.short	0x0048
        /*0094*/ 	.byte	0x00, 0xf0, 0x11, 0x00


	//----- nvinfo : EIATTR_KPARAM_INFO
	.align		4
.L_857:
        /*0098*/ 	.byte	0x04, 0x17
        /*009a*/ 	.short	(.L_859 - .L_858)
.L_858:
        /*009c*/ 	.word	0x00000000
        /*00a0*/ 	.short	0x000a
        /*00a2*/ 	.short	0x0040
        /*00a4*/ 	.byte	0x00, 0xf5, 0x21, 0x00


	//----- nvinfo : EIATTR_KPARAM_INFO
	.align		4
.L_859:
        /*00a8*/ 	.byte	0x04, 0x17
        /*00aa*/ 	.short	(.L_861 - .L_860)
.L_860:
        /*00ac*/ 	.word	0x00000000
        /*00b0*/ 	.short	0x0009
        /*00b2*/ 	.short	0x0038
        /*00b4*/ 	.byte	0x00, 0xf5, 0x21, 0x00


	//----- nvinfo : EIATTR_KPARAM_INFO
	.align		4
.L_861:
        /*00b8*/ 	.byte	0x04, 0x17
        /*00ba*/ 	.short	(.L_863 - .L_862)
.L_862:
        /*00bc*/ 	.word	0x00000000
        /*00c0*/ 	.short	0x0008
        /*00c2*/ 	.short	0x0034
        /*00c4*/ 	.byte	0x00, 0xf0, 0x11, 0x00


	//----- nvinfo : EIATTR_KPARAM_INFO
	.align		4
.L_863:
        /*00c8*/ 	.byte	0x04, 0x17
        /*00ca*/ 	.short	(.L_865 - .L_864)
.L_864:
        /*00cc*/ 	.word	0x00000000
        /*00d0*/ 	.short	0x0007
        /*00d2*/ 	.short	0x0030
        /*00d4*/ 	.byte	0x00, 0xf0, 0x11, 0x00


	//----- nvinfo : EIATTR_KPARAM_INFO
	.align		4
.L_865:
        /*00d8*/ 	.byte	0x04, 0x17
        /*00da*/ 	.short	(.L_867 - .L_866)
.L_866:
        /*00dc*/ 	.word	0x00000000
        /*00e0*/ 	.short	0x0006
        /*00e2*/ 	.short	0x0028
        /*00e4*/ 	.byte	0x00, 0xf0, 0x21, 0x00


	//----- nvinfo : EIATTR_KPARAM_INFO
	.align		4
.L_867:
        /*00e8*/ 	.byte	0x04, 0x17
        /*00ea*/ 	.short	(.L_869 - .L_868)
.L_868:
        /*00ec*/ 	.word	0x00000000
        /*00f0*/ 	.short	0x0005
        /*00f2*/ 	.short	0x0024
        /*00f4*/ 	.byte	0x00, 0xf0, 0x11, 0x00


	//----- nvinfo : EIATTR_KPARAM_INFO
	.align		4
.L_869:
        /*00f8*/ 	.byte	0x04, 0x17
        /*00fa*/ 	.short	(.L_871 - .L_870)
.L_870:
        /*00fc*/ 	.word	0x00000000
        /*0100*/ 	.short	0x0004
        /*0102*/ 	.short	0x0020
        /*0104*/ 	.byte	0x00, 0xf0, 0x11, 0x00


	//----- nvinfo : EIATTR_KPARAM_INFO
	.align		4
.L_871:
        /*0108*/ 	.byte	0x04, 0x17
        /*010a*/ 	.short	(.L_873 - .L_872)
.L_872:
        /*010c*/ 	.word	0x00000000
        /*0110*/ 	.short	0x0003
        /*0112*/ 	.short	0x0018
        /*0114*/ 	.byte	0x00, 0xf5, 0x21, 0x00


	//----- nvinfo : EIATTR_KPARAM_INFO
	.align		4
.L_873:
        /*0118*/ 	.byte	0x04, 0x17
        /*011a*/ 	.short	(.L_875 - .L_874)
.L_874:
        /*011c*/ 	.word	0x00000000
        /*0120*/ 	.short	0x0002
        /*0122*/ 	.short	0x0010
        /*0124*/ 	.byte	0x00, 0xf0, 0x21, 0x00


	//----- nvinfo : EIATTR_KPARAM_INFO
	.align		4
.L_875:
        /*0128*/ 	.byte	0x04, 0x17
        /*012a*/ 	.short	(.L_877 - .L_876)
.L_876:
        /*012c*/ 	.word	0x00000000
        /*0130*/ 	.short	0x0001
        /*0132*/ 	.short	0x0008
        /*0134*/ 	.byte	0x00, 0xf5, 0x21, 0x00


	//----- nvinfo : EIATTR_KPARAM_INFO
	.align		4
.L_877:
        /*0138*/ 	.byte	0x04, 0x17
        /*013a*/ 	.short	(.L_879 - .L_878)
.L_878:
        /*013c*/ 	.word	0x00000000
        /*0140*/ 	.short	0x0000
        /*0142*/ 	.short	0x0000
        /*0144*/ 	.byte	0x00, 0xf5, 0x21, 0x00


	//----- nvinfo : EIATTR_SPARSE_MMA_MASK
	.align		4
.L_879:
        /*0148*/ 	.byte	0x03, 0x50
        /*014a*/ 	.short	0x0000


	//----- nvinfo : EIATTR_MAXREG_COUNT
	.align		4
        /*014c*/ 	.byte	0x03, 0x1b
        /*014e*/ 	.short	0x00ff


	//----- nvinfo : EIATTR_NUM_BARRIERS
	.align		4
        /*0150*/ 	.byte	0x02, 0x4c
        /*0152*/ 	.byte	0x01
	.zero		1


	//----- nvinfo : EIATTR_MERCURY_ISA_VERSION
	.align		4
        /*0154*/ 	.byte	0x03, 0x5f
        /*0156*/ 	.short	0x0101


	//----- nvinfo : EIATTR_COOP_GROUP_MASK_REGIDS
	.align		4
        /*0158*/ 	.byte	0x04, 0x29
        /*015a*/ 	.short	(.L_881 - .L_880)


	//   ....[0]....
.L_880:
        /*015c*/ 	.word	0xffffffff


	//   ....[1]....
        /*0160*/ 	.word	0xffffffff


	//   ....[2]....
        /*0164*/ 	.word	0xffffffff


	//   ....[3]....
        /*0168*/ 	.word	0xffffffff


	//   ....[4]....
        /*016c*/ 	.word	0xffffffff


	//   ....[5]....
        /*0170*/ 	.word	0x05000027


	//   ....[6]....
        /*0174*/ 	.word	0x05000027


	//   ....[7]....
        /*0178*/ 	.word	0x05000027


	//   ....[8]....
        /*017c*/ 	.word	0x05000027


	//   ....[9]....
        /*0180*/ 	.word	0x05000027


	//----- nvinfo : EIATTR_COOP_GROUP_INSTR_OFFSETS
	.align		4
.L_881:
        /*0184*/ 	.byte	0x04, 0x28
        /*0186*/ 	.short	(.L_883 - .L_882)


	//   ....[0]....
.L_882:
        /*0188*/ 	.word	0x000029a0


	//   ....[1]....
        /*018c*/ 	.word	0x000029c0


	//   ....[2]....
        /*0190*/ 	.word	0x000029e0


	//   ....[3]....
        /*0194*/ 	.word	0x00002a00


	//   ....[4]....
        /*0198*/ 	.word	0x00002a20


	//   ....[5]....
        /*019c*/ 	.word	0x00003ef0


	//   ....[6]....
        /*01a0*/ 	.word	0x00003f60


	//   ....[7]....
        /*01a4*/ 	.word	0x00003fd0


	//   ....[8]....
        /*01a8*/ 	.word	0x00004040


	//   ....[9]....
        /*01ac*/ 	.word	0x000040b0


	//----- nvinfo : EIATTR_VRC_CTA_INIT_COUNT
	.align		4
.L_883:
        /*01b0*/ 	.byte	0x02, 0x4a
	.zero		1
	.zero		1


	//----- nvinfo : EIATTR_EXIT_INSTR_OFFSETS
	.align		4
        /*01b4*/ 	.byte	0x04, 0x1c
        /*01b6*/ 	.short	(.L_885 - .L_884)


	//   ....[0]....
.L_884:
        /*01b8*/ 	.word	0x00000080


	//   ....[1]....
        /*01bc*/ 	.word	0x000000d0


	//   ....[2]....
        /*01c0*/ 	.word	0x00000f80


	//   ....[3]....
        /*01c4*/ 	.word	0x000010a0


	//   ....[4]....
        /*01c8*/ 	.word	0x00003da0


	//   ....[5]....
        /*01cc*/ 	.word	0x00003e90


	//----- nvinfo : EIATTR_CRS_STACK_SIZE
	.align		4
.L_885:
        /*01d0*/ 	.byte	0x04, 0x1e
        /*01d2*/ 	.short	(.L_887 - .L_886)
.L_886:
        /*01d4*/ 	.word	0x00000000


	//----- nvinfo : EIATTR_CBANK_PARAM_SIZE
	.align		4
.L_887:
        /*01d8*/ 	.byte	0x03, 0x19
        /*01da*/ 	.short	0x0081


	//----- nvinfo : EIATTR_PARAM_CBANK
	.align		4
        /*01dc*/ 	.byte	0x04, 0x0a
        /*01de*/ 	.short	(.L_889 - .L_888)
	.align		4
.L_888:
        /*01e0*/ 	.word	index@(.nv.constant0._ZN4vllm3moe32moe_lora_align_block_size_kernelIaEEvPT_PilS4_iimiiS4_S4_iS4_S4_S4_iiS4_S4_b)
        /*01e4*/ 	.short	0x0380
        /*01e6*/ 	.short	0x0081


	//----- nvinfo : EIATTR_SW_WAR
	.align		4
.L_889:
        /*01e8*/ 	.byte	0x04, 0x36
        /*01ea*/ 	.short	(.L_891 - .L_890)
.L_890:
        /*01ec*/ 	.word	0x00000008
.L_891:


//--------------------- .nv.info._ZN4vllm3moe51moe_lora_align_block_size_small_batch_expert_kernelIaLi256EEEvPT_PilS4_iimiiS4_S4_iS4_S4_S4_S4_b --------------------------
	.section	.nv.info._ZN4vllm3moe51moe_lora_align_block_size_small_batch_expert_kernelIaLi256EEEvPT_PilS4_iimiiS4_S4_iS4_S4_S4_S4_b,"",@"SHT_CUDA_INFO"
	.sectionflags	@""
	.align	4


	//----- nvinfo : EIATTR_CUDA_API_VERSION
	.align		4
        /*0000*/ 	.byte	0x04, 0x37
        /*0002*/ 	.short	(.L_893 - .L_892)
.L_892:
        /*0004*/ 	.word	0x00000082


	//----- nvinfo : EIATTR_KPARAM_INFO
	.align		4
.L_893:
        /*0008*/ 	.byte	0x04, 0x17
        /*000a*/ 	.short	(.L_895 - .L_894)
.L_894:
        /*000c*/ 	.word	0x00000000
        /*0010*/ 	.short	0x0010
        /*0012*/ 	.short	0x0070
        /*0014*/ 	.byte	0x00, 0xf0, 0x05, 0x00


	//----- nvinfo : EIATTR_KPARAM_INFO
	.align		4
.L_895:
        /*0018*/ 	.byte	0x04, 0x17
        /*001a*/ 	.short	(.L_897 - .L_896)
.L_896:
        /*001c*/ 	.word	0x00000000
        /*0020*/ 	.short	0x000f
        /*0022*/ 	.short	0x0068
        /*0024*/ 	.byte	0x00, 0xf5, 0x21, 0x00


	//----- nvinfo : EIATTR_KPARAM_INFO
	.align		4
.L_897:
        /*0028*/ 	.byte	0x04, 0x17
        /*002a*/ 	.short	(.L_899 - .L_898)
.L_898:
        /*002c*/ 	.word	0x00000000
        /*0030*/ 	.short	0x000e
        /*0032*/ 	.short	0x0060
        /*0034*/ 	.byte	0x00, 0xf5, 0x21, 0x00


	//----- nvinfo : EIATTR_KPARAM_INFO
	.align		4
.L_899:
        /*0038*/ 	.byte	0x04, 0x17
        /*003a*/ 	.short	(.L_901 - .L_900)
.L_900:
        /*003c*/ 	.word	0x00000000
        /*0040*/ 	.short	0x000d
        /*0042*/ 	.short	0x0058
        /*0044*/ 	.byte	0x00, 0xf5, 0x21, 0x00


	//----- nvinfo : EIATTR_KPARAM_INFO
	.align		4
.L_901:
        /*0048*/ 	.byte	0x04, 0x17
        /*004a*/ 	.short	(.L_903 - .L_902)
.L_902:
        /*004c*/ 	.word	0x00000000
        /*0050*/ 	.short	0x000c
        /*0052*/ 	.short	0x0050
        /*0054*/ 	.byte	0x00, 0xf5, 0x21, 0x00


	//----- nvinfo : EIATTR_KPARAM_INFO
	.align		4
.L_903:
        /*0058*/ 	.byte	0x04, 0x17
        /*005a*/ 	.short	(.L_905 - .L_904)
.L_904:
        /*005c*/ 	.word	0x00000000
        /*0060*/ 	.short	0x000b
        /*0062*/ 	.short	0x0048
        /*0064*/ 	.byte	0x00, 0xf0, 0x11, 0x00


	//----- nvinfo : EIATTR_KPARAM_INFO
	.align		4
.L_905:
        /*0068*/ 	.byte	0x04, 0x17
        /*006a*/ 	.short	(.L_907 - .L_906)
.L_906:
        /*006c*/ 	.word	0x00000000
        /*0070*/ 	.short	0x000a
        /*0072*/ 	.short	0x0040
        /*0074*/ 	.byte	0x00, 0xf5, 0x21, 0x00


	//----- nvinfo : EIATTR_KPARAM_INFO
	.align		4
.L_907:
        /*0078*/ 	.byte	0x04, 0x17
        /*007a*/ 	.short	(.L_909 - .L_908)
.L_908:
        /*007c*/ 	.word	0x00000000
        /*0080*/ 	.short	0x0009
        /*0082*/ 	.short	0x0038
        /*0084*/ 	.byte	0x00, 0xf5, 0x21, 0x00


	//----- nvinfo : EIATTR_KPARAM_INFO
	.align		4
.L_909:
        /*0088*/ 	.byte	0x04, 0x17
        /*008a*/ 	.short	(.L_911 - .L_910)
.L_910:
        /*008c*/ 	.word	0x00000000
        /*0090*/ 	.short	0x0008
        /*0092*/ 	.short	0x0034
        /*0094*/ 	.byte	0x00, 0xf0, 0x11, 0x00


	//----- nvinfo : EIATTR_KPARAM_INFO
	.align		4
.L_911:
        /*0098*/ 	.byte	0x04, 0x17
        /*009a*/ 	.short	(.L_913 - .L_912)
.L_912:
        /*009c*/ 	.word	0x00000000
        /*00a0*/ 	.short	0x0007
        /*00a2*/ 	.short	0x0030
        /*00a4*/ 	.byte	0x00, 0xf0, 0x11, 0x00


	//----- nvinfo : EIATTR_KPARAM_INFO
	.align		4
.L_913:
        /*00a8*/ 	.byte	0x04, 0x17
        /*00aa*/ 	.short	(.L_915 - .L_914)
.L_914:
        /*00ac*/ 	.word	0x00000000
        /*00b0*/ 	.short	0x0006
        /*00b2*/ 	.short	0x0028
        /*00b4*/ 	.byte	0x00, 0xf0, 0x21, 0x00


	//----- nvinfo : EIATTR_KPARAM_INFO
	.align		4
.L_915:
        /*00b8*/ 	.byte	0x04, 0x17
        /*00ba*/ 	.short	(.L_917 - .L_916)
.L_916:
        /*00bc*/ 	.word	0x00000000
        /*00c0*/ 	.short	0x0005
        /*00c2*/ 	.short	0x0024
        /*00c4*/ 	.byte	0x00, 0xf0, 0x11, 0x00


	//----- nvinfo : EIATTR_KPARAM_INFO
	.align		4
.L_917:
        /*00c8*/ 	.byte	0x04, 0x17
        /*00ca*/ 	.short	(.L_919 - .L_918)
.L_918:
        /*00cc*/ 	.word	0x00000000
        /*00d0*/ 	.short	0x0004
        /*00d2*/ 	.short	0x0020
        /*00d4*/ 	.byte	0x00, 0xf0, 0x11, 0x00


	//----- nvinfo : EIATTR_KPARAM_INFO
	.align		4
.L_919:
        /*00d8*/ 	.byte	0x04, 0x17
        /*00da*/ 	.short	(.L_921 - .L_920)
.L_920:
        /*00dc*/ 	.word	0x00000000
        /*00e0*/ 	.short	0x0003
        /*00e2*/ 	.short	0x0018
        /*00e4*/ 	.byte	0x00, 0xf5, 0x21, 0x00


	//----- nvinfo : EIATTR_KPARAM_INFO
	.align		4
.L_921:
        /*00e8*/ 	.byte	0x04, 0x17
        /*00ea*/ 	.short	(.L_923 - .L_922)
.L_922:
        /*00ec*/ 	.word	0x00000000
        /*00f0*/ 	.short	0x0002
        /*00f2*/ 	.short	0x0010
        /*00f4*/ 	.byte	0x00, 0xf0, 0x21, 0x00


	//----- nvinfo : EIATTR_KPARAM_INFO
	.align		4
.L_923:
        /*00f8*/ 	.byte	0x04, 0x17
        /*00fa*/ 	.short	(.L_925 - .L_924)
.L_924:
        /*00fc*/ 	.word	0x00000000
        /*0100*/ 	.short	0x0001
        /*0102*/ 	.short	0x0008
        /*0104*/ 	.byte	0x00, 0xf5, 0x21, 0x00


	//----- nvinfo : EIATTR_KPARAM_INFO
	.align		4
.L_925:
        /*0108*/ 	.byte	0x04, 0x17
        /*010a*/ 	.short	(.L_927 - .L_926)
.L_926:
        /*010c*/ 	.word	0x00000000
        /*0110*/ 	.short	0x0000
        /*0112*/ 	.short	0x0000
        /*0114*/ 	.byte	0x00, 0xf5, 0x21, 0x00


	//----- nvinfo : EIATTR_SPARSE_MMA_MASK
	.align		4
.L_927:
        /*0118*/ 	.byte	0x03, 0x50
        /*011a*/ 	.short	0x0000


	//----- nvinfo : EIATTR_MAXREG_COUNT
	.align		4
        /*011c*/ 	.byte	0x03, 0x1b
        /*011e*/ 	.short	0x00ff


	//----- nvinfo : EIATTR_NUM_BARRIERS
	.align		4
        /*0120*/ 	.byte	0x02, 0x4c
        /*0122*/ 	.byte	0x01
	.zero		1


	//----- nvinfo : EIATTR_MERCURY_ISA_VERSION
	.align		4
        /*0124*/ 	.byte	0x03, 0x5f
        /*0126*/ 	.short	0x0101


	//----- nvinfo : EIATTR_VRC_CTA_INIT_COUNT
	.align		4
        /*0128*/ 	.byte	0x02, 0x4a
	.zero		1
	.zero		1


	//----- nvinfo : EIATTR_EXIT_INSTR_OFFSETS
	.align		4
        /*012c*/ 	.byte	0x04, 0x1c
        /*012e*/ 	.short	(.L_929 - .L_928)


	//   ....[0]....
.L_928:
        /*0130*/ 	.word	0x00000070


	//   ....[1]....
        /*0134*/ 	.word	0x000000c0


	//   ....[2]....
        /*0138*/ 	.word	0x000015b0


	//   ....[3]....
        /*013c*/ 	.word	0x000055a0


	//   ....[4]....
        /*0140*/ 	.word	0x00005840


	//   ....[5]....
        /*0144*/ 	.word	0x000059e0


	//   ....[6]....
        /*0148*/ 	.word	0x00005ea0


	//   ....[7]....
        /*014c*/ 	.word	0x000062d0


	//----- nvinfo : EIATTR_CRS_STACK_SIZE
	.align		4
.L_929:
        /*0150*/ 	.byte	0x04, 0x1e
        /*0152*/ 	.short	(.L_931 - .L_930)
.L_930:
        /*0154*/ 	.word	0x00000000


	//----- nvinfo : EIATTR_CBANK_PARAM_SIZE
	.align		4
.L_931:
        /*0158*/ 	.byte	0x03, 0x19
        /*015a*/ 	.short	0x0071


	//----- nvinfo : EIATTR_PARAM_CBANK
	.align		4
        /*015c*/ 	.byte	0x04, 0x0a
        /*015e*/ 	.short	(.L_933 - .L_932)
	.align		4
.L_932:
        /*0160*/ 	.word	index@(.nv.constant0._ZN4vllm3moe51moe_lora_align_block_size_small_batch_expert_kernelIaLi256EEEvPT_PilS4_iimiiS4_S4_iS4_S4_S4_S4_b)
        /*0164*/ 	.short	0x0380
        /*0166*/ 	.short	0x0071


	//----- nvinfo : EIATTR_SW_WAR
	.align		4
.L_933:
        /*0168*/ 	.byte	0x04, 0x36
        /*016a*/ 	.short	(.L_935 - .L_934)
.L_934:
        /*016c*/ 	.word	0x00000008
.L_935:


//--------------------- .nv.info._ZN4vllm3moe40lora_count_and_sort_expert_tokens_kernelIhEEvPKT_PiS5_S5_miiiS5_S5_b --------------------------
	.section	.nv.info._ZN4vllm3moe40lora_count_and_sort_expert_tokens_kernelIhEEvPKT_PiS5_S5_miiiS5_S5_b,"",@"SHT_CUDA_INFO"
	.sectionflags	@""
	.align	4


	//----- nvinfo : EIATTR_CUDA_API_VERSION
	.align		4
        /*0000*/ 	.byte	0x04, 0x37
        /*0002*/ 	.short	(.L_937 - .L_936)
.L_936:
        /*0004*/ 	.word	0x00000082


	//----- nvinfo : EIATTR_KPARAM_INFO
	.align		4
.L_937:
        /*0008*/ 	.byte	0x04, 0x17
        /*000a*/ 	.short	(.L_939 - .L_938)
.L_938:
        /*000c*/ 	.word	0x00000000
        /*0010*/ 	.short	0x000a
        /*0012*/ 	.short	0x0048
        /*0014*/ 	.byte	0x00, 0xf0, 0x05, 0x00


	//----- nvinfo : EIATTR_KPARAM_INFO
	.align		4
.L_939:
        /*0018*/ 	.byte	0x04, 0x17
        /*001a*/ 	.short	(.L_941 - .L_940)
.L_940:
        /*001c*/ 	.word	0x00000000
        /*0020*/ 	.short	0x0009
        /*0022*/ 	.short	0x0040
        /*0024*/ 	.byte	0x00, 0xf5, 0x21, 0x00


	//----- nvinfo : EIATTR_KPARAM_INFO
	.align		4
.L_941:
        /*0028*/ 	.byte	0x04, 0x17
        /*002a*/ 	.short	(.L_943 - .L_942)
.L_942:
        /*002c*/ 	.word	0x00000000
        /*0030*/ 	.short	0x0008
        /*0032*/ 	.short	0x0038
        /*0034*/ 	.byte	0x00, 0xf5, 0x21, 0x00


	//----- nvinfo : EIATTR_KPARAM_INFO
	.align		4
.L_943:
        /*0038*/ 	.byte	0x04, 0x17
        /*003a*/ 	.short	(.L_945 - .L_944)
.L_944:
        /*003c*/ 	.word	0x00000000
        /*0040*/ 	.short	0x0007
        /*0042*/ 	.short	0x0030
        /*0044*/ 	.byte	0x00, 0xf0, 0x11, 0x00


	//----- nvinfo : EIATTR_KPARAM_INFO
	.align		4
.L_945:
        /*0048*/ 	.byte	0x04, 0x17
        /*004a*/ 	.short	(.L_947 - .L_946)
.L_946:
        /*004c*/ 	.word	0x00000000
        /*0050*/ 	.short	0x0006
        /*0052*/ 	.short	0x002c
        /*0054*/ 	.byte	0x00, 0xf0, 0x11, 0x00


	//----- nvinfo : EIATTR_KPARAM_INFO
	.align		4
.L_947:
        /*0058*/ 	.byte	0x04, 0x17
        /*005a*/ 	.short	(.L_949 - .L_948)
.L_948:
        /*005c*/ 	.word	0x00000000
        /*0060*/ 	.short	0x0005
        /*0062*/ 	.short	0x0028
        /*0064*/ 	.byte	0x00, 0xf0, 0x11, 0x00


	//----- nvinfo : EIATTR_KPARAM_INFO
	.align		4
.L_949:
        /*0068*/ 	.byte	0x04, 0x17
        /*006a*/ 	.short	(.L_951 - .L_950)
.L_950:
        /*006c*/ 	.word	0x00000000
        /*0070*/ 	.short	0x0004
        /*0072*/ 	.short	0x0020
        /*0074*/ 	.byte	0x00, 0xf0, 0x21, 0x00


	//----- nvinfo : EIATTR_KPARAM_INFO
	.align		4
.L_951:
        /*0078*/ 	.byte	0x04, 0x17
        /*007a*/ 	.short	(.L_953 - .L_952)
.L_952:
        /*007c*/ 	.word	0x00000000
        /*0080*/ 	.short	0x0003
        /*0082*/ 	.short	0x0018
        /*0084*/ 	.byte	0x00, 0xf5, 0x21, 0x00


	//----- nvinfo : EIATTR_KPARAM_INFO
	.align		4
.L_953:
        /*0088*/ 	.byte	0x04, 0x17
        /*008a*/ 	.short	(.L_955 - .L_954)
.L_954:
        /*008c*/ 	.word	0x00000000
        /*0090*/ 	.short	0x0002
        /*0092*/ 	.short	0x0010
        /*0094*/ 	.byte	0x00, 0xf5, 0x21, 0x00


	//----- nvinfo : EIATTR_KPARAM_INFO
	.align		4
.L_955:
        /*0098*/ 	.byte	0x04, 0x17
        /*009a*/ 	.short	(.L_957 - .L_956)
.L_956:
        /*009c*/ 	.word	0x00000000
        /*00a0*/ 	.short	0x0001
        /*00a2*/ 	.short	0x0008
        /*00a4*/ 	.byte	0x00, 0xf5, 0x21, 0x00


	//----- nvinfo : EIATTR_KPARAM_INFO
	.align		4
.L_957:
        /*00a8*/ 	.byte	0x04, 0x17
        /*00aa*/ 	.short	(.L_959 - .L_958)
.L_958:
        /*00ac*/ 	.word	0x00000000
        /*00b0*/ 	.short	0x0000
        /*00b2*/ 	.short	0x0000
        /*00b4*/ 	.byte	0x00, 0xf5, 0x21, 0x00


	//----- nvinfo : EIATTR_SPARSE_MMA_MASK
	.align		4
.L_959:
        /*00b8*/ 	.byte	0x03, 0x50
        /*00ba*/ 	.short	0x0000


	//----- nvinfo : EIATTR_MAXREG_COUNT
	.align		4
        /*00bc*/ 	.byte	0x03, 0x1b
        /*00be*/ 	.short	0x00ff


	//----- nvinfo : EIATTR_MERCURY_ISA_VERSION
	.align		4
        /*00c0*/ 	.byte	0x03, 0x5f
        /*00c2*/ 	.short	0x0101


	//----- nvinfo : EIATTR_VRC_CTA_INIT_COUNT
	.align		4
        /*00c4*/ 	.byte	0x02, 0x4a
	.zero		1
	.zero		1


	//----- nvinfo : EIATTR_EXIT_INSTR_OFFSETS
	.align		4
        /*00c8*/ 	.byte	0x04, 0x1c
        /*00ca*/ 	.short	(.L_961 - .L_960)


	//   ....[0]....
.L_960:
        /*00cc*/ 	.word	0x00000070


	//   ....[1]....
        /*00d0*/ 	.word	0x00000330


	//   ....[2]....
        /*00d4*/ 	.word	0x00000680


	//   ....[3]....
        /*00d8*/ 	.word	0x000007f0


	//   ....[4]....
        /*00dc*/ 	.word	0x00000d40


	//   ....[5]....
        /*00e0*/ 	.word	0x00001100


	//----- nvinfo : EIATTR_CRS_STACK_SIZE
	.align		4
.L_961:
        /*00e4*/ 	.byte	0x04, 0x1e
        /*00e6*/ 	.short	(.L_963 - .L_962)
.L_962:
        /*00e8*/ 	.word	0x00000000


	//----- nvinfo : EIATTR_CBANK_PARAM_SIZE
	.align		4
.L_963:
        /*00ec*/ 	.byte	0x03, 0x19
        /*00ee*/ 	.short	0x0049


	//----- nvinfo : EIATTR_PARAM_CBANK
	.align		4
        /*00f0*/ 	.byte	0x04, 0x0a
        /*00f2*/ 	.short	(.L_965 - .L_964)
	.align		4
.L_964:
        /*00f4*/ 	.word	index@(.nv.constant0._ZN4vllm3moe40lora_count_and_sort_expert_tokens_kernelIhEEvPKT_PiS5_S5_miiiS5_S5_b)
        /*00f8*/ 	.short	0x0380
        /*00fa*/ 	.short	0x0049


	//----- nvinfo : EIATTR_SW_WAR
	.align		4
.L_965:
        /*00fc*/ 	.byte	0x04, 0x36
        /*00fe*/ 	.short	(.L_967 - .L_966)
.L_966:
        /*0100*/ 	.word	0x00000008
.L_967:


//--------------------- .nv.info._ZN4vllm3moe32moe_lora_align_block_size_kernelIhEEvPT_PilS4_iimiiS4_S4_iS4_S4_S4_iiS4_S4_b --------------------------
	.section	.nv.info._ZN4vllm3moe32moe_lora_align_block_size_kernelIhEEvPT_PilS4_iimiiS4_S4_iS4_S4_S4_iiS4_S4_b,"",@"SHT_CUDA_INFO"
	.sectionflags	@""
	.align	4


	//----- nvinfo : EIATTR_CUDA_API_VERSION
	.align		4
        /*0000*/ 	.byte	0x04, 0x37
        /*0002*/ 	.short	(.L_969 - .L_968)
.L_968:
        /*0004*/ 	.word	0x00000082


	//----- nvinfo : EIATTR_KPARAM_INFO
	.align		4
.L_969:
        /*0008*/ 	.byte	0x04, 0x17
        /*000a*/ 	.short	(.L_971 - .L_970)
.L_970:
        /*000c*/ 	.word	0x00000000
        /*0010*/ 	.short	0x0013
        /*0012*/ 	.short	0x0080
        /*0014*/ 	.byte	0x00, 0xf0, 0x05, 0x00


	//----- nvinfo : EIATTR_KPARAM_INFO
	.align		4
.L_971:
        /*0018*/ 	.byte	0x04, 0x17
        /*001a*/ 	.short	(.L_973 - .L_972)
.L_972:
        /*001c*/ 	.word	0x00000000
        /*0020*/ 	.short	0x0012
        /*0022*/ 	.short	0x0078
        /*0024*/ 	.byte	0x00, 0xf5, 0x21, 0x00


	//----- nvinfo : EIATTR_KPARAM_INFO
	.align		4
.L_973:
        /*0028*/ 	.byte	0x04, 0x17
        /*002a*/ 	.short	(.L_975 - .L_974)
.L_974:
        /*002c*/ 	.word	0x00000000
        /*0030*/ 	.short	0x0011
        /*0032*/ 	.short	0x0070
        /*0034*/ 	.byte	0x00, 0xf5, 0x21, 0x00


	//----- nvinfo : EIATTR_KPARAM_INFO
	.align		4
.L_975:
        /*0038*/ 	.byte	0x04, 0x17
        /*003a*/ 	.short	(.L_977 - .L_976)
.L_976:
        /*003c*/ 	.word	0x00000000
        /*0040*/ 	.short	0x0010
        /*0042*/ 	.short	0x006c
        /*0044*/ 	.byte	0x00, 0xf0, 0x11, 0x00


	//----- nvinfo : EIATTR_KPARAM_INFO
	.align		4
.L_977:
        /*0048*/ 	.byte	0x04, 0x17
        /*004a*/ 	.short	(.L_979 - .L_978)
.L_978:
        /*004c*/ 	.word	0x00000000
        /*0050*/ 	.short	0x000f
        /*0052*/ 	.short	0x0068
        /*0054*/ 	.byte	0x00, 0xf0, 0x11, 0x00


	//----- nvinfo : EIATTR_KPARAM_INFO
	.align		4
.L_979:
        /*0058*/ 	.byte	0x04, 0x17
        /*005a*/ 	.short	(.L_981 - .L_980)
.L_980:
        /*005c*/ 	.word	0x00000000
        /*0060*/ 	.short	0x000e
        /*0062*/ 	.short	0x0060
        /*0064*/ 	.byte	0x00, 0xf5, 0x21, 0x00


	//----- nvinfo : EIATTR_KPARAM_INFO
	.align		4
.L_981:
        /*0068*/ 	.byte	0x04, 0x17
        /*006a*/ 	.short	(.L_983 - .L_982)
.L_982:
        /*006c*/ 	.word	0x00000000
        /*0070*/ 	.short	0x000d
        /*0072*/ 	.short	0x0058
        /*0074*/ 	.byte	0x00, 0xf5, 0x21, 0x00


	//----- nvinfo : EIATTR_KPARAM_INFO
	.align		4
.L_983:
        /*0078*/ 	.byte	0x04, 0x17
        /*007a*/ 	.short	(.L_985 - .L_984)
.L_984:
        /*007c*/ 	.word	0x00000000
        /*0080*/ 	.short	0x000c
        /*0082*/ 	.short	0x0050
        /*0084*/ 	.byte	0x00, 0xf5, 0x21, 0x00


	//----- nvinfo : EIATTR_KPARAM_INFO
	.align		4
.L_985:
        /*0088*/ 	.byte	0x04, 0x17
        /*008a*/ 	.short	(.L_987 - .L_986)
.L_986:
        /*008c*/ 	.word	0x00000000
        /*0090*/ 	.short	0x000b
        /*0092*/ 	.short	0x0048
        /*0094*/ 	.byte	0x00, 0xf0, 0x11, 0x00


	//----- nvinfo : EIATTR_KPARAM_INFO
	.align		4
.L_987:
        /*0098*/ 	.byte	0x04, 0x17
        /*009a*/ 	.short	(.L_989 - .L_988)
.L_988:
        /*009c*/ 	.word	0x00000000
        /*00a0*/ 	.short	0x000a
        /*00a2*/ 	.short	0x0040
        /*00a4*/ 	.byte	0x00, 0xf5, 0x21, 0x00


	//----- nvinfo : EIATTR_KPARAM_INFO
	.align		4
.L_989:
        /*00a8*/ 	.byte	0x04, 0x17
        /*00aa*/ 	.short	(.L_991 - .L_990)
.L_990:
        /*00ac*/ 	.word	0x00000000
        /*00b0*/ 	.short	0x0009
        /*00b2*/ 	.short	0x0038
        /*00b4*/ 	.byte	0x00, 0xf5, 0x21, 0x00


	//----- nvinfo : EIATTR_KPARAM_INFO
	.align		4
.L_991:
        /*00b8*/ 	.byte	0x04, 0x17
        /*00ba*/ 	.short	(.L_993 - .L_992)
.L_992:
        /*00bc*/ 	.word	0x00000000
        /*00c0*/ 	.short	0x0008
        /*00c2*/ 	.short	0x0034
        /*00c4*/ 	.byte	0x00, 0xf0, 0x11, 0x00


	//----- nvinfo : EIATTR_KPARAM_INFO
	.align		4
.L_993:
        /*00c8*/ 	.byte	0x04, 0x17
        /*00ca*/ 	.short	(.L_995 - .L_994)
.L_994:
        /*00cc*/ 	.word	0x00000000
        /*00d0*/ 	.short	0x0007
        /*00d2*/ 	.short	0x0030
        /*00d4*/ 	.byte	0x00, 0xf0, 0x11, 0x00


	//----- nvinfo : EIATTR_KPARAM_INFO
	.align		4
.L_995:
        /*00d8*/ 	.byte	0x04, 0x17
        /*00da*/ 	.short	(.L_997 - .L_996)
.L_996:
        /*00dc*/ 	.word	0x00000000
        /*00e0*/ 	.short	0x0006
        /*00e2*/ 	.short	0x0028
        /*00e4*/ 	.byte	0x00, 0xf0, 0x21, 0x00


	//----- nvinfo : EIATTR_KPARAM_INFO
	.align		4
.L_997:
        /*00e8*/ 	.byte	0x04, 0x17
        /*00ea*/ 	.short	(.L_999 - .L_998)
.L_998:
        /*00ec*/ 	.word	0x00000000
        /*00f0*/ 	.short	0x0005
        /*00f2*/ 	.short	0x0024
        /*00f4*/ 	.byte	0x00, 0xf0, 0x11, 0x00


	//----- nvinfo : EIATTR_KPARAM_INFO
	.align		4
.L_999:
        /*00f8*/ 	.byte	0x04, 0x17
        /*00fa*/ 	.short	(.L_1001 - .L_1000)
.L_1000:
        /*00fc*/ 	.word	0x00000000
        /*0100*/ 	.short	0x0004
        /*0102*/ 	.short	0x0020
        /*0104*/ 	.byte	0x00, 0xf0, 0x11, 0x00


	//----- nvinfo : EIATTR_KPARAM_INFO
	.align		4
.L_1001:
        /*0108*/ 	.byte	0x04, 0x17
        /*010a*/ 	.short	(.L_1003 - .L_1002)
.L_1002:
        /*010c*/ 	.word	0x00000000
        /*0110*/ 	.short	0x0003
        /*0112*/ 	.short	0x0018
        /*0114*/ 	.byte	0x00, 0xf5, 0x21, 0x00


	//----- nvinfo : EIATTR_KPARAM_INFO
	.align		4
.L_1003:
        /*0118*/ 	.byte	0x04, 0x17
        /*011a*/ 	.short	(.L_1005 - .L_1004)
.L_1004:
        /*011c*/ 	.word	0x00000000
        /*0120*/ 	.short	0x0002
        /*0122*/ 	.short	0x0010
        /*0124*/ 	.byte	0x00, 0xf0, 0x21, 0x00


	//----- nvinfo : EIATTR_KPARAM_INFO
	.align		4
.L_1005:
        /*0128*/ 	.byte	0x04, 0x17
        /*012a*/ 	.short	(.L_1007 - .L_1006)
.L_1006:
        /*012c*/ 	.word	0x00000000
        /*0130*/ 	.short	0x0001
        /*0132*/ 	.short	0x0008
        /*0134*/ 	.byte	0x00, 0xf5, 0x21, 0x00


	//----- nvinfo : EIATTR_KPARAM_INFO
	.align		4
.L_1007:
        /*0138*/ 	.byte	0x04, 0x17
        /*013a*/ 	.short	(.L_1009 - .L_1008)
.L_1008:
        /*013c*/ 	.word	0x00000000
        /*0140*/ 	.short	0x0000
        /*0142*/ 	.short	0x0000
        /*0144*/ 	.byte	0x00, 0xf5, 0x21, 0x00


	//----- nvinfo : EIATTR_SPARSE_MMA_MASK
	.align		4
.L_1009:
        /*0148*/ 	.byte	0x03, 0x50
        /*014a*/ 	.short	0x0000


	//----- nvinfo : EIATTR_MAXREG_COUNT
	.align		4
        /*014c*/ 	.byte	0x03, 0x1b
        /*014e*/ 	.short	0x00ff


	//----- nvinfo : EIATTR_NUM_BARRIERS
	.align		4
        /*0150*/ 	.byte	0x02, 0x4c
        /*0152*/ 	.byte	0x01
	.zero		1


	//----- nvinfo : EIATTR_MERCURY_ISA_VERSION
	.align		4
        /*0154*/ 	.byte	0x03, 0x5f
        /*0156*/ 	.short	0x0101


	//----- nvinfo : EIATTR_COOP_GROUP_MASK_REGIDS
	.align		4
        /*0158*/ 	.byte	0x04, 0x29
        /*015a*/ 	.short	(.L_1011 - .L_1010)


	//   ....[0]....
.L_1010:
        /*015c*/ 	.word	0xffffffff


	//   ....[1]....
        /*0160*/ 	.word	0xffffffff


	//   ....[2]....
        /*0164*/ 	.word	0xffffffff


	//   ....[3]....
        /*0168*/ 	.word	0xffffffff


	//   ....[4]....
        /*016c*/ 	.word	0xffffffff


	//   ....[5]....
        /*0170*/ 	.word	0x05000027


	//   ....[6]....
        /*0174*/ 	.word	0x05000027


	//   ....[7]....
        /*0178*/ 	.word	0x05000027


	//   ....[8]....
        /*017c*/ 	.word	0x05000027


	//   ....[9]....
        /*0180*/ 	.word	0x05000027


	//----- nvinfo : EIATTR_COOP_GROUP_INSTR_OFFSETS
	.align		4
.L_1011:
        /*0184*/ 	.byte	0x04, 0x28
        /*0186*/ 	.short	(.L_1013 - .L_1012)


	//   ....[0]....
.L_1012:
        /*0188*/ 	.word	0x00002960


	//   ....[1]....
        /*018c*/ 	.word	0x00002980


	//   ....[2]....
        /*0190*/ 	.word	0x000029a0


	//   ....[3]....
        /*0194*/ 	.word	0x000029c0


	//   ....[4]....
        /*0198*/ 	.word	0x000029e0


	//   ....[5]....
        /*019c*/ 	.word	0x00003eb0


	//   ....[6]....
        /*01a0*/ 	.word	0x00003f20


	//   ....[7]....
        /*01a4*/ 	.word	0x00003f90


	//   ....[8]....
        /*01a8*/ 	.word	0x00004000


	//   ....[9]....
        /*01ac*/ 	.word	0x00004070


	//----- nvinfo : EIATTR_VRC_CTA_INIT_COUNT
	.align		4
.L_1013:
        /*01b0*/ 	.byte	0x02, 0x4a
	.zero		1
	.zero		1


	//----- nvinfo : EIATTR_EXIT_INSTR_OFFSETS
	.align		4
        /*01b4*/ 	.byte	0x04, 0x1c
        /*01b6*/ 	.short	(.L_1015 - .L_1014)


	//   ....[0]....
.L_1014:
        /*01b8*/ 	.word	0x00000080


	//   ....[1]....
        /*01bc*/ 	.word	0x000000d0


	//   ....[2]....
        /*01c0*/ 	.word	0x00000f80


	//   ....[3]....
        /*01c4*/ 	.word	0x000010a0


	//   ....[4]....
        /*01c8*/ 	.word	0x00003d60


	//   ....[5]....
        /*01cc*/ 	.word	0x00003e50


	//----- nvinfo : EIATTR_CRS_STACK_SIZE
	.align		4
.L_1015:
        /*01d0*/ 	.byte	0x04, 0x1e
        /*01d2*/ 	.short	(.L_1017 - .L_1016)
.L_1016:
        /*01d4*/ 	.word	0x00000000


	//----- nvinfo : EIATTR_CBANK_PARAM_SIZE
	.align		4
.L_1017:
        /*01d8*/ 	.byte	0x03, 0x19
        /*01da*/ 	.short	0x0081


	//----- nvinfo : EIATTR_PARAM_CBANK
	.align		4
        /*01dc*/ 	.byte	0x04, 0x0a
        /*01de*/ 	.short	(.L_1019 - .L_1018)
	.align		4
.L_1018:
        /*01e0*/ 	.word	index@(.nv.constant0._ZN4vllm3moe32moe_lora_align_block_size_kernelIhEEvPT_PilS4_iimiiS4_S4_iS4_S4_S4_iiS4_S4_b)
        /*01e4*/ 	.short	0x0380
        /*01e6*/ 	.short	0x0081


	//----- nvinfo : EIATTR_SW_WAR
	.align		4
.L_1019:
        /*01e8*/ 	.byte	0x04, 0x36
        /*01ea*/ 	.short	(.L_1021 - .L_1020)
.L_1020:
        /*01ec*/ 	.word	0x00000008
.L_1021:


//--------------------- .nv.info._ZN4vllm3moe51moe_lora_align_block_size_small_batch_expert_kernelIhLi256EEEvPT_PilS4_iimiiS4_S4_iS4_S4_S4_S4_b --------------------------
	.section	.nv.info._ZN4vllm3moe51moe_lora_align_block_size_small_batch_expert_kernelIhLi256EEEvPT_PilS4_iimiiS4_S4_iS4_S4_S4_S4_b,"",@"SHT_CUDA_INFO"
	.sectionflags	@""
	.align	4


	//----- nvinfo : EIATTR_CUDA_API_VERSION
	.align		4
        /*0000*/ 	.byte	0x04, 0x37
        /*0002*/ 	.short	(.L_1023 - .L_1022)
.L_1022:
        /*0004*/ 	.word	0x00000082


	//----- nvinfo : EIATTR_KPARAM_INFO
	.align		4
.L_1023:
        /*0008*/ 	.byte	0x04, 0x17
        /*000a*/ 	.short	(.L_1025 - .L_1024)
.L_1024:
        /*000c*/ 	.word	0x00000000
        /*0010*/ 	.short	0x0010
        /*0012*/ 	.short	0x0070
        /*0014*/ 	.byte	0x00, 0xf0, 0x05, 0x00


	//----- nvinfo : EIATTR_KPARAM_INFO
	.align		4
.L_1025:
        /*0018*/ 	.byte	0x04, 0x17
        /*001a*/ 	.short	(.L_1027 - .L_1026)
.L_1026:
        /*001c*/ 	.word	0x00000000
        /*0020*/ 	.short	0x000f
        /*0022*/ 	.short	0x0068
        /*0024*/ 	.byte	0x00, 0xf5, 0x21, 0x00


	//----- nvinfo : EIATTR_KPARAM_INFO
	.align		4
.L_1027:
        /*0028*/ 	.byte	0x04, 0x17
        /*002a*/ 	.short	(.L_1029 - .L_1028)
.L_1028:
        /*002c*/ 	.word	0x00000000
        /*0030*/ 	.short	0x000e
        /*0032*/ 	.short	0x0060
        /*0034*/ 	.byte	0x00, 0xf5, 0x21, 0x00


	//----- nvinfo : EIATTR_KPARAM_INFO
	.align		4
.L_1029:
        /*0038*/ 	.byte	0x04, 0x17
        /*003a*/ 	.short	(.L_1031 - .L_1030)
.L_1030:
        /*003c*/ 	.word	0x00000000
        /*0040*/ 	.short	0x000d
        /*0042*/ 	.short	0x0058
        /*0044*/ 	.byte	0x00, 0xf5, 0x21, 0x00


	//----- nvinfo : EIATTR_KPARAM_INFO
	.align		4
.L_1031:
        /*0048*/ 	.byte	0x04, 0x17
        /*004a*/ 	.short	(.L_1033 - .L_1032)
.L_1032:
        /*004c*/ 	.word	0x00000000
        /*0050*/ 	.short	0x000c
        /*0052*/ 	.short	0x0050
        /*0054*/ 	.byte	0x00, 0xf5, 0x21, 0x00


	//----- nvinfo : EIATTR_KPARAM_INFO
	.align		4
.L_1033:
        /*0058*/ 	.byte	0x04, 0x17
        /*005a*/ 	.short	(.L_1035 - .L_1034)
.L_1034:
        /*005c*/ 	.word	0x00000000
        /*0060*/ 	.short	0x000b
        /*0062*/ 	.short	0x0048
        /*0064*/ 	.byte	0x00, 0xf0, 0x11, 0x00


	//----- nvinfo : EIATTR_KPARAM_INFO
	.align		4
.L_1035:
        /*0068*/ 	.byte	0x04, 0x17
        /*006a*/ 	.short	(.L_1037 - .L_1036)
.L_1036:
        /*006c*/ 	.word	0x00000000
        /*0070*/ 	.short	0x000a
        /*0072*/ 	.short	0x0040
        /*0074*/ 	.byte	0x00, 0xf5, 0x21, 0x00


	//----- nvinfo : EIATTR_KPARAM_INFO
	.align		4
.L_1037:
        /*0078*/ 	.byte	0x04, 0x17
        /*007a*/ 	.short	(.L_1039 - .L_1038)
.L_1038:
        /*007c*/ 	.word	0x00000000
        /*0080*/ 	.short	0x0009
        /*0082*/ 	.short	0x0038
        /*0084*/ 	.byte	0x00, 0xf5, 0x21, 0x00


	//----- nvinfo : EIATTR_KPARAM_INFO
	.align		4
.L_1039:
        /*0088*/ 	.byte	0x04, 0x17
        /*008a*/ 	.short	(.L_1041 - .L_1040)
.L_1040:
        /*008c*/ 	.word	0x00000000
        /*0090*/ 	.short	0x0008
        /*0092*/ 	.short	0x0034
        /*0094*/ 	.byte	0x00, 0xf0, 0x11, 0x00


	//----- nvinfo : EIATTR_KPARAM_INFO
	.align		4
.L_1041:
        /*0098*/ 	.byte	0x04, 0x17
        /*009a*/ 	.short	(.L_1043 - .L_1042)
.L_1042:
        /*009c*/ 	.word	0x00000000
        /*00a0*/ 	.short	0x0007
        /*00a2*/ 	.short	0x0030
        /*00a4*/ 	.byte	0x00, 0xf0, 0x11, 0x00


	//----- nvinfo : EIATTR_KPARAM_INFO
	.align		4
.L_1043:
        /*00a8*/ 	.byte	0x04, 0x17
        /*00aa*/ 	.short	(.L_1045 - .L_1044)
.L_1044:
        /*00ac*/ 	.word	0x00000000
        /*00b0*/ 	.short	0x0006
        /*00b2*/ 	.short	0x0028
        /*00b4*/ 	.byte	0x00, 0xf0, 0x21, 0x00


	//----- nvinfo : EIATTR_KPARAM_INFO
	.align		4
.L_1045:
        /*00b8*/ 	.byte	0x04, 0x17
        /*00ba*/ 	.short	(.L_1047 - .L_1046)
.L_1046:
        /*00bc*/ 	.word	0x00000000
        /*00c0*/ 	.short	0x0005
        /*00c2*/ 	.short	0x0024
        /*00c4*/ 	.byte	0x00, 0xf0, 0x11, 0x00


	//----- nvinfo : EIATTR_KPARAM_INFO
	.align		4
.L_1047:
        /*00c8*/ 	.byte	0x04, 0x17
        /*00ca*/ 	.short	(.L_1049 - .L_1048)
.L_1048:
        /*00cc*/ 	.word	0x00000000
        /*00d0*/ 	.short	0x0004
        /*00d2*/ 	.short	0x0020
        /*00d4*/ 	.byte	0x00, 0xf0, 0x11, 0x00


	//----- nvinfo : EIATTR_KPARAM_INFO
	.align		4
.L_1049:
        /*00d8*/ 	.byte	0x04, 0x17
        /*00da*/ 	.short	(.L_1051 - .L_1050)
.L_1050:
        /*00dc*/ 	.word	0x00000000
        /*00e0*/ 	.short	0x0003
        /*00e2*/ 	.short	0x0018
        /*00e4*/ 	.byte	0x00, 0xf5, 0x21, 0x00


	//----- nvinfo : EIATTR_KPARAM_INFO
	.align		4
.L_1051:
        /*00e8*/ 	.byte	0x04, 0x17
        /*00ea*/ 	.short	(.L_1053 - .L_1052)
.L_1052:
        /*00ec*/ 	.word	0x00000000
        /*00f0*/ 	.short	0x0002
        /*00f2*/ 	.short	0x0010
        /*00f4*/ 	.byte	0x00, 0xf0, 0x21, 0x00


	//----- nvinfo : EIATTR_KPARAM_INFO
	.align		4
.L_1053:
        /*00f8*/ 	.byte	0x04, 0x17
        /*00fa*/ 	.short	(.L_1055 - .L_1054)
.L_1054:
        /*00fc*/ 	.word	0x00000000
        /*0100*/ 	.short	0x0001
        /*0102*/ 	.short	0x0008
        /*0104*/ 	.byte	0x00, 0xf5, 0x21, 0x00


	//----- nvinfo : EIATTR_KPARAM_INFO
	.align		4
.L_1055:
        /*0108*/ 	.byte	0x04, 0x17
        /*010a*/ 	.short	(.L_1057 - .L_1056)
.L_1056:
        /*010c*/ 	.word	0x00000000
        /*0110*/ 	.short	0x0000
        /*0112*/ 	.short	0x0000
        /*0114*/ 	.byte	0x00, 0xf5, 0x21, 0x00


	//----- nvinfo : EIATTR_SPARSE_MMA_MASK
	.align		4
.L_1057:
        /*0118*/ 	.byte	0x03, 0x50
        /*011a*/ 	.short	0x0000


	//----- nvinfo : EIATTR_MAXREG_COUNT
	.align		4
        /*011c*/ 	.byte	0x03, 0x1b
        /*011e*/ 	.short	0x00ff


	//----- nvinfo : EIATTR_NUM_BARRIERS
	.align		4
        /*0120*/ 	.byte	0x02, 0x4c
        /*0122*/ 	.byte	0x01
	.zero		1


	//----- nvinfo : EIATTR_MERCURY_ISA_VERSION
	.align		4
        /*0124*/ 	.byte	0x03, 0x5f
        /*0126*/ 	.short	0x0101


	//----- nvinfo : EIATTR_VRC_CTA_INIT_COUNT
	.align		4
        /*0128*/ 	.byte	0x02, 0x4a
	.zero		1
	.zero		1


	//----- nvinfo : EIATTR_EXIT_INSTR_OFFSETS
	.align		4
        /*012c*/ 	.byte	0x04, 0x1c
        /*012e*/ 	.short	(.L_1059 - .L_1058)


	//   ....[0]....
.L_1058:
        /*0130*/ 	.word	0x00000070


	//   ....[1]....
        /*0134*/ 	.word	0x000000c0


	//   ....[2]....
        /*0138*/ 	.word	0x000015b0


	//   ....[3]....
        /*013c*/ 	.word	0x00005560


	//   ....[4]....
        /*0140*/ 	.word	0x000057f0


	//   ....[5]....
        /*0144*/ 	.word	0x00005980


	//   ....[6]....
        /*0148*/ 	.word	0x00005e30


	//   ....[7]....
        /*014c*/ 	.word	0x00006250


	//----- nvinfo : EIATTR_CRS_STACK_SIZE
	.align		4
.L_1059:
        /*0150*/ 	.byte	0x04, 0x1e
        /*0152*/ 	.short	(.L_1061 - .L_1060)
.L_1060:
        /*0154*/ 	.word	0x00000000


	//----- nvinfo : EIATTR_CBANK_PARAM_SIZE
	.align		4
.L_1061:
        /*0158*/ 	.byte	0x03, 0x19
        /*015a*/ 	.short	0x0071


	//----- nvinfo : EIATTR_PARAM_CBANK
	.align		4
        /*015c*/ 	.byte	0x04, 0x0a
        /*015e*/ 	.short	(.L_1063 - .L_1062)
	.align		4
.L_1062:
        /*0160*/ 	.word	index@(.nv.constant0._ZN4vllm3moe51moe_lora_align_block_size_small_batch_expert_kernelIhLi256EEEvPT_PilS4_iimiiS4_S4_iS4_S4_S4_S4_b)
        /*0164*/ 	.short	0x0380
        /*0166*/ 	.short	0x0071


	//----- nvinfo : EIATTR_SW_WAR
	.align		4
.L_1063:
        /*0168*/ 	.byte	0x04, 0x36
        /*016a*/ 	.short	(.L_1065 - .L_1064)
.L_1064:
        /*016c*/ 	.word	0x00000008
.L_1065:


//--------------------- .nv.info._ZN4vllm3moe14moe_sum_kernelIN3c108BFloat16ELi4EEEvPT_PKS4_i --------------------------
	.section	.nv.info._ZN4vllm3moe14moe_sum_kernelIN3c108BFloat16ELi4EEEvPT_PKS4_i,"",@"SHT_CUDA_INFO"
	.sectionflags	@""
	.align	4


	//----- nvinfo : EIATTR_CUDA_API_VERSION
	.align		4
        /*0000*/ 	.byte	0x04, 0x37
        /*0002*/ 	.short	(.L_1067 - .L_1066)
.L_1066:
        /*0004*/ 	.word	0x00000082


	//----- nvinfo : EIATTR_KPARAM_INFO
	.align		4
.L_1067:
        /*0008*/ 	.byte	0x04, 0x17
        /*000a*/ 	.short	(.L_1069 - .L_1068)
.L_1068:
        /*000c*/ 	.word	0x00000000
        /*0010*/ 	.short	0x0002
        /*0012*/ 	.short	0x0010
        /*0014*/ 	.byte	0x00, 0xf0, 0x11, 0x00


	//----- nvinfo : EIATTR_KPARAM_INFO
	.align		4
.L_1069:
        /*0018*/ 	.byte	0x04, 0x17
        /*001a*/ 	.short	(.L_1071 - .L_1070)
.L_1070:
        /*001c*/ 	.word	0x00000000
        /*0020*/ 	.short	0x0001
        /*0022*/ 	.short	0x0008
        /*0024*/ 	.byte	0x00, 0xf5, 0x21, 0x00


	//----- nvinfo : EIATTR_KPARAM_INFO
	.align		4
.L_1071:
        /*0028*/ 	.byte	0x04, 0x17
        /*002a*/ 	.short	(.L_1073 - .L_1072)
.L_1072:
        /*002c*/ 	.word	0x00000000
        /*0030*/ 	.short	0x0000
        /*0032*/ 	.short	0x0000
        /*0034*/ 	.byte	0x00, 0xf5, 0x21, 0x00


	//----- nvinfo : EIATTR_SPARSE_MMA_MASK
	.align		4
.L_1073:
        /*0038*/ 	.byte	0x03, 0x50
        /*003a*/ 	.short	0x0000


	//----- nvinfo : EIATTR_MAXREG_COUNT
	.align		4
        /*003c*/ 	.byte	0x03, 0x1b
        /*003e*/ 	.short	0x00ff


	//----- nvinfo : EIATTR_MERCURY_ISA_VERSION
	.align		4
        /*0040*/ 	.byte	0x03, 0x5f
        /*0042*/ 	.short	0x0101


	//----- nvinfo : EIATTR_VRC_CTA_INIT_COUNT
	.align		4
        /*0044*/ 	.byte	0x02, 0x4a
	.zero		1
	.zero		1


	//----- nvinfo : EIATTR_EXIT_INSTR_OFFSETS
	.align		4
        /*0048*/ 	.byte	0x04, 0x1c
        /*004a*/ 	.short	(.L_1075 - .L_1074)


	//   ....[0]....
.L_1074:
        /*004c*/ 	.word	0x00000040


	//   ....[1]....
        /*0050*/ 	.word	0x000008d0


	//   ....[2]....
        /*0054*/ 	.word	0x00001450


	//----- nvinfo : EIATTR_CRS_STACK_SIZE
	.align		4
.L_1075:
        /*0058*/ 	.byte	0x04, 0x1e
        /*005a*/ 	.short	(.L_1077 - .L_1076)
.L_1076:
        /*005c*/ 	.word	0x00000000


	//----- nvinfo : EIATTR_CBANK_PARAM_SIZE
	.align		4
.L_1077:
        /*0060*/ 	.byte	0x03, 0x19
        /*0062*/ 	.short	0x0014


	//----- nvinfo : EIATTR_PARAM_CBANK
	.align		4
        /*0064*/ 	.byte	0x04, 0x0a
        /*0066*/ 	.short	(.L_1079 - .L_1078)
	.align		4
.L_1078:
        /*0068*/ 	.word	index@(.nv.constant0._ZN4vllm3moe14moe_sum_kernelIN3c108BFloat16ELi4EEEvPT_PKS4_i)
        /*006c*/ 	.short	0x0380
        /*006e*/ 	.short	0x0014


	//----- nvinfo : EIATTR_SW_WAR
	.align		4
.L_1079:
        /*0070*/ 	.byte	0x04, 0x36
        /*0072*/ 	.short	(.L_1081 - .L_1080)
.L_1080:
        /*0074*/ 	.word	0x00000008
.L_1081:


//--------------------- .nv.info._ZN4vllm3moe14moe_sum_kernelIN3c104HalfELi4EEEvPT_PKS4_i --------------------------
	.section	.nv.info._ZN4vllm3moe14moe_sum_kernelIN3c104HalfELi4EEEvPT_PKS4_i,"",@"SHT_CUDA_INFO"
	.sectionflags	@""
	.align	4


	//----- nvinfo : EIATTR_CUDA_API_VERSION
	.align		4
        /*0000*/ 	.byte	0x04, 0x37
        /*0002*/ 	.short	(.L_1083 - .L_1082)
.L_1082:
        /*0004*/ 	.word	0x00000082


	//----- nvinfo : EIATTR_KPARAM_INFO
	.align		4
.L_1083:
        /*0008*/ 	.byte	0x04, 0x17
        /*000a*/ 	.short	(.L_1085 - .L_1084)
.L_1084:
        /*000c*/ 	.word	0x00000000
        /*0010*/ 	.short	0x0002
        /*0012*/ 	.short	0x0010
        /*0014*/ 	.byte	0x00, 0xf0, 0x11, 0x00


	//----- nvinfo : EIATTR_KPARAM_INFO
	.align		4
.L_1085:
        /*0018*/ 	.byte	0x04, 0x17
        /*001a*/ 	.short	(.L_1087 - .L_1086)
.L_1086:
        /*001c*/ 	.word	0x00000000
        /*0020*/ 	.short	0x0001
        /*0022*/ 	.short	0x0008
        /*0024*/ 	.byte	0x00, 0xf5, 0x21, 0x00


	//----- nvinfo : EIATTR_KPARAM_INFO
	.align		4
.L_1087:
        /*0028*/ 	.byte	0x04, 0x17
        /*002a*/ 	.short	(.L_1089 - .L_1088)
.L_1088:
        /*002c*/ 	.word	0x00000000
        /*0030*/ 	.short	0x0000
        /*0032*/ 	.short	0x0000
        /*0034*/ 	.byte	0x00, 0xf5, 0x21, 0x00


	//----- nvinfo : EIATTR_SPARSE_MMA_MASK
	.align		4
.L_1089:
        /*0038*/ 	.byte	0x03, 0x50
        /*003a*/ 	.short	0x0000


	//----- nvinfo : EIATTR_MAXREG_COUNT
	.align		4
        /*003c*/ 	.byte	0x03, 0x1b
        /*003e*/ 	.short	0x00ff


	//----- nvinfo : EIATTR_MERCURY_ISA_VERSION
	.align		4
        /*0040*/ 	.byte	0x03, 0x5f
        /*0042*/ 	.short	0x0101


	//----- nvinfo : EIATTR_VRC_CTA_INIT_COUNT
	.align		4
        /*0044*/ 	.byte	0x02, 0x4a
	.zero		1
	.zero		1


	//----- nvinfo : EIATTR_EXIT_INSTR_OFFSETS
	.align		4
        /*0048*/ 	.byte	0x04, 0x1c
        /*004a*/ 	.short	(.L_1091 - .L_1090)


	//   ....[0]....
.L_1090:
        /*004c*/ 	.word	0x00000040


	//   ....[1]....
        /*0050*/ 	.word	0x000008e0


	//   ....[2]....
        /*0054*/ 	.word	0x00001460


	//----- nvinfo : EIATTR_CRS_STACK_SIZE
	.align		4
.L_1091:
        /*0058*/ 	.byte	0x04, 0x1e
        /*005a*/ 	.short	(.L_1093 - .L_1092)
.L_1092:
        /*005c*/ 	.word	0x00000000


	//----- nvinfo : EIATTR_CBANK_PARAM_SIZE
	.align		4
.L_1093:
        /*0060*/ 	.byte	0x03, 0x19
        /*0062*/ 	.short	0x0014


	//----- nvinfo : EIATTR_PARAM_CBANK
	.align		4
        /*0064*/ 	.byte	0x04, 0x0a
        /*0066*/ 	.short	(.L_1095 - .L_1094)
	.align		4
.L_1094:
        /*0068*/ 	.word	index@(.nv.constant0._ZN4vllm3moe14moe_sum_kernelIN3c104HalfELi4EEEvPT_PKS4_i)
        /*006c*/ 	.short	0x0380
        /*006e*/ 	.short	0x0014


	//----- nvinfo : EIATTR_SW_WAR
	.align		4
.L_1095:
        /*0070*/ 	.byte	0x04, 0x36
        /*0072*/ 	.short	(.L_1097 - .L_1096)
.L_1096:
        /*0074*/ 	.word	0x00000008
.L_1097:


//--------------------- .nv.info._ZN4vllm3moe14moe_sum_kernelIfLi4EEEvPT_PKS2_i --------------------------
	.section	.nv.info._ZN4vllm3moe14moe_sum_kernelIfLi4EEEvPT_PKS2_i,"",@"SHT_CUDA_INFO"
	.sectionflags	@""
	.align	4


	//----- nvinfo : EIATTR_CUDA_API_VERSION
	.align		4
        /*0000*/ 	.byte	0x04, 0x37
        /*0002*/ 	.short	(.L_1099 - .L_1098)
.L_1098:
        /*0004*/ 	.word	0x00000082


	//----- nvinfo : EIATTR_KPARAM_INFO
	.align		4
.L_1099:
        /*0008*/ 	.byte	0x04, 0x17
        /*000a*/ 	.short	(.L_1101 - .L_1100)
.L_1100:
        /*000c*/ 	.word	0x00000000
        /*0010*/ 	.short	0x0002
        /*0012*/ 	.short	0x0010
        /*0014*/ 	.byte	0x00, 0xf0, 0x11, 0x00


	//----- nvinfo : EIATTR_KPARAM_INFO
	.align		4
.L_1101:
        /*0018*/ 	.byte	0x04, 0x17
        /*001a*/ 	.short	(.L_1103 - .L_1102)
.L_1102:
        /*001c*/ 	.word	0x00000000
        /*0020*/ 	.short	0x0001
        /*0022*/ 	.short	0x0008
        /*0024*/ 	.byte	0x00, 0xf5, 0x21, 0x00


	//----- nvinfo : EIATTR_KPARAM_INFO
	.align		4
.L_1103:
        /*0028*/ 	.byte	0x04, 0x17
        /*002a*/ 	.short	(.L_1105 - .L_1104)
.L_1104:
        /*002c*/ 	.word	0x00000000
        /*0030*/ 	.short	0x0000
        /*0032*/ 	.short	0x0000
        /*0034*/ 	.byte	0x00, 0xf5, 0x21, 0x00


	//----- nvinfo : EIATTR_SPARSE_MMA_MASK
	.align		4
.L_1105:
        /*0038*/ 	.byte	0x03, 0x50
        /*003a*/ 	.short	0x0000


	//----- nvinfo : EIATTR_MAXREG_COUNT
	.align		4
        /*003c*/ 	.byte	0x03, 0x1b
        /*003e*/ 	.short	0x00ff


	//----- nvinfo : EIATTR_MERCURY_ISA_VERSION
	.align		4
        /*0040*/ 	.byte	0x03, 0x5f
        /*0042*/ 	.short	0x0101


	//----- nvinfo : EIATTR_VRC_CTA_INIT_COUNT
	.align		4
        /*0044*/ 	.byte	0x02, 0x4a
	.zero		1
	.zero		1


	//----- nvinfo : EIATTR_EXIT_INSTR_OFFSETS
	.align		4
        /*0048*/ 	.byte	0x04, 0x1c
        /*004a*/ 	.short	(.L_1107 - .L_1106)


	//   ....[0]....
.L_1106:
        /*004c*/ 	.word	0x00000040


	//   ....[1]....
        /*0050*/ 	.word	0x00000820


	//   ....[2]....
        /*0054*/ 	.word	0x000010b0


	//----- nvinfo : EIATTR_CRS_STACK_SIZE
	.align		4
.L_1107:
        /*0058*/ 	.byte	0x04, 0x1e
        /*005a*/ 	.short	(.L_1109 - .L_1108)
.L_1108:
        /*005c*/ 	.word	0x00000000


	//----- nvinfo : EIATTR_CBANK_PARAM_SIZE
	.align		4
.L_1109:
        /*0060*/ 	.byte	0x03, 0x19
        /*0062*/ 	.short	0x0014


	//----- nvinfo : EIATTR_PARAM_CBANK
	.align		4
        /*0064*/ 	.byte	0x04, 0x0a
        /*0066*/ 	.short	(.L_1111 - .L_1110)
	.align		4
.L_1110:
        /*0068*/ 	.word	index@(.nv.constant0._ZN4vllm3moe14moe_sum_kernelIfLi4EEEvPT_PKS2_i)
        /*006c*/ 	.short	0x0380
        /*006e*/ 	.short	0x0014


	//----- nvinfo : EIATTR_SW_WAR
	.align		4
.L_1111:
        /*0070*/ 	.byte	0x04, 0x36
        /*0072*/ 	.short	(.L_1113 - .L_1112)
.L_1112:
        /*0074*/ 	.word	0x00000008
.L_1113:


//--------------------- .nv.info._ZN4vllm3moe14moe_sum_kernelIN3c108BFloat16ELi3EEEvPT_PKS4_i --------------------------
	.section	.nv.info._ZN4vllm3moe14moe_sum_kernelIN3c108BFloat16ELi3EEEvPT_PKS4_i,"",@"SHT_CUDA_INFO"
	.sectionflags	@""
	.align	4


	//----- nvinfo : EIATTR_CUDA_API_VERSION
	.align		4
        /*0000*/ 	.byte	0x04, 0x37
        /*0002*/ 	.short	(.L_1115 - .L_1114)
.L_1114:
        /*0004*/ 	.word	0x00000082


	//----- nvinfo : EIATTR_KPARAM_INFO
	.align		4
.L_1115:
        /*0008*/ 	.byte	0x04, 0x17
        /*000a*/ 	.short	(.L_1117 - .L_1116)
.L_1116:
        /*000c*/ 	.word	0x00000000
        /*0010*/ 	.short	0x0002
        /*0012*/ 	.short	0x0010
        /*0014*/ 	.byte	0x00, 0xf0, 0x11, 0x00


	//----- nvinfo : EIATTR_KPARAM_INFO
	.align		4
.L_1117:
        /*0018*/ 	.byte	0x04, 0x17
        /*001a*/ 	.short	(.L_1119 - .L_1118)
.L_1118:
        /*001c*/ 	.word	0x00000000
        /*0020*/ 	.short	0x0001
        /*0022*/ 	.short	0x0008
        /*0024*/ 	.byte	0x00, 0xf5, 0x21, 0x00


	//----- nvinfo : EIATTR_KPARAM_INFO
	.align		4
.L_1119:
        /*0028*/ 	.byte	0x04, 0x17
        /*002a*/ 	.short	(.L_1121 - .L_1120)
.L_1120:
        /*002c*/ 	.word	0x00000000
        /*0030*/ 	.short	0x0000
        /*0032*/ 	.short	0x0000
        /*0034*/ 	.byte	0x00, 0xf5, 0x21, 0x00


	//----- nvinfo : EIATTR_SPARSE_MMA_MASK
	.align		4
.L_1121:
        /*0038*/ 	.byte	0x03, 0x50
        /*003a*/ 	.short	0x0000


	//----- nvinfo : EIATTR_MAXREG_COUNT
	.align		4
        /*003c*/ 	.byte	0x03, 0x1b
        /*003e*/ 	.short	0x00ff


	//----- nvinfo : EIATTR_MERCURY_ISA_VERSION
	.align		4
        /*0040*/ 	.byte	0x03, 0x5f
        /*0042*/ 	.short	0x0101


	//----- nvinfo : EIATTR_VRC_CTA_INIT_COUNT
	.align		4
        /*0044*/ 	.byte	0x02, 0x4a
	.zero		1
	.zero		1


	//----- nvinfo : EIATTR_EXIT_INSTR_OFFSETS
	.align		4
        /*0048*/ 	.byte	0x04, 0x1c
        /*004a*/ 	.short	(.L_1123 - .L_1122)


	//   ....[0]....
.L_1122:
        /*004c*/ 	.word	0x00000040


	//   ....[1]....
        /*0050*/ 	.word	0x00000770


	//   ....[2]....
        /*0054*/ 	.word	0x00000e20


	//----- nvinfo : EIATTR_CRS_STACK_SIZE
	.align		4
.L_1123:
        /*0058*/ 	.byte	0x04, 0x1e
        /*005a*/ 	.short	(.L_1125 - .L_1124)
.L_1124:
        /*005c*/ 	.word	0x00000000


	//----- nvinfo : EIATTR_CBANK_PARAM_SIZE
	.align		4
.L_1125:
        /*0060*/ 	.byte	0x03, 0x19
        /*0062*/ 	.short	0x0014


	//----- nvinfo : EIATTR_PARAM_CBANK
	.align		4
        /*0064*/ 	.byte	0x04, 0x0a
        /*0066*/ 	.short	(.L_1127 - .L_1126)
	.align		4
.L_1126:
        /*0068*/ 	.word	index@(.nv.constant0._ZN4vllm3moe14moe_sum_kernelIN3c108BFloat16ELi3EEEvPT_PKS4_i)
        /*006c*/ 	.short	0x0380
        /*006e*/ 	.short	0x0014


	//----- nvinfo : EIATTR_SW_WAR
	.align		4
.L_1127:
        /*0070*/ 	.byte	0x04, 0x36
        /*0072*/ 	.short	(.L_1129 - .L_1128)
.L_1128:
        /*0074*/ 	.word	0x00000008
.L_1129:


//--------------------- .nv.info._ZN4vllm3moe14moe_sum_kernelIN3c104HalfELi3EEEvPT_PKS4_i --------------------------
	.section	.nv.info._ZN4vllm3moe14moe_sum_kernelIN3c104HalfELi3EEEvPT_PKS4_i,"",@"SHT_CUDA_INFO"
	.sectionflags	@""
	.align	4


	//----- nvinfo : EIATTR_CUDA_API_VERSION
	.align		4
        /*0000*/ 	.byte	0x04, 0x37
        /*0002*/ 	.short	(.L_1131 - .L_1130)
.L_1130:
        /*0004*/ 	.word	0x00000082


	//----- nvinfo : EIATTR_KPARAM_INFO
	.align		4
.L_1131:
        /*0008*/ 	.byte	0x04, 0x17
        /*000a*/ 	.short	(.L_1133 - .L_1132)
.L_1132:
        /*000c*/ 	.word	0x00000000
        /*0010*/ 	.short	0x0002
        /*0012*/ 	.short	0x0010
        /*0014*/ 	.byte	0x00, 0xf0, 0x11, 0x00


	//----- nvinfo : EIATTR_KPARAM_INFO
	.align		4
.L_1133:
        /*0018*/ 	.byte	0x04, 0x17
        /*001a*/ 	.short	(.L_1135 - .L_1134)
.L_1134:
        /*001c*/ 	.word	0x00000000
        /*0020*/ 	.short	0x0001
        /*0022*/ 	.short	0x0008
        /*0024*/ 	.byte	0x00, 0xf5, 0x21, 0x00


	//----- nvinfo : EIATTR_KPARAM_INFO
	.align		4
.L_1135:
        /*0028*/ 	.byte	0x04, 0x17
        /*002a*/ 	.short	(.L_1137 - .L_1136)
.L_1136:
        /*002c*/ 	.word	0x00000000
        /*0030*/ 	.short	0x0000
        /*0032*/ 	.short	0x0000
        /*0034*/ 	.byte	0x00, 0xf5, 0x21, 0x00


	//----- nvinfo : EIATTR_SPARSE_MMA_MASK
	.align		4
.L_1137:
        /*0038*/ 	.byte	0x03, 0x50
        /*003a*/ 	.short	0x0000


	//----- nvinfo : EIATTR_MAXREG_COUNT
	.align		4
        /*003c*/ 	.byte	0x03, 0x1b
        /*003e*/ 	.short	0x00ff


	//----- nvinfo : EIATTR_MERCURY_ISA_VERSION
	.align		4
        /*0040*/ 	.byte	0x03, 0x5f
        /*0042*/ 	.short	0x0101


	//----- nvinfo : EIATTR_VRC_CTA_INIT_COUNT
	.align		4
        /*0044*/ 	.byte	0x02, 0x4a
	.zero		1
	.zero		1


	//----- nvinfo : EIATTR_EXIT_INSTR_OFFSETS
	.align		4
        /*0048*/ 	.byte	0x04, 0x1c
        /*004a*/ 	.short	(.L_1139 - .L_1138)


	//   ....[0]....
.L_1138:
        /*004c*/ 	.word	0x00000040


	//   ....[1]....
        /*0050*/ 	.word	0x00000770


	//   ....[2]....
        /*0054*/ 	.word	0x00000e10


	//----- nvinfo : EIATTR_CRS_STACK_SIZE
	.align		4
.L_1139:
        /*0058*/ 	.byte	0x04, 0x1e
        /*005a*/ 	.short	(.L_1141 - .L_1140)
.L_1140:
        /*005c*/ 	.word	0x00000000


	//----- nvinfo : EIATTR_CBANK_PARAM_SIZE
	.align		4
.L_1141:
        /*0060*/ 	.byte	0x03, 0x19
        /*0062*/ 	.short	0x0014


	//----- nvinfo : EIATTR_PARAM_CBANK
	.align		4
        /*0064*/ 	.byte	0x04, 0x0a
        /*0066*/ 	.short	(.L_1143 - .L_1142)
	.align		4
.L_1142:
        /*0068*/ 	.word	index@(.nv.constant0._ZN4vllm3moe14moe_sum_kernelIN3c104HalfELi3EEEvPT_PKS4_i)
        /*006c*/ 	.short	0x0380
        /*006e*/ 	.short	0x0014


	//----- nvinfo : EIATTR_SW_WAR
	.align		4
.L_1143:
        /*0070*/ 	.byte	0x04, 0x36
        /*0072*/ 	.short	(.L_1145 - .L_1144)
.L_1144:
        /*0074*/ 	.word	0x00000008
.L_1145:


//--------------------- .nv.info._ZN4vllm3moe14moe_sum_kernelIfLi3EEEvPT_PKS2_i --------------------------
	.section	.nv.info._ZN4vllm3moe14moe_sum_kernelIfLi3EEEvPT_PKS2_i,"",@"SHT_CUDA_INFO"
	.sectionflags	@""
	.align	4


	//----- nvinfo : EIATTR_CUDA_API_VERSION
	.align		4
        /*0000*/ 	.byte	0x04, 0x37
        /*0002*/ 	.short	(.L_1147 - .L_1146)
.L_1146:
        /*0004*/ 	.word	0x00000082


	//----- nvinfo : EIATTR_KPARAM_INFO
	.align		4
.L_1147:
        /*0008*/ 	.byte	0x04, 0x17
        /*000a*/ 	.short	(.L_1149 - .L_1148)
.L_1148:
        /*000c*/ 	.word	0x00000000
        /*0010*/ 	.short	0x0002
        /*0012*/ 	.short	0x0010
        /*0014*/ 	.byte	0x00, 0xf0, 0x11, 0x00


	//----- nvinfo : EIATTR_KPARAM_INFO
	.align		4
.L_1149:
        /*0018*/ 	.byte	0x04, 0x17
        /*001a*/ 	.short	(.L_1151 - .L_1150)
.L_1150:
        /*001c*/ 	.word	0x00000000
        /*0020*/ 	.short	0x0001
        /*0022*/ 	.short	0x0008
        /*0024*/ 	.byte	0x00, 0xf5, 0x21, 0x00


	//----- nvinfo : EIATTR_KPARAM_INFO
	.align		4
.L_1151:
        /*0028*/ 	.byte	0x04, 0x17
        /*002a*/ 	.short	(.L_1153 - .L_1152)
.L_1152:
        /*002c*/ 	.word	0x00000000
        /*0030*/ 	.short	0x0000
        /*0032*/ 	.short	0x0000
        /*0034*/ 	.byte	0x00, 0xf5, 0x21, 0x00


	//----- nvinfo : EIATTR_SPARSE_MMA_MASK
	.align		4
.L_1153:
        /*0038*/ 	.byte	0x03, 0x50
        /*003a*/ 	.short	0x0000


	//----- nvinfo : EIATTR_MAXREG_COUNT
	.align		4
        /*003c*/ 	.byte	0x03, 0x1b
        /*003e*/ 	.short	0x00ff


	//----- nvinfo : EIATTR_MERCURY_ISA_VERSION
	.align		4
        /*0040*/ 	.byte	0x03, 0x5f
        /*0042*/ 	.short	0x0101


	//----- nvinfo : EIATTR_VRC_CTA_INIT_COUNT
	.align		4
        /*0044*/ 	.byte	0x02, 0x4a
	.zero		1
	.zero		1


	//----- nvinfo : EIATTR_EXIT_INSTR_OFFSETS
	.align		4
        /*0048*/ 	.byte	0x04, 0x1c
        /*004a*/ 	.short	(.L_1155 - .L_1154)


	//   ....[0]....
.L_1154:
        /*004c*/ 	.word	0x00000040


	//   ....[1]....
        /*0050*/ 	.word	0x000007b0


	//   ....[2]....
        /*0054*/ 	.word	0x00000ca0


	//----- nvinfo : EIATTR_CRS_STACK_SIZE
	.align		4
.L_1155:
        /*0058*/ 	.byte	0x04, 0x1e
        /*005a*/ 	.short	(.L_1157 - .L_1156)
.L_1156:
        /*005c*/ 	.word	0x00000000


	//----- nvinfo : EIATTR_CBANK_PARAM_SIZE
	.align		4
.L_1157:
        /*0060*/ 	.byte	0x03, 0x19
        /*0062*/ 	.short	0x0014


	//----- nvinfo : EIATTR_PARAM_CBANK
	.align		4
        /*0064*/ 	.byte	0x04, 0x0a
        /*0066*/ 	.short	(.L_1159 - .L_1158)
	.align		4
.L_1158:
        /*0068*/ 	.word	index@(.nv.constant0._ZN4vllm3moe14moe_sum_kernelIfLi3EEEvPT_PKS2_i)
        /*006c*/ 	.short	0x0380
        /*006e*/ 	.short	0x0014


	//----- nvinfo : EIATTR_SW_WAR
	.align		4
.L_1159:
        /*0070*/ 	.byte	0x04, 0x36
        /*0072*/ 	.short	(.L_1161 - .L_1160)
.L_1160:
        /*0074*/ 	.word	0x00000008
.L_1161:


//--------------------- .nv.info._ZN4vllm3moe14moe_sum_kernelIN3c108BFloat16ELi2EEEvPT_PKS4_i --------------------------
	.section	.nv.info._ZN4vllm3moe14moe_sum_kernelIN3c108BFloat16ELi2EEEvPT_PKS4_i,"",@"SHT_CUDA_INFO"
	.sectionflags	@""
	.align	4


	//----- nvinfo : EIATTR_CUDA_API_VERSION
	.align		4
        /*0000*/ 	.byte	0x04, 0x37
        /*0002*/ 	.short	(.L_1163 - .L_1162)
.L_1162:
        /*0004*/ 	.word	0x00000082


	//----- nvinfo : EIATTR_KPARAM_INFO
	.align		4
.L_1163:
        /*0008*/ 	.byte	0x04, 0x17
        /*000a*/ 	.short	(.L_1165 - .L_1164)
.L_1164:
        /*000c*/ 	.word	0x00000000
        /*0010*/ 	.short	0x0002
        /*0012*/ 	.short	0x0010
        /*0014*/ 	.byte	0x00, 0xf0, 0x11, 0x00


	//----- nvinfo : EIATTR_KPARAM_INFO
	.align		4
.L_1165:
        /*0018*/ 	.byte	0x04, 0x17
        /*001a*/ 	.short	(.L_1167 - .L_1166)
.L_1166:
        /*001c*/ 	.word	0x00000000
        /*0020*/ 	.short	0x0001
        /*0022*/ 	.short	0x0008
        /*0024*/ 	.byte	0x00, 0xf5, 0x21, 0x00


	//----- nvinfo : EIATTR_KPARAM_INFO
	.align		4
.L_1167:
        /*0028*/ 	.byte	0x04, 0x17
        /*002a*/ 	.short	(.L_1169 - .L_1168)
.L_1168:
        /*002c*/ 	.word	0x00000000
        /*0030*/ 	.short	0x0000
        /*0032*/ 	.short	0x0000
        /*0034*/ 	.byte	0x00, 0xf5, 0x21, 0x00


	//----- nvinfo : EIATTR_SPARSE_MMA_MASK
	.align		4
.L_1169:
        /*0038*/ 	.byte	0x03, 0x50
        /*003a*/ 	.short	0x0000


	//----- nvinfo : EIATTR_MAXREG_COUNT
	.align		4
        /*003c*/ 	.byte	0x03, 0x1b
        /*003e*/ 	.short	0x00ff


	//----- nvinfo : EIATTR_MERCURY_ISA_VERSION
	.align		4
        /*0040*/ 	.byte	0x03, 0x5f
        /*0042*/ 	.short	0x0101


	//----- nvinfo : EIATTR_VRC_CTA_INIT_COUNT
	.align		4
        /*0044*/ 	.byte	0x02, 0x4a
	.zero		1
	.zero		1


	//----- nvinfo : EIATTR_EXIT_INSTR_OFFSETS
	.align		4
        /*0048*/ 	.byte	0x04, 0x1c
        /*004a*/ 	.short	(.L_1171 - .L_1170)


	//   ....[0]....
.L_1170:
        /*004c*/ 	.word	0x00000040


	//   ....[1]....
        /*0050*/ 	.word	0x00000770


	//   ....[2]....
        /*0054*/ 	.word	0x00000fe0


	//----- nvinfo : EIATTR_CRS_STACK_SIZE
	.align		4
.L_1171:
        /*0058*/ 	.byte	0x04, 0x1e
        /*005a*/ 	.short	(.L_1173 - .L_1172)
.L_1172:
        /*005c*/ 	.word	0x00000000


	//----- nvinfo : EIATTR_CBANK_PARAM_SIZE
	.align		4
.L_1173:
        /*0060*/ 	.byte	0x03, 0x19
        /*0062*/ 	.short	0x0014


	//----- nvinfo : EIATTR_PARAM_CBANK
	.align		4
        /*0064*/ 	.byte	0x04, 0x0a
        /*0066*/ 	.short	(.L_1175 - .L_1174)
	.align		4
.L_1174:
        /*0068*/ 	.word	index@(.nv.constant0._ZN4vllm3moe14moe_sum_kernelIN3c108BFloat16ELi2EEEvPT_PKS4_i)
        /*006c*/ 	.short	0x0380
        /*006e*/ 	.short	0x0014


	//----- nvinfo : EIATTR_SW_WAR
	.align		4
.L_1175:
        /*0070*/ 	.byte	0x04, 0x36
        /*0072*/ 	.short	(.L_1177 - .L_1176)
.L_1176:
        /*0074*/ 	.word	0x00000008
.L_1177:


//--------------------- .nv.info._ZN4vllm3moe14moe_sum_kernelIN3c104HalfELi2EEEvPT_PKS4_i --------------------------
	.section	.nv.info._ZN4vllm3moe14moe_sum_kernelIN3c104HalfELi2EEEvPT_PKS4_i,"",@"SHT_CUDA_INFO"
	.sectionflags	@""
	.align	4


	//----- nvinfo : EIATTR_CUDA_API_VERSION
	.align		4
        /*0000*/ 	.byte	0x04, 0x37
        /*0002*/ 	.short	(.L_1179 - .L_1178)
.L_1178:
        /*0004*/ 	.word	0x00000082


	//----- nvinfo : EIATTR_KPARAM_INFO
	.align		4
.L_1179:
        /*0008*/ 	.byte	0x04, 0x17
        /*000a*/ 	.short	(.L_1181 - .L_1180)
.L_1180:
        /*000c*/ 	.word	0x00000000
        /*0010*/ 	.short	0x0002
        /*0012*/ 	.short	0x0010
        /*0014*/ 	.byte	0x00, 0xf0, 0x11, 0x00


	//----- nvinfo : EIATTR_KPARAM_INFO
	.align		4
.L_1181:
        /*0018*/ 	.byte	0x04, 0x17
        /*001a*/ 	.short	(.L_1183 - .L_1182)
.L_1182:
        /*001c*/ 	.word	0x00000000
        /*0020*/ 	.short	0x0001
        /*0022*/ 	.short	0x0008
        /*0024*/ 	.byte	0x00, 0xf5, 0x21, 0x00


	//----- nvinfo : EIATTR_KPARAM_INFO
	.align		4
.L_1183:
        /*0028*/ 	.byte	0x04, 0x17
        /*002a*/ 	.short	(.L_1185 - .L_1184)
.L_1184:
        /*002c*/ 	.word	0x00000000
        /*0030*/ 	.short	0x0000
        /*0032*/ 	.short	0x0000
        /*0034*/ 	.byte	0x00, 0xf5, 0x21, 0x00


	//----- nvinfo : EIATTR_SPARSE_MMA_MASK
	.align		4
.L_1185:
        /*0038*/ 	.byte	0x03, 0x50
        /*003a*/ 	.short	0x0000


	//----- nvinfo : EIATTR_MAXREG_COUNT
	.align		4
        /*003c*/ 	.byte	0x03, 0x1b
        /*003e*/ 	.short	0x00ff


	//----- nvinfo : EIATTR_MERCURY_ISA_VERSION
	.align		4
        /*0040*/ 	.byte	0x03, 0x5f
        /*0042*/ 	.short	0x0101


	//----- nvinfo : EIATTR_VRC_CTA_INIT_COUNT
	.align		4
        /*0044*/ 	.byte	0x02, 0x4a
	.zero		1
	.zero		1


	//----- nvinfo : EIATTR_EXIT_INSTR_OFFSETS
	.align		4
        /*0048*/ 	.byte	0x04, 0x1c
        /*004a*/ 	.short	(.L_1187 - .L_1186)


	//   ....[0]....
.L_1186:
        /*004c*/ 	.word	0x00000040


	//   ....[1]....
        /*0050*/ 	.word	0x00000770


	//   ....[2]....
        /*0054*/ 	.word	0x00000fe0


	//----- nvinfo : EIATTR_CRS_STACK_SIZE
	.align		4
.L_1187:
        /*0058*/ 	.byte	0x04, 0x1e
        /*005a*/ 	.short	(.L_1189 - .L_1188)
.L_1188:
        /*005c*/ 	.word	0x00000000


	//----- nvinfo : EIATTR_CBANK_PARAM_SIZE
	.align		4
.L_1189:
        /*0060*/ 	.byte	0x03, 0x19
        /*0062*/ 	.short	0x0014


	//----- nvinfo : EIATTR_PARAM_CBANK
	.align		4
        /*0064*/ 	.byte	0x04, 0x0a
        /*0066*/ 	.short	(.L_1191 - .L_1190)
	.align		4
.L_1190:
        /*0068*/ 	.word	index@(.nv.constant0._ZN4vllm3moe14moe_sum_kernelIN3c104HalfELi2EEEvPT_PKS4_i)
        /*006c*/ 	.short	0x0380
        /*006e*/ 	.short	0x0014


	//----- nvinfo : EIATTR_SW_WAR
	.align		4
.L_1191:
        /*0070*/ 	.byte	0x04, 0x36
        /*0072*/ 	.short	(.L_1193 - .L_1192)
.L_1192:
        /*0074*/ 	.word	0x00000008
.L_1193:


//--------------------- .nv.info._ZN4vllm3moe14moe_sum_kernelIfLi2EEEvPT_PKS2_i --------------------------
	.section	.nv.info._ZN4vllm3moe14moe_sum_kernelIfLi2EEEvPT_PKS2_i,"",@"SHT_CUDA_INFO"
	.sectionflags	@""
	.align	4


	//----- nvinfo : EIATTR_CUDA_API_VERSION
	.align		4
        /*0000*/ 	.byte	0x04, 0x37
        /*0002*/ 	.short	(.L_1195 - .L_1194)
.L_1194:
        /*0004*/ 	.word	0x00000082


	//----- nvinfo : EIATTR_KPARAM_INFO
	.align		4
.L_1195:
        /*0008*/ 	.byte	0x04, 0x17
        /*000a*/ 	.short	(.L_1197 - .L_1196)
.L_1196:
        /*000c*/ 	.word	0x00000000
        /*0010*/ 	.short	0x0002
        /*0012*/ 	.short	0x0010
        /*0014*/ 	.byte	0x00, 0xf0, 0x11, 0x00


	//----- nvinfo : EIATTR_KPARAM_INFO
	.align		4
.L_1197:
        /*0018*/ 	.byte	0x04, 0x17
        /*001a*/ 	.short	(.L_1199 - .L_1198)
.L_1198:
        /*001c*/ 	.word	0x00000000
        /*0020*/ 	.short	0x0001
        /*0022*/ 	.short	0x0008
        /*0024*/ 	.byte	0x00, 0xf5, 0x21, 0x00


	//----- nvinfo : EIATTR_KPARAM_INFO
	.align		4
.L_1199:
        /*0028*/ 	.byte	0x04, 0x17
        /*002a*/ 	.short	(.L_1201 - .L_1200)
.L_1200:
        /*002c*/ 	.word	0x00000000
        /*0030*/ 	.short	0x0000
        /*0032*/ 	.short	0x0000
        /*0034*/ 	.byte	0x00, 0xf5, 0x21, 0x00


	//----- nvinfo : EIATTR_SPARSE_MMA_MASK
	.align		4
.L_1201:
        /*0038*/ 	.byte	0x03, 0x50
        /*003a*/ 	.short	0x0000


	//----- nvinfo : EIATTR_MAXREG_COUNT
	.align		4
        /*003c*/ 	.byte	0x03, 0x1b
        /*003e*/ 	.short	0x00ff


	//----- nvinfo : EIATTR_MERCURY_ISA_VERSION
	.align		4
        /*0040*/ 	.byte	0x03, 0x5f
        /*0042*/ 	.short	0x0101


	//----- nvinfo : EIATTR_VRC_CTA_INIT_COUNT
	.align		4
        /*0044*/ 	.byte	0x02, 0x4a
	.zero		1
	.zero		1


	//----- nvinfo : EIATTR_EXIT_INSTR_OFFSETS
	.align		4
        /*0048*/ 	.byte	0x04, 0x1c
        /*004a*/ 	.short	(.L_1203 - .L_1202)


	//   ....[0]....
.L_1202:
        /*004c*/ 	.word	0x00000040


	//   ....[1]....
        /*0050*/ 	.word	0x000006c0


	//   ....[2]....
        /*0054*/ 	.word	0x00000dd0


	//----- nvinfo : EIATTR_CRS_STACK_SIZE
	.align		4
.L_1203:
        /*0058*/ 	.byte	0x04, 0x1e
        /*005a*/ 	.short	(.L_1205 - .L_1204)
.L_1204:
        /*005c*/ 	.word	0x00000000


	//----- nvinfo : EIATTR_CBANK_PARAM_SIZE
	.align		4
.L_1205:
        /*0060*/ 	.byte	0x03, 0x19
        /*0062*/ 	.short	0x0014


	//----- nvinfo : EIATTR_PARAM_CBANK
	.align		4
        /*0064*/ 	.byte	0x04, 0x0a
        /*0066*/ 	.short	(.L_1207 - .L_1206)
	.align		4
.L_1206:
        /*0068*/ 	.word	index@(.nv.constant0._ZN4vllm3moe14moe_sum_kernelIfLi2EEEvPT_PKS2_i)
        /*006c*/ 	.short	0x0380
        /*006e*/ 	.short	0x0014


	//----- nvinfo : EIATTR_SW_WAR
	.align		4
.L_1207:
        /*0070*/ 	.byte	0x04, 0x36
        /*0072*/ 	.short	(.L_1209 - .L_1208)
.L_1208:
        /*0074*/ 	.word	0x00000008
.L_1209:


//--------------------- .nv.info._ZN4vllm3moe35count_and_sort_expert_tokens_kernelImEEvPKT_PiS5_S5_miiib --------------------------
	.section	.nv.info._ZN4vllm3moe35count_and_sort_expert_tokens_kernelImEEvPKT_PiS5_S5_miiib,"",@"SHT_CUDA_INFO"
	.sectionflags	@""
	.align	4


	//----- nvinfo : EIATTR_CUDA_API_VERSION
	.align		4
        /*0000*/ 	.byte	0x04, 0x37
        /*0002*/ 	.short	(.L_1211 - .L_1210)
.L_1210:
        /*0004*/ 	.word	0x00000082


	//----- nvinfo : EIATTR_KPARAM_INFO
	.align		4
.L_1211:
        /*0008*/ 	.byte	0x04, 0x17
        /*000a*/ 	.short	(.L_1213 - .L_1212)
.L_1212:
        /*000c*/ 	.word	0x00000000
        /*0010*/ 	.short	0x0008
        /*0012*/ 	.short	0x0034
        /*0014*/ 	.byte	0x00, 0xf0, 0x05, 0x00


	//----- nvinfo : EIATTR_KPARAM_INFO
	.align		4
.L_1213:
        /*0018*/ 	.byte	0x04, 0x17
        /*001a*/ 	.short	(.L_1215 - .L_1214)
.L_1214:
        /*001c*/ 	.word	0x00000000
        /*0020*/ 	.short	0x0007
        /*0022*/ 	.short	0x0030
        /*0024*/ 	.byte	0x00, 0xf0, 0x11, 0x00


	//----- nvinfo : EIATTR_KPARAM_INFO
	.align		4
.L_1215:
        /*0028*/ 	.byte	0x04, 0x17
        /*002a*/ 	.short	(.L_1217 - .L_1216)
.L_1216:
        /*002c*/ 	.word	0x00000000
        /*0030*/ 	.short	0x0006
        /*0032*/ 	.short	0x002c
        /*0034*/ 	.byte	0x00, 0xf0, 0x11, 0x00


	//----- nvinfo : EIATTR_KPARAM_INFO
	.align		4
.L_1217:
        /*0038*/ 	.byte	0x04, 0x17
        /*003a*/ 	.short	(.L_1219 - .L_1218)
.L_1218:
        /*003c*/ 	.word	0x00000000
        /*0040*/ 	.short	0x0005
        /*0042*/ 	.short	0x0028
        /*0044*/ 	.byte	0x00, 0xf0, 0x11, 0x00


	//----- nvinfo : EIATTR_KPARAM_INFO
	.align		4
.L_1219:
        /*0048*/ 	.byte	0x04, 0x17
        /*004a*/ 	.short	(.L_1221 - .L_1220)
.L_1220:
        /*004c*/ 	.word	0x00000000
        /*0050*/ 	.short	0x0004
        /*0052*/ 	.short	0x0020
        /*0054*/ 	.byte	0x00, 0xf0, 0x21, 0x00


	//----- nvinfo : EIATTR_KPARAM_INFO
	.align		4
.L_1221:
        /*0058*/ 	.byte	0x04, 0x17
        /*005a*/ 	.short	(.L_1223 - .L_1222)
.L_1222:
        /*005c*/ 	.word	0x00000000
        /*0060*/ 	.short	0x0003
        /*0062*/ 	.short	0x0018
        /*0064*/ 	.byte	0x00, 0xf5, 0x21, 0x00


	//----- nvinfo : EIATTR_KPARAM_INFO
	.align		4
.L_1223:
        /*0068*/ 	.byte	0x04, 0x17
        /*006a*/ 	.short	(.L_1225 - .L_1224)
.L_1224:
        /*006c*/ 	.word	0x00000000
        /*0070*/ 	.short	0x0002
        /*0072*/ 	.short	0x0010
        /*0074*/ 	.byte	0x00, 0xf5, 0x21, 0x00


	//----- nvinfo : EIATTR_KPARAM_INFO
	.align		4
.L_1225:
        /*0078*/ 	.byte	0x04, 0x17
        /*007a*/ 	.short	(.L_1227 - .L_1226)
.L_1226:
        /*007c*/ 	.word	0x00000000
        /*0080*/ 	.short	0x0001
        /*0082*/ 	.short	0x0008
        /*0084*/ 	.byte	0x00, 0xf5, 0x21, 0x00


	//----- nvinfo : EIATTR_KPARAM_INFO
	.align		4
.L_1227:
        /*0088*/ 	.byte	0x04, 0x17
        /*008a*/ 	.short	(.L_1229 - .L_1228)
.L_1228:
        /*008c*/ 	.word	0x00000000
        /*0090*/ 	.short	0x0000
        /*0092*/ 	.short	0x0000
        /*0094*/ 	.byte	0x00, 0xf5, 0x21, 0x00


	//----- nvinfo : EIATTR_SPARSE_MMA_MASK
	.align		4
.L_1229:
        /*0098*/ 	.byte	0x03, 0x50
        /*009a*/ 	.short	0x0000


	//----- nvinfo : EIATTR_MAXREG_COUNT
	.align		4
        /*009c*/ 	.byte	0x03, 0x1b
        /*009e*/ 	.short	0x00ff


	//----- nvinfo : EIATTR_MERCURY_ISA_VERSION
	.align		4
        /*00a0*/ 	.byte	0x03, 0x5f
        /*00a2*/ 	.short	0x0101


	//----- nvinfo : EIATTR_VRC_CTA_INIT_COUNT
	.align		4
        /*00a4*/ 	.byte	0x02, 0x4a
	.zero		1
	.zero		1


	//----- nvinfo : EIATTR_EXIT_INSTR_OFFSETS
	.align		4
        /*00a8*/ 	.byte	0x04, 0x1c
        /*00aa*/ 	.short	(.L_1231 - .L_1230)


	//   ....[0]....
.L_1230:
        /*00ac*/ 	.word	0x000000a0


	//   ....[1]....
        /*00b0*/ 	.word	0x00000350


	//   ....[2]....
        /*00b4*/ 	.word	0x000004b0


	//----- nvinfo : EIATTR_CRS_STACK_SIZE
	.align		4
.L_1231:
        /*00b8*/ 	.byte	0x04, 0x1e
        /*00ba*/ 	.short	(.L_1233 - .L_1232)
.L_1232:
        /*00bc*/ 	.word	0x00000000


	//----- nvinfo : EIATTR_CBANK_PARAM_SIZE
	.align		4
.L_1233:
        /*00c0*/ 	.byte	0x03, 0x19
        /*00c2*/ 	.short	0x0035


	//----- nvinfo : EIATTR_PARAM_CBANK
	.align		4
        /*00c4*/ 	.byte	0x04, 0x0a
        /*00c6*/ 	.short	(.L_1235 - .L_1234)
	.align		4
.L_1234:
        /*00c8*/ 	.word	index@(.nv.constant0._ZN4vllm3moe35count_and_sort_expert_tokens_kernelImEEvPKT_PiS5_S5_miiib)
        /*00cc*/ 	.short	0x0380
        /*00ce*/ 	.short	0x0035


	//----- nvinfo : EIATTR_SW_WAR
	.align		4
.L_1235:
        /*00d0*/ 	.byte	0x04, 0x36
        /*00d2*/ 	.short	(.L_1237 - .L_1236)
.L_1236:
        /*00d4*/ 	.word	0x00000008
.L_1237:


//--------------------- .nv.info._ZN4vllm3moe27moe_align_block_size_kernelImEEvPKT_PiS5_S5_S5_iiiimS5_iib --------------------------
	.section	.nv.info._ZN4vllm3moe27moe_align_block_size_kernelImEEvPKT_PiS5_S5_S5_iiiimS5_iib,"",@"SHT_CUDA_INFO"
	.sectionflags	@""
	.align	4


	//----- nvinfo : EIATTR_CUDA_API_VERSION
	.align		4
        /*0000*/ 	.byte	0x04, 0x37
        /*0002*/ 	.short	(.L_1239 - .L_1238)
.L_1238:
        /*0004*/ 	.word	0x00000082


	//----- nvinfo : EIATTR_KPARAM_INFO
	.align		4
.L_1239:
        /*0008*/ 	.byte	0x04, 0x17
        /*000a*/ 	.short	(.L_1241 - .L_1240)
.L_1240:
        /*000c*/ 	.word	0x00000000
        /*0010*/ 	.short	0x000d
        /*0012*/ 	.short	0x0050
        /*0014*/ 	.byte	0x00, 0xf0, 0x05, 0x00


	//----- nvinfo : EIATTR_KPARAM_INFO
	.align		4
.L_1241:
        /*0018*/ 	.byte	0x04, 0x17
        /*001a*/ 	.short	(.L_1243 - .L_1242)
.L_1242:
        /*001c*/ 	.word	0x00000000
        /*0020*/ 	.short	0x000c
        /*0022*/ 	.short	0x004c
        /*0024*/ 	.byte	0x00, 0xf0, 0x11, 0x00


	//----- nvinfo : EIATTR_KPARAM_INFO
	.align		4
.L_1243:
        /*0028*/ 	.byte	0x04, 0x17
        /*002a*/ 	.short	(.L_1245 - .L_1244)
.L_1244:
        /*002c*/ 	.word	0x00000000
        /*0030*/ 	.short	0x000b
        /*0032*/ 	.short	0x0048
        /*0034*/ 	.byte	0x00, 0xf0, 0x11, 0x00


	//----- nvinfo : EIATTR_KPARAM_INFO
	.align		4
.L_1245:
        /*0038*/ 	.byte	0x04, 0x17
        /*003a*/ 	.short	(.L_1247 - .L_1246)
.L_1246:
        /*003c*/ 	.word	0x00000000
        /*0040*/ 	.short	0x000a
        /*0042*/ 	.short	0x0040
        /*0044*/ 	.byte	0x00, 0xf5, 0x21, 0x00


	//----- nvinfo : EIATTR_KPARAM_INFO
	.align		4
.L_1247:
        /*0048*/ 	.byte	0x04, 0x17
        /*004a*/ 	.short	(.L_1249 - .L_1248)
.L_1248:
        /*004c*/ 	.word	0x00000000
        /*0050*/ 	.short	0x0009
        /*0052*/ 	.short	0x0038
        /*0054*/ 	.byte	0x00, 0xf0, 0x21, 0x00


	//----- nvinfo : EIATTR_KPARAM_INFO
	.align		4
.L_1249:
        /*0058*/ 	.byte	0x04, 0x17
        /*005a*/ 	.short	(.L_1251 - .L_1250)
.L_1250:
        /*005c*/ 	.word	0x00000000
        /*0060*/ 	.short	0x0008
        /*0062*/ 	.short	0x0034
        /*0064*/ 	.byte	0x00, 0xf0, 0x11, 0x00


	//----- nvinfo : EIATTR_KPARAM_INFO
	.align		4
.L_1251:
        /*0068*/ 	.byte	0x04, 0x17
        /*006a*/ 	.short	(.L_1253 - .L_1252)
.L_1252:
        /*006c*/ 	.word	0x00000000
        /*0070*/ 	.short	0x0007
        /*0072*/ 	.short	0x0030
        /*0074*/ 	.byte	0x00, 0xf0, 0x11, 0x00


	//----- nvinfo : EIATTR_KPARAM_INFO
	.align		4
.L_1253:
        /*0078*/ 	.byte	0x04, 0x17
        /*007a*/ 	.short	(.L_1255 - .L_1254)
.L_1254:
        /*007c*/ 	.word	0x00000000
        /*0080*/ 	.short	0x0006
        /*0082*/ 	.short	0x002c
        /*0084*/ 	.byte	0x00, 0xf0, 0x11, 0x00


	//----- nvinfo : EIATTR_KPARAM_INFO
	.align		4
.L_1255:
        /*0088*/ 	.byte	0x04, 0x17
        /*008a*/ 	.short	(.L_1257 - .L_1256)
.L_1256:
        /*008c*/ 	.word	0x00000000
        /*0090*/ 	.short	0x0005
        /*0092*/ 	.short	0x0028
        /*0094*/ 	.byte	0x00, 0xf0, 0x11, 0x00


	//----- nvinfo : EIATTR_KPARAM_INFO
	.align		4
.L_1257:
        /*0098*/ 	.byte	0x04, 0x17
        /*009a*/ 	.short	(.L_1259 - .L_1258)
.L_1258:
        /*009c*/ 	.word	0x00000000
        /*00a0*/ 	.short	0x0004
        /*00a2*/ 	.short	0x0020
        /*00a4*/ 	.byte	0x00, 0xf5, 0x21, 0x00


	//----- nvinfo : EIATTR_KPARAM_INFO
	.align		4
.L_1259:
        /*00a8*/ 	.byte	0x04, 0x17
        /*00aa*/ 	.short	(.L_1261 - .L_1260)
.L_1260:
        /*00ac*/ 	.word	0x00000000
        /*00b0*/ 	.short	0x0003
        /*00b2*/ 	.short	0x0018
        /*00b4*/ 	.byte	0x00, 0xf5, 0x21, 0x00


	//----- nvinfo : EIATTR_KPARAM_INFO
	.align		4
.L_1261:
        /*00b8*/ 	.byte	0x04, 0x17
        /*00ba*/ 	.short	(.L_1263 - .L_1262)
.L_1262:
        /*00bc*/ 	.word	0x00000000
        /*00c0*/ 	.short	0x0002
        /*00c2*/ 	.short	0x0010
        /*00c4*/ 	.byte	0x00, 0xf5, 0x21, 0x00


	//----- nvinfo : EIATTR_KPARAM_INFO
	.align		4
.L_1263:
        /*00c8*/ 	.byte	0x04, 0x17
        /*00ca*/ 	.short	(.L_1265 - .L_1264)
.L_1264:
        /*00cc*/ 	.word	0x00000000
        /*00d0*/ 	.short	0x0001
        /*00d2*/ 	.short	0x0008
        /*00d4*/ 	.byte	0x00, 0xf5, 0x21, 0x00


	//----- nvinfo : EIATTR_KPARAM_INFO
	.align		4
.L_1265:
        /*00d8*/ 	.byte	0x04, 0x17
        /*00da*/ 	.short	(.L_1267 - .L_1266)
.L_1266:
        /*00dc*/ 	.word	0x00000000
        /*00e0*/ 	.short	0x0000
        /*00e2*/ 	.short	0x0000
        /*00e4*/ 	.byte	0x00, 0xf5, 0x21, 0x00


	//----- nvinfo : EIATTR_SPARSE_MMA_MASK
	.align		4
.L_1267:
        /*00e8*/ 	.byte	0x03, 0x50
        /*00ea*/ 	.short	0x0000


	//----- nvinfo : EIATTR_MAXREG_COUNT
	.align		4
        /*00ec*/ 	.byte	0x03, 0x1b
        /*00ee*/ 	.short	0x00ff


	//----- nvinfo : EIATTR_NUM_BARRIERS
	.align		4
        /*00f0*/ 	.byte	0x02, 0x4c
        /*00f2*/ 	.byte	0x01
	.zero		1


	//----- nvinfo : EIATTR_MERCURY_ISA_VERSION
	.align		4
        /*00f4*/ 	.byte	0x03, 0x5f
        /*00f6*/ 	.short	0x0101


	//----- nvinfo : EIATTR_COOP_GROUP_MASK_REGIDS
	.align		4
        /*00f8*/ 	.byte	0x04, 0x29
        /*00fa*/ 	.short	(.L_1269 - .L_1268)


	//   ....[0]....
.L_1268:
        /*00fc*/ 	.word	0xffffffff


	//   ....[1]....
        /*0100*/ 	.word	0xffffffff


	//   ....[2]....
        /*0104*/ 	.word	0xffffffff


	//   ....[3]....
        /*0108*/ 	.word	0xffffffff


	//   ....[4]....
        /*010c*/ 	.word	0xffffffff


	//   ....[5]....
        /*0110*/ 	.word	0x05000027


	//   ....[6]....
        /*0114*/ 	.word	0x05000027


	//   ....[7]....
        /*0118*/ 	.word	0x05000027


	//   ....[8]....
        /*011c*/ 	.word	0x05000027


	//   ....[9]....
        /*0120*/ 	.word	0x05000027


	//----- nvinfo : EIATTR_COOP_GROUP_INSTR_OFFSETS
	.align		4
.L_1269:
        /*0124*/ 	.byte	0x04, 0x28
        /*0126*/ 	.short	(.L_1271 - .L_1270)


	//   ....[0]....
.L_1270:
        /*0128*/ 	.word	0x00001200


	//   ....[1]....
        /*012c*/ 	.word	0x00001220


	//   ....[2]....
        /*0130*/ 	.word	0x00001240


	//   ....[3]....
        /*0134*/ 	.word	0x00001260


	//   ....[4]....
        /*0138*/ 	.word	0x00001280


	//   ....[5]....
        /*013c*/ 	.word	0x00002690


	//   ....[6]....
        /*0140*/ 	.word	0x00002700


	//   ....[7]....
        /*0144*/ 	.word	0x00002770


	//   ....[8]....
        /*0148*/ 	.word	0x000027e0


	//   ....[9]....
        /*014c*/ 	.word	0x00002850


	//----- nvinfo : EIATTR_VRC_CTA_INIT_COUNT
	.align		4
.L_1271:
        /*0150*/ 	.byte	0x02, 0x4a
	.zero		1
	.zero		1


	//----- nvinfo : EIATTR_EXIT_INSTR_OFFSETS
	.align		4
        /*0154*/ 	.byte	0x04, 0x1c
        /*0156*/ 	.short	(.L_1273 - .L_1272)


	//   ....[0]....
.L_1272:
        /*0158*/ 	.word	0x00000090


	//   ....[1]....
        /*015c*/ 	.word	0x00000170


	//   ....[2]....
        /*0160*/ 	.word	0x00002580


	//   ....[3]....
        /*0164*/ 	.word	0x00002630


	//----- nvinfo : EIATTR_CRS_STACK_SIZE
	.align		4
.L_1273:
        /*0168*/ 	.byte	0x04, 0x1e
        /*016a*/ 	.short	(.L_1275 - .L_1274)
.L_1274:
        /*016c*/ 	.word	0x00000000


	//----- nvinfo : EIATTR_CBANK_PARAM_SIZE
	.align		4
.L_1275:
        /*0170*/ 	.byte	0x03, 0x19
        /*0172*/ 	.short	0x0051


	//----- nvinfo : EIATTR_PARAM_CBANK
	.align		4
        /*0174*/ 	.byte	0x04, 0x0a
        /*0176*/ 	.short	(.L_1277 - .L_1276)
	.align		4
.L_1276:
        /*0178*/ 	.word	index@(.nv.constant0._ZN4vllm3moe27moe_align_block_size_kernelImEEvPKT_PiS5_S5_S5_iiiimS5_iib)
        /*017c*/ 	.short	0x0380
        /*017e*/ 	.short	0x0051


	//----- nvinfo : EIATTR_SW_WAR
	.align		4
.L_1277:
        /*0180*/ 	.byte	0x04, 0x36
        /*0182*/ 	.short	(.L_1279 - .L_1278)
.L_1278:
        /*0184*/ 	.word	0x00000008
.L_1279:


//--------------------- .nv.info._ZN4vllm3moe46moe_align_block_size_small_batch_expert_kernelImLi256EEEvPKT_PiS5_S5_S5_iimiib --------------------------
	.section	.nv.info._ZN4vllm3moe46moe_align_block_size_small_batch_expert_kernelImLi256EEEvPKT_PiS5_S5_S5_iimiib,"",@"SHT_CUDA_INFO"
	.sectionflags	@""
	.align	4


	//----- nvinfo : EIATTR_CUDA_API_VERSION
	.align		4
        /*0000*/ 	.byte	0x04, 0x37
        /*0002*/ 	.short	(.L_1281 - .L_1280)
.L_1280:
        /*0004*/ 	.word	0x00000082


	//----- nvinfo : EIATTR_KPARAM_INFO
	.align		4
.L_1281:
        /*0008*/ 	.byte	0x04, 0x17
        /*000a*/ 	.short	(.L_1283 - .L_1282)
.L_1282:
        /*000c*/ 	.word	0x00000000
        /*0010*/ 	.short	0x000a
        /*0012*/ 	.short	0x0040
        /*0014*/ 	.byte	0x00, 0xf0, 0x05, 0x00


	//----- nvinfo : EIATTR_KPARAM_INFO
	.align		4
.L_1283:
        /*0018*/ 	.byte	0x04, 0x17
        /*001a*/ 	.short	(.L_1285 - .L_1284)
.L_1284:
        /*001c*/ 	.word	0x00000000
        /*0020*/ 	.short	0x0009
        /*0022*/ 	.short	0x003c
        /*0024*/ 	.byte	0x00, 0xf0, 0x11, 0x00


	//----- nvinfo : EIATTR_KPARAM_INFO
	.align		4
.L_1285:
        /*0028*/ 	.byte	0x04, 0x17
        /*002a*/ 	.short	(.L_1287 - .L_1286)
.L_1286:
        /*002c*/ 	.word	0x00000000
        /*0030*/ 	.short	0x0008
        /*0032*/ 	.short	0x0038
        /*0034*/ 	.byte	0x00, 0xf0, 0x11, 0x00


	//----- nvinfo : EIATTR_KPARAM_INFO
	.align		4
.L_1287:
        /*0038*/ 	.byte	0x04, 0x17
        /*003a*/ 	.short	(.L_1289 - .L_1288)
.L_1288:
        /*003c*/ 	.word	0x00000000
        /*0040*/ 	.short	0x0007
        /*0042*/ 	.short	0x0030
        /*0044*/ 	.byte	0x00, 0xf0, 0x21, 0x00


	//----- nvinfo : EIATTR_KPARAM_INFO
	.align		4
.L_1289:
        /*0048*/ 	.byte	0x04, 0x17
        /*004a*/ 	.short	(.L_1291 - .L_1290)
.L_1290:
        /*004c*/ 	.word	0x00000000
        /*0050*/ 	.short	0x0006
        /*0052*/ 	.short	0x002c
        /*0054*/ 	.byte	0x00, 0xf0, 0x11, 0x00


	//----- nvinfo : EIATTR_KPARAM_INFO
	.align		4
.L_1291:
        /*0058*/ 	.byte	0x04, 0x17
        /*005a*/ 	.short	(.L_1293 - .L_1292)
.L_1292:
        /*005c*/ 	.word	0x00000000
        /*0060*/ 	.short	0x0005
        /*0062*/ 	.short	0x0028
        /*0064*/ 	.byte	0x00, 0xf0, 0x11, 0x00


	//----- nvinfo : EIATTR_KPARAM_INFO
	.align		4
.L_1293:
        /*0068*/ 	.byte	0x04, 0x17
        /*006a*/ 	.short	(.L_1295 - .L_1294)
.L_1294:
        /*006c*/ 	.word	0x00000000
        /*0070*/ 	.short	0x0004
        /*0072*/ 	.short	0x0020
        /*0074*/ 	.byte	0x00, 0xf5, 0x21, 0x00


	//----- nvinfo : EIATTR_KPARAM_INFO
	.align		4
.L_1295:
        /*0078*/ 	.byte	0x04, 0x17
        /*007a*/ 	.short	(.L_1297 - .L_1296)
.L_1296:
        /*007c*/ 	.word	0x00000000
        /*0080*/ 	.short	0x0003
        /*0082*/ 	.short	0x0018
        /*0084*/ 	.byte	0x00, 0xf5, 0x21, 0x00


	//----- nvinfo : EIATTR_KPARAM_INFO
	.align		4
.L_1297:
        /*0088*/ 	.byte	0x04, 0x17
        /*008a*/ 	.short	(.L_1299 - .L_1298)
.L_1298:
        /*008c*/ 	.word	0x00000000
        /*0090*/ 	.short	0x0002
        /*0092*/ 	.short	0x0010
        /*0094*/ 	.byte	0x00, 0xf5, 0x21, 0x00


	//----- nvinfo : EIATTR_KPARAM_INFO
	.align		4
.L_1299:
        /*0098*/ 	.byte	0x04, 0x17
        /*009a*/ 	.short	(.L_1301 - .L_1300)
.L_1300:
        /*009c*/ 	.word	0x00000000
        /*00a0*/ 	.short	0x0001
        /*00a2*/ 	.short	0x0008
        /*00a4*/ 	.byte	0x00, 0xf5, 0x21, 0x00


	//----- nvinfo : EIATTR_KPARAM_INFO
	.align		4
.L_1301:
        /*00a8*/ 	.byte	0x04, 0x17
        /*00aa*/ 	.short	(.L_1303 - .L_1302)
.L_1302:
        /*00ac*/ 	.word	0x00000000
        /*00b0*/ 	.short	0x0000
        /*00b2*/ 	.short	0x0000
        /*00b4*/ 	.byte	0x00, 0xf5, 0x21, 0x00


	//----- nvinfo : EIATTR_SPARSE_MMA_MASK
	.align		4
.L_1303:
        /*00b8*/ 	.byte	0x03, 0x50
        /*00ba*/ 	.short	0x0000


	//----- nvinfo : EIATTR_MAXREG_COUNT
	.align		4
        /*00bc*/ 	.byte	0x03, 0x1b
        /*00be*/ 	.short	0x00ff


	//----- nvinfo : EIATTR_NUM_BARRIERS
	.align		4
        /*00c0*/ 	.byte	0x02, 0x4c
        /*00c2*/ 	.byte	0x01
	.zero		1


	//----- nvinfo : EIATTR_MERCURY_ISA_VERSION
	.align		4
        /*00c4*/ 	.byte	0x03, 0x5f
        /*00c6*/ 	.short	0x0101


	//----- nvinfo : EIATTR_VRC_CTA_INIT_COUNT
	.align		4
        /*00c8*/ 	.byte	0x02, 0x4a
	.zero		1
	.zero		1


	//----- nvinfo : EIATTR_EXIT_INSTR_OFFSETS
	.align		4
        /*00cc*/ 	.byte	0x04, 0x1c
        /*00ce*/ 	.short	(.L_1305 - .L_1304)


	//   ....[0]....
.L_1304:
        /*00d0*/ 	.word	0x000007e0


	//   ....[1]....
        /*00d4*/ 	.word	0x00003ff0


	//   ....[2]....
        /*00d8*/ 	.word	0x00004280


	//   ....[3]....
        /*00dc*/ 	.word	0x000043d0


	//----- nvinfo : EIATTR_CRS_STACK_SIZE
	.align		4
.L_1305:
        /*00e0*/ 	.byte	0x04, 0x1e
        /*00e2*/ 	.short	(.L_1307 - .L_1306)
.L_1306:
        /*00e4*/ 	.word	0x00000000


	//----- nvinfo : EIATTR_CBANK_PARAM_SIZE
	.align		4
.L_1307:
        /*00e8*/ 	.byte	0x03, 0x19
        /*00ea*/ 	.short	0x0041


	//----- nvinfo : EIATTR_PARAM_CBANK
	.align		4
        /*00ec*/ 	.byte	0x04, 0x0a
        /*00ee*/ 	.short	(.L_1309 - .L_1308)
	.align		4
.L_1308:
        /*00f0*/ 	.word	index@(.nv.constant0._ZN4vllm3moe46moe_align_block_size_small_batch_expert_kernelImLi256EEEvPKT_PiS5_S5_S5_iimiib)
        /*00f4*/ 	.short	0x0380
        /*00f6*/ 	.short	0x0041


	//----- nvinfo : EIATTR_SW_WAR
	.align		4
.L_1309:
        /*00f8*/ 	.byte	0x04, 0x36
        /*00fa*/ 	.short	(.L_1311 - .L_1310)
.L_1310:
        /*00fc*/ 	.word	0x00000008
.L_1311:


//--------------------- .nv.info._ZN4vllm3moe35count_and_sort_expert_tokens_kernelIjEEvPKT_PiS5_S5_miiib --------------------------
	.section	.nv.info._ZN4vllm3moe35count_and_sort_expert_tokens_kernelIjEEvPKT_PiS5_S5_miiib,"",@"SHT_CUDA_INFO"
	.sectionflags	@""
	.align	4


	//----- nvinfo : EIATTR_CUDA_API_VERSION
	.align		4
        /*0000*/ 	.byte	0x04, 0x37
        /*0002*/ 	.short	(.L_1313 - .L_1312)
.L_1312:
        /*0004*/ 	.word	0x00000082


	//----- nvinfo : EIATTR_KPARAM_INFO
	.align		4
.L_1313:
        /*0008*/ 	.byte	0x04, 0x17
        /*000a*/ 	.short	(.L_1315 - .L_1314)
.L_1314:
        /*000c*/ 	.word	0x00000000
        /*0010*/ 	.short	0x0008
        /*0012*/ 	.short	0x0034
        /*0014*/ 	.byte	0x00, 0xf0, 0x05, 0x00


	//----- nvinfo : EIATTR_KPARAM_INFO
	.align		4
.L_1315:
        /*0018*/ 	.byte	0x04, 0x17
        /*001a*/ 	.short	(.L_1317 - .L_1316)
.L_1316:
        /*001c*/ 	.word	0x00000000
        /*0020*/ 	.short	0x0007
        /*0022*/ 	.short	0x0030
        /*0024*/ 	.byte	0x00, 0xf0, 0x11, 0x00


	//----- nvinfo : EIATTR_KPARAM_INFO
	.align		4
.L_1317:
        /*0028*/ 	.byte	0x04, 0x17
        /*002a*/ 	.short	(.L_1319 - .L_1318)
.L_1318:
        /*002c*/ 	.word	0x00000000
        /*0030*/ 	.short	0x0006
        /*0032*/ 	.short	0x002c
        /*0034*/ 	.byte	0x00, 0xf0, 0x11, 0x00


	//----- nvinfo : EIATTR_KPARAM_INFO
	.align		4
.L_1319:
        /*0038*/ 	.byte	0x04, 0x17
        /*003a*/ 	.short	(.L_1321 - .L_1320)
.L_1320:
        /*003c*/ 	.word	0x00000000
        /*0040*/ 	.short	0x0005
        /*0042*/ 	.short	0x0028
        /*0044*/ 	.byte	0x00, 0xf0, 0x11, 0x00


	//----- nvinfo : EIATTR_KPARAM_INFO
	.align		4
.L_1321:
        /*0048*/ 	.byte	0x04, 0x17
        /*004a*/ 	.short	(.L_1323 - .L_1322)
.L_1322:
        /*004c*/ 	.word	0x00000000
        /*0050*/ 	.short	0x0004
        /*0052*/ 	.short	0x0020
        /*0054*/ 	.byte	0x00, 0xf0, 0x21, 0x00


	//----- nvinfo : EIATTR_KPARAM_INFO
	.align		4
.L_1323:
        /*0058*/ 	.byte	0x04, 0x17
        /*005a*/ 	.short	(.L_1325 - .L_1324)
.L_1324:
        /*005c*/ 	.word	0x00000000
        /*0060*/ 	.short	0x0003
        /*0062*/ 	.short	0x0018
        /*0064*/ 	.byte	0x00, 0xf5, 0x21, 0x00


	//----- nvinfo : EIATTR_KPARAM_INFO
	.align		4
.L_1325:
        /*0068*/ 	.byte	0x04, 0x17
        /*006a*/ 	.short	(.L_1327 - .L_1326)
.L_1326:
        /*006c*/ 	.word	0x00000000
        /*0070*/ 	.short	0x0002
        /*0072*/ 	.short	0x0010
        /*0074*/ 	.byte	0x00, 0xf5, 0x21, 0x00


	//----- nvinfo : EIATTR_KPARAM_INFO
	.align		4
.L_1327:
        /*0078*/ 	.byte	0x04, 0x17
        /*007a*/ 	.short	(.L_1329 - .L_1328)
.L_1328:
        /*007c*/ 	.word	0x00000000
        /*0080*/ 	.short	0x0001
        /*0082*/ 	.short	0x0008
        /*0084*/ 	.byte	0x00, 0xf5, 0x21, 0x00


	//----- nvinfo : EIATTR_KPARAM_INFO
	.align		4
.L_1329:
        /*0088*/ 	.byte	0x04, 0x17
        /*008a*/ 	.short	(.L_1331 - .L_1330)
.L_1330:
        /*008c*/ 	.word	0x00000000
        /*0090*/ 	.short	0x0000
        /*0092*/ 	.short	0x0000
        /*0094*/ 	.byte	0x00, 0xf5, 0x21, 0x00


	//----- nvinfo : EIATTR_SPARSE_MMA_MASK
	.align		4
.L_1331:
        /*0098*/ 	.byte	0x03, 0x50
        /*009a*/ 	.short	0x0000


	//----- nvinfo : EIATTR_MAXREG_COUNT
	.align		4
        /*009c*/ 	.byte	0x03, 0x1b
        /*009e*/ 	.short	0x00ff


	//----- nvinfo : EIATTR_MERCURY_ISA_VERSION
	.align		4
        /*00a0*/ 	.byte	0x03, 0x5f
        /*00a2*/ 	.short	0x0101


	//----- nvinfo : EIATTR_VRC_CTA_INIT_COUNT
	.align		4
        /*00a4*/ 	.byte	0x02, 0x4a
	.zero		1
	.zero		1


	//----- nvinfo : EIATTR_EXIT_INSTR_OFFSETS
	.align		4
        /*00a8*/ 	.byte	0x04, 0x1c
        /*00aa*/ 	.short	(.L_1333 - .L_1332)


	//   ....[0]....
.L_1332:
        /*00ac*/ 	.word	0x000000a0


	//   ....[1]....
        /*00b0*/ 	.word	0x00000330


	//   ....[2]....
        /*00b4*/ 	.word	0x00000470


	//----- nvinfo : EIATTR_CRS_STACK_SIZE
	.align		4
.L_1333:
        /*00b8*/ 	.byte	0x04, 0x1e
        /*00ba*/ 	.short	(.L_1335 - .L_1334)
.L_1334:
        /*00bc*/ 	.word	0x00000000


	//----- nvinfo : EIATTR_CBANK_PARAM_SIZE
	.align		4
.L_1335:
        /*00c0*/ 	.byte	0x03, 0x19
        /*00c2*/ 	.short	0x0035


	//----- nvinfo : EIATTR_PARAM_CBANK
	.align		4
        /*00c4*/ 	.byte	0x04, 0x0a
        /*00c6*/ 	.short	(.L_1337 - .L_1336)
	.align		4
.L_1336:
        /*00c8*/ 	.word	index@(.nv.constant0._ZN4vllm3moe35count_and_sort_expert_tokens_kernelIjEEvPKT_PiS5_S5_miiib)
        /*00cc*/ 	.short	0x0380
        /*00ce*/ 	.short	0x0035


	//----- nvinfo : EIATTR_SW_WAR
	.align		4
.L_1337:
        /*00d0*/ 	.byte	0x04, 0x36
        /*00d2*/ 	.short	(.L_1339 - .L_1338)
.L_1338:
        /*00d4*/ 	.word	0x00000008
.L_1339:


//--------------------- .nv.info._ZN4vllm3moe27moe_align_block_size_kernelIjEEvPKT_PiS5_S5_S5_iiiimS5_iib --------------------------
	.section	.nv.info._ZN4vllm3moe27moe_align_block_size_kernelIjEEvPKT_PiS5_S5_S5_iiiimS5_iib,"",@"SHT_CUDA_INFO"
	.sectionflags	@""
	.align	4


	//----- nvinfo : EIATTR_CUDA_API_VERSION
	.align		4
        /*0000*/ 	.byte	0x04, 0x37
        /*0002*/ 	.short	(.L_1341 - .L_1340)
.L_1340:
        /*0004*/ 	.word	0x00000082


	//----- nvinfo : EIATTR_KPARAM_INFO
	.align		4
.L_1341:
        /*0008*/ 	.byte	0x04, 0x17
        /*000a*/ 	.short	(.L_1343 - .L_1342)
.L_1342:
        /*000c*/ 	.word	0x00000000
        /*0010*/ 	.short	0x000d
        /*0012*/ 	.short	0x0050
        /*0014*/ 	.byte	0x00, 0xf0, 0x05, 0x00


	//----- nvinfo : EIATTR_KPARAM_INFO
	.align		4
.L_1343:
        /*0018*/ 	.byte	0x04, 0x17
        /*001a*/ 	.short	(.L_1345 - .L_1344)
.L_1344:
        /*001c*/ 	.word	0x00000000
        /*0020*/ 	.short	0x000c
        /*0022*/ 	.short	0x004c
        /*0024*/ 	.byte	0x00, 0xf0, 0x11, 0x00


	//----- nvinfo : EIATTR_KPARAM_INFO
	.align		4
.L_1345:
        /*0028*/ 	.byte	0x04, 0x17
        /*002a*/ 	.short	(.L_1347 - .L_1346)
.L_1346:
        /*002c*/ 	.word	0x00000000
        /*0030*/ 	.short	0x000b
        /*0032*/ 	.short	0x0048
        /*0034*/ 	.byte	0x00, 0xf0, 0x11, 0x00


	//----- nvinfo : EIATTR_KPARAM_INFO
	.align		4
.L_1347:
        /*0038*/ 	.byte	0x04, 0x17
        /*003a*/ 	.short	(.L_1349 - .L_1348)
.L_1348:
        /*003c*/ 	.word	0x00000000
        /*0040*/ 	.short	0x000a
        /*0042*/ 	.short	0x0040
        /*0044*/ 	.byte	0x00, 0xf5, 0x21, 0x00


	//----- nvinfo : EIATTR_KPARAM_INFO
	.align		4
.L_1349:
        /*0048*/ 	.byte	0x04, 0x17
        /*004a*/ 	.short	(.L_1351 - .L_1350)
.L_1350:
        /*004c*/ 	.word	0x00000000
        /*0050*/ 	.short	0x0009
        /*0052*/ 	.short	0x0038
        /*0054*/ 	.byte	0x00, 0xf0, 0x21, 0x00


	//----- nvinfo : EIATTR_KPARAM_INFO
	.align		4
.L_1351:
        /*0058*/ 	.byte	0x04, 0x17
        /*005a*/ 	.short	(.L_1353 - .L_1352)
.L_1352:
        /*005c*/ 	.word	0x00000000
        /*0060*/ 	.short	0x0008
        /*0062*/ 	.short	0x0034
        /*0064*/ 	.byte	0x00, 0xf0, 0x11, 0x00


	//----- nvinfo : EIATTR_KPARAM_INFO
	.align		4
.L_1353:
        /*0068*/ 	.byte	0x04, 0x17
        /*006a*/ 	.short	(.L_1355 - .L_1354)
.L_1354:
        /*006c*/ 	.word	0x00000000
        /*0070*/ 	.short	0x0007
        /*0072*/ 	.short	0x0030
        /*0074*/ 	.byte	0x00, 0xf0, 0x11, 0x00


	//----- nvinfo : EIATTR_KPARAM_INFO
	.align		4
.L_1355:
        /*0078*/ 	.byte	0x04, 0x17
        /*007a*/ 	.short	(.L_1357 - .L_1356)
.L_1356:
        /*007c*/ 	.word	0x00000000
        /*0080*/ 	.short	0x0006
        /*0082*/ 	.short	0x002c
        /*0084*/ 	.byte	0x00, 0xf0, 0x11, 0x00


	//----- nvinfo : EIATTR_KPARAM_INFO
	.align		4
.L_1357:
        /*0088*/ 	.byte	0x04, 0x17
        /*008a*/ 	.short	(.L_1359 - .L_1358)
.L_1358:
        /*008c*/ 	.word	0x00000000
        /*0090*/ 	.short	0x0005
        /*0092*/ 	.short	0x0028
        /*0094*/ 	.byte	0x00, 0xf0, 0x11, 0x00


	//----- nvinfo : EIATTR_KPARAM_INFO
	.align		4
.L_1359:
        /*0098*/ 	.byte	0x04, 0x17
        /*009a*/ 	.short	(.L_1361 - .L_1360)
.L_1360:
        /*009c*/ 	.word	0x00000000
        /*00a0*/ 	.short	0x0004
        /*00a2*/ 	.short	0x0020
        /*00a4*/ 	.byte	0x00, 0xf5, 0x21, 0x00


	//----- nvinfo : EIATTR_KPARAM_INFO
	.align		4
.L_1361:
        /*00a8*/ 	.byte	0x04, 0x17
        /*00aa*/ 	.short	(.L_1363 - .L_1362)
.L_1362:
        /*00ac*/ 	.word	0x00000000
        /*00b0*/ 	.short	0x0003
        /*00b2*/ 	.short	0x0018
        /*00b4*/ 	.byte	0x00, 0xf5, 0x21, 0x00


	//----- nvinfo : EIATTR_KPARAM_INFO
	.align		4
.L_1363:
        /*00b8*/ 	.byte	0x04, 0x17
        /*00ba*/ 	.short	(.L_1365 - .L_1364)
.L_1364:
        /*00bc*/ 	.word	0x00000000
        /*00c0*/ 	.short	0x0002
        /*00c2*/ 	.short	0x0010
        /*00c4*/ 	.byte	0x00, 0xf5, 0x21, 0x00


	//----- nvinfo : EIATTR_KPARAM_INFO
	.align		4
.L_1365:
        /*00c8*/ 	.byte	0x04, 0x17
        /*00ca*/ 	.short	(.L_1367 - .L_1366)
.L_1366:
        /*00cc*/ 	.word	0x00000000
        /*00d0*/ 	.short	0x0001
        /*00d2*/ 	.short	0x0008
        /*00d4*/ 	.byte	0x00, 0xf5, 0x21, 0x00


	//----- nvinfo : EIATTR_KPARAM_INFO
	.align		4
.L_1367:
        /*00d8*/ 	.byte	0x04, 0x17
        /*00da*/ 	.short	(.L_1369 - .L_1368)
.L_1368:
        /*00dc*/ 	.word	0x00000000
        /*00e0*/ 	.short	0x0000
        /*00e2*/ 	.short	0x0000
        /*00e4*/ 	.byte	0x00, 0xf5, 0x21, 0x00


	//----- nvinfo : EIATTR_SPARSE_MMA_MASK
	.align		4
.L_1369:
        /*00e8*/ 	.byte	0x03, 0x50
        /*00ea*/ 	.short	0x0000


	//----- nvinfo : EIATTR_MAXREG_COUNT
	.align		4
        /*00ec*/ 	.byte	0x03, 0x1b
        /*00ee*/ 	.short	0x00ff


	//----- nvinfo : EIATTR_NUM_BARRIERS
	.align		4
        /*00f0*/ 	.byte	0x02, 0x4c
        /*00f2*/ 	.byte	0x01
	.zero		1


	//----- nvinfo : EIATTR_MERCURY_ISA_VERSION
	.align		4
        /*00f4*/ 	.byte	0x03, 0x5f
        /*00f6*/ 	.short	0x0101


	//----- nvinfo : EIATTR_COOP_GROUP_MASK_REGIDS
	.align		4
        /*00f8*/ 	.byte	0x04, 0x29
        /*00fa*/ 	.short	(.L_1371 - .L_1370)


	//   ....[0]....
.L_1370:
        /*00fc*/ 	.word	0xffffffff


	//   ....[1]....
        /*0100*/ 	.word	0xffffffff


	//   ....[2]....
        /*0104*/ 	.word	0xffffffff


	//   ....[3]....
        /*0108*/ 	.word	0xffffffff


	//   ....[4]....
        /*010c*/ 	.word	0xffffffff


	//   ....[5]....
        /*0110*/ 	.word	0x05000027


	//   ....[6]....
        /*0114*/ 	.word	0x05000027


	//   ....[7]....
        /*0118*/ 	.word	0x05000027


	//   ....[8]....
        /*011c*/ 	.word	0x05000027


	//   ....[9]....
        /*0120*/ 	.word	0x05000027


	//----- nvinfo : EIATTR_COOP_GROUP_INSTR_OFFSETS
	.align		4
.L_1371:
        /*0124*/ 	.byte	0x04, 0x28
        /*0126*/ 	.short	(.L_1373 - .L_1372)


	//   ....[0]....
.L_1372:
        /*0128*/ 	.word	0x000011e0


	//   ....[1]....
        /*012c*/ 	.word	0x00001200


	//   ....[2]....
        /*0130*/ 	.word	0x00001220


	//   ....[3]....
        /*0134*/ 	.word	0x00001240


	//   ....[4]....
        /*0138*/ 	.word	0x00001260


	//   ....[5]....
        /*013c*/ 	.word	0x00002670


	//   ....[6]....
        /*0140*/ 	.word	0x000026e0


	//   ....[7]....
        /*0144*/ 	.word	0x00002750


	//   ....[8]....
        /*0148*/ 	.word	0x000027c0


	//   ....[9]....
        /*014c*/ 	.word	0x00002830


	//----- nvinfo : EIATTR_VRC_CTA_INIT_COUNT
	.align		4
.L_1373:
        /*0150*/ 	.byte	0x02, 0x4a
	.zero		1
	.zero		1


	//----- nvinfo : EIATTR_EXIT_INSTR_OFFSETS
	.align		4
        /*0154*/ 	.byte	0x04, 0x1c
        /*0156*/ 	.short	(.L_1375 - .L_1374)


	//   ....[0]....
.L_1374:
        /*0158*/ 	.word	0x00000090


	//   ....[1]....
        /*015c*/ 	.word	0x00000170


	//   ....[2]....
        /*0160*/ 	.word	0x00002560


	//   ....[3]....
        /*0164*/ 	.word	0x00002610


	//----- nvinfo : EIATTR_CRS_STACK_SIZE
	.align		4
.L_1375:
        /*0168*/ 	.byte	0x04, 0x1e
        /*016a*/ 	.short	(.L_1377 - .L_1376)
.L_1376:
        /*016c*/ 	.word	0x00000000


	//----- nvinfo : EIATTR_CBANK_PARAM_SIZE
	.align		4
.L_1377:
        /*0170*/ 	.byte	0x03, 0x19
        /*0172*/ 	.short	0x0051


	//----- nvinfo : EIATTR_PARAM_CBANK
	.align		4
        /*0174*/ 	.byte	0x04, 0x0a
        /*0176*/ 	.short	(.L_1379 - .L_1378)
	.align		4
.L_1378:
        /*0178*/ 	.word	index@(.nv.constant0._ZN4vllm3moe27moe_align_block_size_kernelIjEEvPKT_PiS5_S5_S5_iiiimS5_iib)
        /*017c*/ 	.short	0x0380
        /*017e*/ 	.short	0x0051


	//----- nvinfo : EIATTR_SW_WAR
	.align		4
.L_1379:
        /*0180*/ 	.byte	0x04, 0x36
        /*0182*/ 	.short	(.L_1381 - .L_1380)
.L_1380:
        /*0184*/ 	.word	0x00000008
.L_1381:


//--------------------- .nv.info._ZN4vllm3moe46moe_align_block_size_small_batch_expert_kernelIjLi256EEEvPKT_PiS5_S5_S5_iimiib --------------------------
	.section	.nv.info._ZN4vllm3moe46moe_align_block_size_small_batch_expert_kernelIjLi256EEEvPKT_PiS5_S5_S5_iimiib,"",@"SHT_CUDA_INFO"
	.sectionflags	@""
	.align	4


	//----- nvinfo : EIATTR_CUDA_API_VERSION
	.align		4
        /*0000*/ 	.byte	0x04, 0x37
        /*0002*/ 	.short	(.L_1383 - .L_1382)
.L_1382:
        /*0004*/ 	.word	0x00000082


	//----- nvinfo : EIATTR_KPARAM_INFO
	.align		4
.L_1383:
        /*0008*/ 	.byte	0x04, 0x17
        /*000a*/ 	.short	(.L_1385 - .L_1384)
.L_1384:
        /*000c*/ 	.word	0x00000000
        /*0010*/ 	.short	0x000a
        /*0012*/ 	.short	0x0040
        /*0014*/ 	.byte	0x00, 0xf0, 0x05, 0x00


	//----- nvinfo : EIATTR_KPARAM_INFO
	.align		4
.L_1385:
        /*0018*/ 	.byte	0x04, 0x17
        /*001a*/ 	.short	(.L_1387 - .L_1386)
.L_1386:
        /*001c*/ 	.word	0x00000000
        /*0020*/ 	.short	0x0009
        /*0022*/ 	.short	0x003c
        /*0024*/ 	.byte	0x00, 0xf0, 0x11, 0x00


	//----- nvinfo : EIATTR_KPARAM_INFO
	.align		4
.L_1387:
        /*0028*/ 	.byte	0x04, 0x17
        /*002a*/ 	.short	(.L_1389 - .L_1388)
.L_1388:
        /*002c*/ 	.word	0x00000000
        /*0030*/ 	.short	0x0008
        /*0032*/ 	.short	0x0038
        /*0034*/ 	.byte	0x00, 0xf0, 0x11, 0x00


	//----- nvinfo : EIATTR_KPARAM_INFO
	.align		4
.L_1389:
        /*0038*/ 	.byte	0x04, 0x17
        /*003a*/ 	.short	(.L_1391 - .L_1390)
.L_1390:
        /*003c*/ 	.word	0x00000000
        /*0040*/ 	.short	0x0007
        /*0042*/ 	.short	0x0030
        /*0044*/ 	.byte	0x00, 0xf0, 0x21, 0x00


	//----- nvinfo : EIATTR_KPARAM_INFO
	.align		4
.L_1391:
        /*0048*/ 	.byte	0x04, 0x17
        /*004a*/ 	.short	(.L_1393 - .L_1392)
.L_1392:
        /*004c*/ 	.word	0x00000000
        /*0050*/ 	.short	0x0006
        /*0052*/ 	.short	0x002c
        /*0054*/ 	.byte	0x00, 0xf0, 0x11, 0x00


	//----- nvinfo : EIATTR_KPARAM_INFO
	.align		4
.L_1393:
        /*0058*/ 	.byte	0x04, 0x17
        /*005a*/ 	.short	(.L_1395 - .L_1394)
.L_1394:
        /*005c*/ 	.word	0x00000000
        /*0060*/ 	.short	0x0005
        /*0062*/ 	.short	0x0028
        /*0064*/ 	.byte	0x00, 0xf0, 0x11, 0x00


	//----- nvinfo : EIATTR_KPARAM_INFO
	.align		4
.L_1395:
        /*0068*/ 	.byte	0x04, 0x17
        /*006a*/ 	.short	(.L_1397 - .L_1396)
.L_1396:
        /*006c*/ 	.word	0x00000000
        /*0070*/ 	.short	0x0004
        /*0072*/ 	.short	0x0020
        /*0074*/ 	.byte	0x00, 0xf5, 0x21, 0x00


	//----- nvinfo : EIATTR_KPARAM_INFO
	.align		4
.L_1397:
        /*0078*/ 	.byte	0x04, 0x17
        /*007a*/ 	.short	(.L_1399 - .L_1398)
.L_1398:
        /*007c*/ 	.word	0x00000000
        /*0080*/ 	.short	0x0003
        /*0082*/ 	.short	0x0018
        /*0084*/ 	.byte	0x00, 0xf5, 0x21, 0x00


	//----- nvinfo : EIATTR_KPARAM_INFO
	.align		4
.L_1399:
        /*0088*/ 	.byte	0x04, 0x17
        /*008a*/ 	.short	(.L_1401 - .L_1400)
.L_1400:
        /*008c*/ 	.word	0x00000000
        /*0090*/ 	.short	0x0002
        /*0092*/ 	.short	0x0010
        /*0094*/ 	.byte	0x00, 0xf5, 0x21, 0x00


	//----- nvinfo : EIATTR_KPARAM_INFO
	.align		4
.L_1401:
        /*0098*/ 	.byte	0x04, 0x17
        /*009a*/ 	.short	(.L_1403 - .L_1402)
.L_1402:
        /*009c*/ 	.word	0x00000000
        /*00a0*/ 	.short	0x0001
        /*00a2*/ 	.short	0x0008
        /*00a4*/ 	.byte	0x00, 0xf5, 0x21, 0x00


	//----- nvinfo : EIATTR_KPARAM_INFO
	.align		4
.L_1403:
        /*00a8*/ 	.byte	0x04, 0x17
        /*00aa*/ 	.short	(.L_1405 - .L_1404)
.L_1404:
        /*00ac*/ 	.word	0x00000000
        /*00b0*/ 	.short	0x0000
        /*00b2*/ 	.short	0x0000
        /*00b4*/ 	.byte	0x00, 0xf5, 0x21, 0x00


	//----- nvinfo : EIATTR_SPARSE_MMA_MASK
	.align		4
.L_1405:
        /*00b8*/ 	.byte	0x03, 0x50
        /*00ba*/ 	.short	0x0000


	//----- nvinfo : EIATTR_MAXREG_COUNT
	.align		4
        /*00bc*/ 	.byte	0x03, 0x1b
        /*00be*/ 	.short	0x00ff


	//----- nvinfo : EIATTR_NUM_BARRIERS
	.align		4
        /*00c0*/ 	.byte	0x02, 0x4c
        /*00c2*/ 	.byte	0x01
	.zero		1


	//----- nvinfo : EIATTR_MERCURY_ISA_VERSION
	.align		4
        /*00c4*/ 	.byte	0x03, 0x5f
        /*00c6*/ 	.short	0x0101


	//----- nvinfo : EIATTR_VRC_CTA_INIT_COUNT
	.align		4
        /*00c8*/ 	.byte	0x02, 0x4a
	.zero		1
	.zero		1


	//----- nvinfo : EIATTR_EXIT_INSTR_OFFSETS
	.align		4
        /*00cc*/ 	.byte	0x04, 0x1c
        /*00ce*/ 	.short	(.L_1407 - .L_1406)


	//   ....[0]....
.L_1406:
        /*00d0*/ 	.word	0x000007d0


	//   ....[1]....
        /*00d4*/ 	.word	0x00003fd0


	//   ....[2]....
        /*00d8*/ 	.word	0x00004240


	//   ....[3]....
        /*00dc*/ 	.word	0x00004390


	//----- nvinfo : EIATTR_CRS_STACK_SIZE
	.align		4
.L_1407:
        /*00e0*/ 	.byte	0x04, 0x1e
        /*00e2*/ 	.short	(.L_1409 - .L_1408)
.L_1408:
        /*00e4*/ 	.word	0x00000000


	//----- nvinfo : EIATTR_CBANK_PARAM_SIZE
	.align		4
.L_1409:
        /*00e8*/ 	.byte	0x03, 0x19
        /*00ea*/ 	.short	0x0041


	//----- nvinfo : EIATTR_PARAM_CBANK
	.align		4
        /*00ec*/ 	.byte	0x04, 0x0a
        /*00ee*/ 	.short	(.L_1411 - .L_1410)
	.align		4
.L_1410:
        /*00f0*/ 	.word	index@(.nv.constant0._ZN4vllm3moe46moe_align_block_size_small_batch_expert_kernelIjLi256EEEvPKT_PiS5_S5_S5_iimiib)
        /*00f4*/ 	.short	0x0380
        /*00f6*/ 	.short	0x0041


	//----- nvinfo : EIATTR_SW_WAR
	.align		4
.L_1411:
        /*00f8*/ 	.byte	0x04, 0x36
        /*00fa*/ 	.short	(.L_1413 - .L_1412)
.L_1412:
        /*00fc*/ 	.word	0x00000008
.L_1413:


//--------------------- .nv.info._ZN4vllm3moe35count_and_sort_expert_tokens_kernelItEEvPKT_PiS5_S5_miiib --------------------------
	.section	.nv.info._ZN4vllm3moe35count_and_sort_expert_tokens_kernelItEEvPKT_PiS5_S5_miiib,"",@"SHT_CUDA_INFO"
	.sectionflags	@""
	.align	4


	//----- nvinfo : EIATTR_CUDA_API_VERSION
	.align		4
        /*0000*/ 	.byte	0x04, 0x37
        /*0002*/ 	.short	(.L_1415 - .L_1414)
.L_1414:
        /*0004*/ 	.word	0x00000082


	//----- nvinfo : EIATTR_KPARAM_INFO
	.align		4
.L_1415:
        /*0008*/ 	.byte	0x04, 0x17
        /*000a*/ 	.short	(.L_1417 - .L_1416)
.L_1416:
        /*000c*/ 	.word	0x00000000
        /*0010*/ 	.short	0x0008
        /*0012*/ 	.short	0x0034
        /*0014*/ 	.byte	0x00, 0xf0, 0x05, 0x00


	//----- nvinfo : EIATTR_KPARAM_INFO
	.align		4
.L_1417:
        /*0018*/ 	.byte	0x04, 0x17
        /*001a*/ 	.short	(.L_1419 - .L_1418)
.L_1418:
        /*001c*/ 	.word	0x00000000
        /*0020*/ 	.short	0x0007
        /*0022*/ 	.short	0x0030
        /*0024*/ 	.byte	0x00, 0xf0, 0x11, 0x00


	//----- nvinfo : EIATTR_KPARAM_INFO
	.align		4
.L_1419:
        /*0028*/ 	.byte	0x04, 0x17
        /*002a*/ 	.short	(.L_1421 - .L_1420)
.L_1420:
        /*002c*/ 	.word	0x00000000
        /*0030*/ 	.short	0x0006
        /*0032*/ 	.short	0x002c
        /*0034*/ 	.byte	0x00, 0xf0, 0x11, 0x00


	//----- nvinfo : EIATTR_KPARAM_INFO
	.align		4
.L_1421:
        /*0038*/ 	.byte	0x04, 0x17
        /*003a*/ 	.short	(.L_1423 - .L_1422)
.L_1422:
        /*003c*/ 	.word	0x00000000
        /*0040*/ 	.short	0x0005
        /*0042*/ 	.short	0x0028
        /*0044*/ 	.byte	0x00, 0xf0, 0x11, 0x00


	//----- nvinfo : EIATTR_KPARAM_INFO
	.align		4
.L_1423:
        /*0048*/ 	.byte	0x04, 0x17
        /*004a*/ 	.short	(.L_1425 - .L_1424)
.L_1424:
        /*004c*/ 	.word	0x00000000
        /*0050*/ 	.short	0x0004
        /*0052*/ 	.short	0x0020
        /*0054*/ 	.byte	0x00, 0xf0, 0x21, 0x00


	//----- nvinfo : EIATTR_KPARAM_INFO
	.align		4
.L_1425:
        /*0058*/ 	.byte	0x04, 0x17
        /*005a*/ 	.short	(.L_1427 - .L_1426)
.L_1426:
        /*005c*/ 	.word	0x00000000
        /*0060*/ 	.short	0x0003
        /*0062*/ 	.short	0x0018
        /*0064*/ 	.byte	0x00, 0xf5, 0x21, 0x00


	//----- nvinfo : EIATTR_KPARAM_INFO
	.align		4
.L_1427:
        /*0068*/ 	.byte	0x04, 0x17
        /*006a*/ 	.short	(.L_1429 - .L_1428)
.L_1428:
        /*006c*/ 	.word	0x00000000
        /*0070*/ 	.short	0x0002
        /*0072*/ 	.short	0x0010
        /*0074*/ 	.byte	0x00, 0xf5, 0x21, 0x00


	//----- nvinfo : EIATTR_KPARAM_INFO
	.align		4
.L_1429:
        /*0078*/ 	.byte	0x04, 0x17
        /*007a*/ 	.short	(.L_1431 - .L_1430)
.L_1430:
        /*007c*/ 	.word	0x00000000
        /*0080*/ 	.short	0x0001
        /*0082*/ 	.short	0x0008
        /*0084*/ 	.byte	0x00, 0xf5, 0x21, 0x00


	//----- nvinfo : EIATTR_KPARAM_INFO
	.align		4
.L_1431:
        /*0088*/ 	.byte	0x04, 0x17
        /*008a*/ 	.short	(.L_1433 - .L_1432)
.L_1432:
        /*008c*/ 	.word	0x00000000
        /*0090*/ 	.short	0x0000
        /*0092*/ 	.short	0x0000
        /*0094*/ 	.byte	0x00, 0xf5, 0x21, 0x00


	//----- nvinfo : EIATTR_SPARSE_MMA_MASK
	.align		4
.L_1433:
        /*0098*/ 	.byte	0x03, 0x50
        /*009a*/ 	.short	0x0000


	//----- nvinfo : EIATTR_MAXREG_COUNT
	.align		4
        /*009c*/ 	.byte	0x03, 0x1b
        /*009e*/ 	.short	0x00ff


	//----- nvinfo : EIATTR_MERCURY_ISA_VERSION
	.align		4
        /*00a0*/ 	.byte	0x03, 0x5f
        /*00a2*/ 	.short	0x0101


	//----- nvinfo : EIATTR_VRC_CTA_INIT_COUNT
	.align		4
        /*00a4*/ 	.byte	0x02, 0x4a
	.zero		1
	.zero		1


	//----- nvinfo : EIATTR_EXIT_INSTR_OFFSETS
	.align		4
        /*00a8*/ 	.byte	0x04, 0x1c
        /*00aa*/ 	.short	(.L_1435 - .L_1434)


	//   ....[0]....
.L_1434:
        /*00ac*/ 	.word	0x000000a0


	//   ....[1]....
        /*00b0*/ 	.word	0x00000330


	//   ....[2]....
        /*00b4*/ 	.word	0x00000470


	//----- nvinfo : EIATTR_CRS_STACK_SIZE
	.align		4
.L_1435:
        /*00b8*/ 	.byte	0x04, 0x1e
        /*00ba*/ 	.short	(.L_1437 - .L_1436)
.L_1436:
        /*00bc*/ 	.word	0x00000000


	//----- nvinfo : EIATTR_CBANK_PARAM_SIZE
	.align		4
.L_1437:
        /*00c0*/ 	.byte	0x03, 0x19
        /*00c2*/ 	.short	0x0035


	//----- nvinfo : EIATTR_PARAM_CBANK
	.align		4
        /*00c4*/ 	.byte	0x04, 0x0a
        /*00c6*/ 	.short	(.L_1439 - .L_1438)
	.align		4
.L_1438:
        /*00c8*/ 	.word	index@(.nv.constant0._ZN4vllm3moe35count_and_sort_expert_tokens_kernelItEEvPKT_PiS5_S5_miiib)
        /*00cc*/ 	.short	0x0380
        /*00ce*/ 	.short	0x0035


	//----- nvinfo : EIATTR_SW_WAR
	.align		4
.L_1439:
        /*00d0*/ 	.byte	0x04, 0x36
        /*00d2*/ 	.short	(.L_1441 - .L_1440)
.L_1440:
        /*00d4*/ 	.word	0x00000008
.L_1441:


//--------------------- .nv.info._ZN4vllm3moe27moe_align_block_size_kernelItEEvPKT_PiS5_S5_S5_iiiimS5_iib --------------------------
	.section	.nv.info._ZN4vllm3moe27moe_align_block_size_kernelItEEvPKT_PiS5_S5_S5_iiiimS5_iib,"",@"SHT_CUDA_INFO"
	.sectionflags	@""
	.align	4


	//----- nvinfo : EIATTR_CUDA_API_VERSION
	.align		4
        /*0000*/ 	.byte	0x04, 0x37
        /*0002*/ 	.short	(.L_1443 - .L_1442)
.L_1442:
        /*0004*/ 	.word	0x00000082


	//----- nvinfo : EIATTR_KPARAM_INFO
	.align		4
.L_1443:
        /*0008*/ 	.byte	0x04, 0x17
        /*000a*/ 	.short	(.L_1445 - .L_1444)
.L_1444:
        /*000c*/ 	.word	0x00000000
        /*0010*/ 	.short	0x000d
        /*0012*/ 	.short	0x0050
        /*0014*/ 	.byte	0x00, 0xf0, 0x05, 0x00


	//----- nvinfo : EIATTR_KPARAM_INFO
	.align		4
.L_1445:
        /*0018*/ 	.byte	0x04, 0x17
        /*001a*/ 	.short	(.L_1447 - .L_1446)
.L_1446:
        /*001c*/ 	.word	0x00000000
        /*0020*/ 	.short	0x000c
        /*0022*/ 	.short	0x004c
        /*0024*/ 	.byte	0x00, 0xf0, 0x11, 0x00


	//----- nvinfo : EIATTR_KPARAM_INFO
	.align		4
.L_1447:
        /*0028*/ 	.byte	0x04, 0x17
        /*002a*/ 	.short	(.L_1449 - .L_1448)
.L_1448:
        /*002c*/ 	.word	0x00000000
        /*0030*/ 	.short	0x000b
        /*0032*/ 	.short	0x0048
        /*0034*/ 	.byte	0x00, 0xf0, 0x11, 0x00


	//----- nvinfo : EIATTR_KPARAM_INFO
	.align		4
.L_1449:
        /*0038*/ 	.byte	0x04, 0x17
        /*003a*/ 	.short	(.L_1451 - .L_1450)
.L_1450:
        /*003c*/ 	.word	0x00000000
        /*0040*/ 	.short	0x000a
        /*0042*/ 	.short	0x0040
        /*0044*/ 	.byte	0x00, 0xf5, 0x21, 0x00


	//----- nvinfo : EIATTR_KPARAM_INFO
	.align		4
.L_1451:
        /*0048*/ 	.byte	0x04, 0x17
        /*004a*/ 	.short	(.L_1453 - .L_1452)
.L_1452:
        /*004c*/ 	.word	0x00000000
        /*0050*/ 	.short	0x0009
        /*0052*/ 	.short	0x0038
        /*0054*/ 	.byte	0x00, 0xf0, 0x21, 0x00


	//----- nvinfo : EIATTR_KPARAM_INFO
	.align		4
.L_1453:
        /*0058*/ 	.byte	0x04, 0x17
        /*005a*/ 	.short	(.L_1455 - .L_1454)
.L_1454:
        /*005c*/ 	.word	0x00000000
        /*0060*/ 	.short	0x0008
        /*0062*/ 	.short	0x0034
        /*0064*/ 	.byte	0x00, 0xf0, 0x11, 0x00


	//----- nvinfo : EIATTR_KPARAM_INFO
	.align		4
.L_1455:
        /*0068*/ 	.byte	0x04, 0x17
        /*006a*/ 	.short	(.L_1457 - .L_1456)
.L_1456:
        /*006c*/ 	.word	0x00000000
        /*0070*/ 	.short	0x0007
        /*0072*/ 	.short	0x0030
        /*0074*/ 	.byte	0x00, 0xf0, 0x11, 0x00


	//----- nvinfo : EIATTR_KPARAM_INFO
	.align		4
.L_1457:
        /*0078*/ 	.byte	0x04, 0x17
        /*007a*/ 	.short	(.L_1459 - .L_1458)
.L_1458:
        /*007c*/ 	.word	0x00000000
        /*0080*/ 	.short	0x0006
        /*0082*/ 	.short	0x002c
        /*0084*/ 	.byte	0x00, 0xf0, 0x11, 0x00


	//----- nvinfo : EIATTR_KPARAM_INFO
	.align		4
.L_1459:
        /*0088*/ 	.byte	0x04, 0x17
        /*008a*/ 	.short	(.L_1461 - .L_1460)
.L_1460:
        /*008c*/ 	.word	0x00000000
        /*0090*/ 	.short	0x0005
        /*0092*/ 	.short	0x0028
        /*0094*/ 	.byte	0x00, 0xf0, 0x11, 0x00


	//----- nvinfo : EIATTR_KPARAM_INFO
	.align		4
.L_1461:
        /*0098*/ 	.byte	0x04, 0x17
        /*009a*/ 	.short	(.L_1463 - .L_1462)
.L_1462:
        /*009c*/ 	.word	0x00000000
        /*00a0*/ 	.short	0x0004
        /*00a2*/ 	.short	0x0020
        /*00a4*/ 	.byte	0x00, 0xf5, 0x21, 0x00


	//----- nvinfo : EIATTR_KPARAM_INFO
	.align		4
.L_1463:
        /*00a8*/ 	.byte	0x04, 0x17
        /*00aa*/ 	.short	(.L_1465 - .L_1464)
.L_1464:
        /*00ac*/ 	.word	0x00000000
        /*00b0*/ 	.short	0x0003
        /*00b2*/ 	.short	0x0018
        /*00b4*/ 	.byte	0x00, 0xf5, 0x21, 0x00


	//----- nvinfo : EIATTR_KPARAM_INFO
	.align		4
.L_1465:
        /*00b8*/ 	.byte	0x04, 0x17
        /*00ba*/ 	.short	(.L_1467 - .L_1466)
.L_1466:
        /*00bc*/ 	.word	0x00000000
        /*00c0*/ 	.short	0x0002
        /*00c2*/ 	.short	0x0010
        /*00c4*/ 	.byte	0x00, 0xf5, 0x21, 0x00


	//----- nvinfo : EIATTR_KPARAM_INFO
	.align		4
.L_1467:
        /*00c8*/ 	.byte	0x04, 0x17
        /*00ca*/ 	.short	(.L_1469 - .L_1468)
.L_1468:
        /*00cc*/ 	.word	0x00000000
        /*00d0*/ 	.short	0x0001
        /*00d2*/ 	.short	0x0008
        /*00d4*/ 	.byte	0x00, 0xf5, 0x21, 0x00


	//----- nvinfo : EIATTR_KPARAM_INFO
	.align		4
.L_1469:
        /*00d8*/ 	.byte	0x04, 0x17
        /*00da*/ 	.short	(.L_1471 - .L_1470)
.L_1470:
        /*00dc*/ 	.word	0x00000000
        /*00e0*/ 	.short	0x0000
        /*00e2*/ 	.short	0x0000
        /*00e4*/ 	.byte	0x00, 0xf5, 0x21, 0x00


	//----- nvinfo : EIATTR_SPARSE_MMA_MASK
	.align		4
.L_1471:
        /*00e8*/ 	.byte	0x03, 0x50
        /*00ea*/ 	.short	0x0000


	//----- nvinfo : EIATTR_MAXREG_COUNT
	.align		4
        /*00ec*/ 	.byte	0x03, 0x1b
        /*00ee*/ 	.short	0x00ff


	//----- nvinfo : EIATTR_NUM_BARRIERS
	.align		4
        /*00f0*/ 	.byte	0x02, 0x4c
        /*00f2*/ 	.byte	0x01
	.zero		1


	//----- nvinfo : EIATTR_MERCURY_ISA_VERSION
	.align		4
        /*00f4*/ 	.byte	0x03, 0x5f
        /*00f6*/ 	.short	0x0101


	//----- nvinfo : EIATTR_COOP_GROUP_MASK_REGIDS
	.align		4
        /*00f8*/ 	.byte	0x04, 0x29
        /*00fa*/ 	.short	(.L_1473 - .L_1472)


	//   ....[0]....
.L_1472:
        /*00fc*/ 	.word	0xffffffff


	//   ....[1]....
        /*0100*/ 	.word	0xffffffff


	//   ....[2]....
        /*0104*/ 	.word	0xffffffff


	//   ....[3]....
        /*0108*/ 	.word	0xffffffff


	//   ....[4]....
        /*010c*/ 	.word	0xffffffff


	//   ....[5]....
        /*0110*/ 	.word	0x05000027


	//   ....[6]....
        /*0114*/ 	.word	0x05000027


	//   ....[7]....
        /*0118*/ 	.word	0x05000027


	//   ....[8]....
        /*011c*/ 	.word	0x05000027


	//   ....[9]....
        /*0120*/ 	.word	0x05000027


	//----- nvinfo : EIATTR_COOP_GROUP_INSTR_OFFSETS
	.align		4
.L_1473:
        /*0124*/ 	.byte	0x04, 0x28
        /*0126*/ 	.short	(.L_1475 - .L_1474)


	//   ....[0]....
.L_1474:
        /*0128*/ 	.word	0x000011e0


	//   ....[1]....
        /*012c*/ 	.word	0x00001200


	//   ....[2]....
        /*0130*/ 	.word	0x00001220


	//   ....[3]....
        /*0134*/ 	.word	0x00001240


	//   ....[4]....
        /*0138*/ 	.word	0x00001260


	//   ....[5]....
        /*013c*/ 	.word	0x00002670


	//   ....[6]....
        /*0140*/ 	.word	0x000026e0


	//   ....[7]....
        /*0144*/ 	.word	0x00002750


	//   ....[8]....
        /*0148*/ 	.word	0x000027c0


	//   ....[9]....
        /*014c*/ 	.word	0x00002830


	//----- nvinfo : EIATTR_VRC_CTA_INIT_COUNT
	.align		4
.L_1475:
        /*0150*/ 	.byte	0x02, 0x4a
	.zero		1
	.zero		1


	//----- nvinfo : EIATTR_EXIT_INSTR_OFFSETS
	.align		4
        /*0154*/ 	.byte	0x04, 0x1c
        /*0156*/ 	.short	(.L_1477 - .L_1476)


	//   ....[0]....
.L_1476:
        /*0158*/ 	.word	0x00000090


	//   ....[1]....
        /*015c*/ 	.word	0x00000170


	//   ....[2]....
        /*0160*/ 	.word	0x00002560


	//   ....[3]....
        /*0164*/ 	.word	0x00002610


	//----- nvinfo : EIATTR_CRS_STACK_SIZE
	.align		4
.L_1477:
        /*0168*/ 	.byte	0x04, 0x1e
        /*016a*/ 	.short	(.L_1479 - .L_1478)
.L_1478:
        /*016c*/ 	.word	0x00000000


	//----- nvinfo : EIATTR_CBANK_PARAM_SIZE
	.align		4
.L_1479:
        /*0170*/ 	.byte	0x03, 0x19
        /*0172*/ 	.short	0x0051


	//----- nvinfo : EIATTR_PARAM_CBANK
	.align		4
        /*0174*/ 	.byte	0x04, 0x0a
        /*0176*/ 	.short	(.L_1481 - .L_1480)
	.align		4
.L_1480:
        /*0178*/ 	.word	index@(.nv.constant0._ZN4vllm3moe27moe_align_block_size_kernelItEEvPKT_PiS5_S5_S5_iiiimS5_iib)
        /*017c*/ 	.short	0x0380
        /*017e*/ 	.short	0x0051


	//----- nvinfo : EIATTR_SW_WAR
	.align		4
.L_1481:
        /*0180*/ 	.byte	0x04, 0x36
        /*0182*/ 	.short	(.L_1483 - .L_1482)
.L_1482:
        /*0184*/ 	.word	0x00000008
.L_1483:


//--------------------- .nv.info._ZN4vllm3moe46moe_align_block_size_small_batch_expert_kernelItLi256EEEvPKT_PiS5_S5_S5_iimiib --------------------------
	.section	.nv.info._ZN4vllm3moe46moe_align_block_size_small_batch_expert_kernelItLi256EEEvPKT_PiS5_S5_S5_iimiib,"",@"SHT_CUDA_INFO"
	.sectionflags	@""
	.align	4


	//----- nvinfo : EIATTR_CUDA_API_VERSION
	.align		4
        /*0000*/ 	.byte	0x04, 0x37
        /*0002*/ 	.short	(.L_1485 - .L_1484)
.L_1484:
        /*0004*/ 	.word	0x00000082


	//----- nvinfo : EIATTR_KPARAM_INFO
	.align		4
.L_1485:
        /*0008*/ 	.byte	0x04, 0x17
        /*000a*/ 	.short	(.L_1487 - .L_1486)
.L_1486:
        /*000c*/ 	.word	0x00000000
        /*0010*/ 	.short	0x000a
        /*0012*/ 	.short	0x0040
        /*0014*/ 	.byte	0x00, 0xf0, 0x05, 0x00


	//----- nvinfo : EIATTR_KPARAM_INFO
	.align		4
.L_1487:
        /*0018*/ 	.byte	0x04, 0x17
        /*001a*/ 	.short	(.L_1489 - .L_1488)
.L_1488:
        /*001c*/ 	.word	0x00000000
        /*0020*/ 	.short	0x0009
        /*0022*/ 	.short	0x003c
        /*0024*/ 	.byte	0x00, 0xf0, 0x11, 0x00


	//----- nvinfo : EIATTR_KPARAM_INFO
	.align		4
.L_1489:
        /*0028*/ 	.byte	0x04, 0x17
        /*002a*/ 	.short	(.L_1491 - .L_1490)
.L_1490:
        /*002c*/ 	.word	0x00000000
        /*0030*/ 	.short	0x0008
        /*0032*/ 	.short	0x0038
        /*0034*/ 	.byte	0x00, 0xf0, 0x11, 0x00


	//----- nvinfo : EIATTR_KPARAM_INFO
	.align		4
.L_1491:
        /*0038*/ 	.byte	0x04, 0x17
        /*003a*/ 	.short	(.L_1493 - .L_1492)
.L_1492:
        /*003c*/ 	.word	0x00000000
        /*0040*/ 	.short	0x0007
        /*0042*/ 	.short	0x0030
        /*0044*/ 	.byte	0x00, 0xf0, 0x21, 0x00


	//----- nvinfo : EIATTR_KPARAM_INFO
	.align		4
.L_1493:
        /*0048*/ 	.byte	0x04, 0x17
        /*004a*/ 	.short	(.L_1495 - .L_1494)
.L_1494:
        /*004c*/ 	.word	0x00000000
        /*0050*/ 	.short	0x0006
        /*0052*/ 	.short	0x002c
        /*0054*/ 	.byte	0x00, 0xf0, 0x11, 0x00


	//----- nvinfo : EIATTR_KPARAM_INFO
	.align		4
.L_1495:
        /*0058*/ 	.byte	0x04, 0x17
        /*005a*/ 	.short	(.L_1497 - .L_1496)
.L_1496:
        /*005c*/ 	.word	0x00000000
        /*0060*/ 	.short	0x0005
        /*0062*/ 	.short	0x0028
        /*0064*/ 	.byte	0x00, 0xf0, 0x11, 0x00


	//----- nvinfo : EIATTR_KPARAM_INFO
	.align		4
.L_1497:
        /*0068*/ 	.byte	0x04, 0x17
        /*006a*/ 	.short	(.L_1499 - .L_1498)
.L_1498:
        /*006c*/ 	.word	0x00000000
        /*0070*/ 	.short	0x0004
        /*0072*/ 	.short	0x0020
        /*0074*/ 	.byte	0x00, 0xf5, 0x21, 0x00


	//----- nvinfo : EIATTR_KPARAM_INFO
	.align		4
.L_1499:
        /*0078*/ 	.byte	0x04, 0x17
        /*007a*/ 	.short	(.L_1501 - .L_1500)
.L_1500:
        /*007c*/ 	.word	0x00000000
        /*0080*/ 	.short	0x0003
        /*0082*/ 	.short	0x0018
        /*0084*/ 	.byte	0x00, 0xf5, 0x21, 0x00


	//----- nvinfo : EIATTR_KPARAM_INFO
	.align		4
.L_1501:
        /*0088*/ 	.byte	0x04, 0x17
        /*008a*/ 	.short	(.L_1503 - .L_1502)
.L_1502:
        /*008c*/ 	.word	0x00000000
        /*0090*/ 	.short	0x0002
        /*0092*/ 	.short	0x0010
        /*0094*/ 	.byte	0x00, 0xf5, 0x21, 0x00


	//----- nvinfo : EIATTR_KPARAM_INFO
	.align		4
.L_1503:
        /*0098*/ 	.byte	0x04, 0x17
        /*009a*/ 	.short	(.L_1505 - .L_1504)
.L_1504:
        /*009c*/ 	.word	0x00000000
        /*00a0*/ 	.short	0x0001
        /*00a2*/ 	.short	0x0008
        /*00a4*/ 	.byte	0x00, 0xf5, 0x21, 0x00


	//----- nvinfo : EIATTR_KPARAM_INFO
	.align		4
.L_1505:
        /*00a8*/ 	.byte	0x04, 0x17
        /*00aa*/ 	.short	(.L_1507 - .L_1506)
.L_1506:
        /*00ac*/ 	.word	0x00000000
        /*00b0*/ 	.short	0x0000
        /*00b2*/ 	.short	0x0000
        /*00b4*/ 	.byte	0x00, 0xf5, 0x21, 0x00


	//----- nvinfo : EIATTR_SPARSE_MMA_MASK
	.align		4
.L_1507:
        /*00b8*/ 	.byte	0x03, 0x50
        /*00ba*/ 	.short	0x0000


	//----- nvinfo : EIATTR_MAXREG_COUNT
	.align		4
        /*00bc*/ 	.byte	0x03, 0x1b
        /*00be*/ 	.short	0x00ff


	//----- nvinfo : EIATTR_NUM_BARRIERS
	.align		4
        /*00c0*/ 	.byte	0x02, 0x4c
        /*00c2*/ 	.byte	0x01
	.zero		1


	//----- nvinfo : EIATTR_MERCURY_ISA_VERSION
	.align		4
        /*00c4*/ 	.byte	0x03, 0x5f
        /*00c6*/ 	.short	0x0101


	//----- nvinfo : EIATTR_VRC_CTA_INIT_COUNT
	.align		4
        /*00c8*/ 	.byte	0x02, 0x4a
	.zero		1
	.zero		1


	//----- nvinfo : EIATTR_EXIT_INSTR_OFFSETS
	.align		4
        /*00cc*/ 	.byte	0x04, 0x1c
        /*00ce*/ 	.short	(.L_1509 - .L_1508)


	//   ....[0]....
.L_1508:
        /*00d0*/ 	.word	0x000007d0


	//   ....[1]....
        /*00d4*/ 	.word	0x00003fd0


	//   ....[2]....
        /*00d8*/ 	.word	0x00004240


	//   ....[3]....
        /*00dc*/ 	.word	0x00004390


	//----- nvinfo : EIATTR_CRS_STACK_SIZE
	.align		4
.L_1509:
        /*00e0*/ 	.byte	0x04, 0x1e
        /*00e2*/ 	.short	(.L_1511 - .L_1510)
.L_1510:
        /*00e4*/ 	.word	0x00000000


	//----- nvinfo : EIATTR_CBANK_PARAM_SIZE
	.align		4
.L_1511:
        /*00e8*/ 	.byte	0x03, 0x19
        /*00ea*/ 	.short	0x0041


	//----- nvinfo : EIATTR_PARAM_CBANK
	.align		4
        /*00ec*/ 	.byte	0x04, 0x0a
        /*00ee*/ 	.short	(.L_1513 - .L_1512)
	.align		4
.L_1512:
        /*00f0*/ 	.word	index@(.nv.constant0._ZN4vllm3moe46moe_align_block_size_small_batch_expert_kernelItLi256EEEvPKT_PiS5_S5_S5_iimiib)
        /*00f4*/ 	.short	0x0380
        /*00f6*/ 	.short	0x0041


	//----- nvinfo : EIATTR_SW_WAR
	.align		4
.L_1513:
        /*00f8*/ 	.byte	0x04, 0x36
        /*00fa*/ 	.short	(.L_1515 - .L_1514)
.L_1514:
        /*00fc*/ 	.word	0x00000008
.L_1515:


//--------------------- .nv.info._ZN4vllm3moe35count_and_sort_expert_tokens_kernelIlEEvPKT_PiS5_S5_miiib --------------------------
	.section	.nv.info._ZN4vllm3moe35count_and_sort_expert_tokens_kernelIlEEvPKT_PiS5_S5_miiib,"",@"SHT_CUDA_INFO"
	.sectionflags	@""
	.align	4


	//----- nvinfo : EIATTR_CUDA_API_VERSION
	.align		4
        /*0000*/ 	.byte	0x04, 0x37
        /*0002*/ 	.short	(.L_1517 - .L_1516)
.L_1516:
        /*0004*/ 	.word	0x00000082


	//----- nvinfo : EIATTR_KPARAM_INFO
	.align		4
.L_1517:
        /*0008*/ 	.byte	0x04, 0x17
        /*000a*/ 	.short	(.L_1519 - .L_1518)
.L_1518:
        /*000c*/ 	.word	0x00000000
        /*0010*/ 	.short	0x0008
        /*0012*/ 	.short	0x0034
        /*0014*/ 	.byte	0x00, 0xf0, 0x05, 0x00


	//----- nvinfo : EIATTR_KPARAM_INFO
	.align		4
.L_1519:
        /*0018*/ 	.byte	0x04, 0x17
        /*001a*/ 	.short	(.L_1521 - .L_1520)
.L_1520:
        /*001c*/ 	.word	0x00000000
        /*0020*/ 	.short	0x0007
        /*0022*/ 	.short	0x0030
        /*0024*/ 	.byte	0x00, 0xf0, 0x11, 0x00


	//----- nvinfo : EIATTR_KPARAM_INFO
	.align		4
.L_1521:
        /*0028*/ 	.byte	0x04, 0x17
        /*002a*/ 	.short	(.L_1523 - .L_1522)
.L_1522:
        /*002c*/ 	.word	0x00000000
        /*0030*/ 	.short	0x0006
        /*0032*/ 	.short	0x002c
        /*0034*/ 	.byte	0x00, 0xf0, 0x11, 0x00


	//----- nvinfo : EIATTR_KPARAM_INFO
	.align		4
.L_1523:
        /*0038*/ 	.byte	0x04, 0x17
        /*003a*/ 	.short	(.L_1525 - .L_1524)
.L_1524:
        /*003c*/ 	.word	0x00000000
        /*0040*/ 	.short	0x0005
        /*0042*/ 	.short	0x0028
        /*0044*/ 	.byte	0x00, 0xf0, 0x11, 0x00


	//----- nvinfo : EIATTR_KPARAM_INFO
	.align		4
.L_1525:
        /*0048*/ 	.byte	0x04, 0x17
        /*004a*/ 	.short	(.L_1527 - .L_1526)
.L_1526:
        /*004c*/ 	.word	0x00000000
        /*0050*/ 	.short	0x0004
        /*0052*/ 	.short	0x0020
        /*0054*/ 	.byte	0x00, 0xf0, 0x21, 0x00


	//----- nvinfo : EIATTR_KPARAM_INFO
	.align		4
.L_1527:
        /*0058*/ 	.byte	0x04, 0x17
        /*005a*/ 	.short	(.L_1529 - .L_1528)
.L_1528:
        /*005c*/ 	.word	0x00000000
        /*0060*/ 	.short	0x0003
        /*0062*/ 	.short	0x0018
        /*0064*/ 	.byte	0x00, 0xf5, 0x21, 0x00


	//----- nvinfo : EIATTR_KPARAM_INFO
	.align		4
.L_1529:
        /*0068*/ 	.byte	0x04, 0x17
        /*006a*/ 	.short	(.L_1531 - .L_1530)
.L_1530:
        /*006c*/ 	.word	0x00000000
        /*0070*/ 	.short	0x0002
        /*0072*/ 	.short	0x0010
        /*0074*/ 	.byte	0x00, 0xf5, 0x21, 0x00


	//----- nvinfo : EIATTR_KPARAM_INFO
	.align		4
.L_1531:
        /*0078*/ 	.byte	0x04, 0x17
        /*007a*/ 	.short	(.L_1533 - .L_1532)
.L_1532:
        /*007c*/ 	.word	0x00000000
        /*0080*/ 	.short	0x0001
        /*0082*/ 	.short	0x0008
        /*0084*/ 	.byte	0x00, 0xf5, 0x21, 0x00


	//----- nvinfo : EIATTR_KPARAM_INFO
	.align		4
.L_1533:
        /*0088*/ 	.byte	0x04, 0x17
        /*008a*/ 	.short	(.L_1535 - .L_1534)
.L_1534:
        /*008c*/ 	.word	0x00000000
        /*0090*/ 	.short	0x0000
        /*0092*/ 	.short	0x0000
        /*0094*/ 	.byte	0x00, 0xf5, 0x21, 0x00


	//----- nvinfo : EIATTR_SPARSE_MMA_MASK
	.align		4
.L_1535:
        /*0098*/ 	.byte	0x03, 0x50
        /*009a*/ 	.short	0x0000


	//----- nvinfo : EIATTR_MAXREG_COUNT
	.align		4
        /*009c*/ 	.byte	0x03, 0x1b
        /*009e*/ 	.short	0x00ff


	//----- nvinfo : EIATTR_MERCURY_ISA_VERSION
	.align		4
        /*00a0*/ 	.byte	0x03, 0x5f
        /*00a2*/ 	.short	0x0101


	//----- nvinfo : EIATTR_VRC_CTA_INIT_COUNT
	.align		4
        /*00a4*/ 	.byte	0x02, 0x4a
	.zero		1
	.zero		1


	//----- nvinfo : EIATTR_EXIT_INSTR_OFFSETS
	.align		4
        /*00a8*/ 	.byte	0x04, 0x1c
        /*00aa*/ 	.short	(.L_1537 - .L_1536)


	//   ....[0]....
.L_1536:
        /*00ac*/ 	.word	0x000000a0


	//   ....[1]....
        /*00b0*/ 	.word	0x00000350


	//   ....[2]....
        /*00b4*/ 	.word	0x000004b0


	//----- nvinfo : EIATTR_CRS_STACK_SIZE
	.align		4
.L_1537:
        /*00b8*/ 	.byte	0x04, 0x1e
        /*00ba*/ 	.short	(.L_1539 - .L_1538)
.L_1538:
        /*00bc*/ 	.word	0x00000000


	//----- nvinfo : EIATTR_CBANK_PARAM_SIZE
	.align		4
.L_1539:
        /*00c0*/ 	.byte	0x03, 0x19
        /*00c2*/ 	.short	0x0035


	//----- nvinfo : EIATTR_PARAM_CBANK
	.align		4
        /*00c4*/ 	.byte	0x04, 0x0a
        /*00c6*/ 	.short	(.L_1541 - .L_1540)
	.align		4
.L_1540:
        /*00c8*/ 	.word	index@(.nv.constant0._ZN4vllm3moe35count_and_sort_expert_tokens_kernelIlEEvPKT_PiS5_S5_miiib)
        /*00cc*/ 	.short	0x0380
        /*00ce*/ 	.short	0x0035


	//----- nvinfo : EIATTR_SW_WAR
	.align		4
.L_1541:
        /*00d0*/ 	.byte	0x04, 0x36
        /*00d2*/ 	.short	(.L_1543 - .L_1542)
.L_1542:
        /*00d4*/ 	.word	0x00000008
.L_1543:


//--------------------- .nv.info._ZN4vllm3moe27moe_align_block_size_kernelIlEEvPKT_PiS5_S5_S5_iiiimS5_iib --------------------------
	.section	.nv.info._ZN4vllm3moe27moe_align_block_size_kernelIlEEvPKT_PiS5_S5_S5_iiiimS5_iib,"",@"SHT_CUDA_INFO"
	.sectionflags	@""
	.align	4


	//----- nvinfo : EIATTR_CUDA_API_VERSION
	.align		4
        /*0000*/ 	.byte	0x04, 0x37
        /*0002*/ 	.short	(.L_1545 - .L_1544)
.L_1544:
        /*0004*/ 	.word	0x00000082


	//----- nvinfo : EIATTR_KPARAM_INFO
	.align		4
.L_1545:
        /*0008*/ 	.byte	0x04, 0x17
        /*000a*/ 	.short	(.L_1547 - .L_1546)
.L_1546:
        /*000c*/ 	.word	0x00000000
        /*0010*/ 	.short	0x000d
        /*0012*/ 	.short	0x0050
        /*0014*/ 	.byte	0x00, 0xf0, 0x05, 0x00


	//----- nvinfo : EIATTR_KPARAM_INFO
	.align		4
.L_1547:
        /*0018*/ 	.byte	0x04, 0x17
        /*001a*/ 	.short	(.L_1549 - .L_1548)
.L_1548:
        /*001c*/ 	.word	0x00000000
        /*0020*/ 	.short	0x000c
        /*0022*/ 	.short	0x004c
        /*0024*/ 	.byte	0x00, 0xf0, 0x11, 0x00


	//----- nvinfo : EIATTR_KPARAM_INFO
	.align		4
.L_1549:
        /*0028*/ 	.byte	0x04, 0x17
        /*002a*/ 	.short	(.L_1551 - .L_1550)
.L_1550:
        /*002c*/ 	.word	0x00000000
        /*0030*/ 	.short	0x000b
        /*0032*/ 	.short	0x0048
        /*0034*/ 	.byte	0x00, 0xf0, 0x11, 0x00


	//----- nvinfo : EIATTR_KPARAM_INFO
	.align		4
.L_1551:
        /*0038*/ 	.byte	0x04, 0x17
        /*003a*/ 	.short	(.L_1553 - .L_1552)
.L_1552:
        /*003c*/ 	.word	0x00000000
        /*0040*/ 	.short	0x000a
        /*0042*/ 	.short	0x0040
        /*0044*/ 	.byte	0x00, 0xf5, 0x21, 0x00


	//----- nvinfo : EIATTR_KPARAM_INFO
	.align		4
.L_1553:
        /*0048*/ 	.byte	0x04, 0x17
        /*004a*/ 	.short	(.L_1555 - .L_1554)
.L_1554:
        /*004c*/ 	.word	0x00000000
        /*0050*/ 	.short	0x0009
        /*0052*/ 	.short	0x0038
        /*0054*/ 	.byte	0x00, 0xf0, 0x21, 0x00


	//----- nvinfo : EIATTR_KPARAM_INFO
	.align		4
.L_1555:
        /*0058*/ 	.byte	0x04, 0x17
        /*005a*/ 	.short	(.L_1557 - .L_1556)
.L_1556:
        /*005c*/ 	.word	0x00000000
        /*0060*/ 	.short	0x0008
        /*0062*/ 	.short	0x0034
        /*0064*/ 	.byte	0x00, 0xf0, 0x11, 0x00


	//----- nvinfo : EIATTR_KPARAM_INFO
	.align		4
.L_1557:
        /*0068*/ 	.byte	0x04, 0x17
        /*006a*/ 	.short	(.L_1559 - .L_1558)
.L_1558:
        /*006c*/ 	.word	0x00000000
        /*0070*/ 	.short	0x0007
        /*0072*/ 	.short	0x0030
        /*0074*/ 	.byte	0x00, 0xf0, 0x11, 0x00


	//----- nvinfo : EIATTR_KPARAM_INFO
	.align		4
.L_1559:
        /*0078*/ 	.byte	0x04, 0x17
        /*007a*/ 	.short	(.L_1561 - .L_1560)
.L_1560:
        /*007c*/ 	.word	0x00000000
        /*0080*/ 	.short	0x0006
        /*0082*/ 	.short	0x002c
        /*0084*/ 	.byte	0x00, 0xf0, 0x11, 0x00


	//----- nvinfo : EIATTR_KPARAM_INFO
	.align		4
.L_1561:
        /*0088*/ 	.byte	0x04, 0x17
        /*008a*/ 	.short	(.L_1563 - .L_1562)
.L_1562:
        /*008c*/ 	.word	0x00000000
        /*0090*/ 	.short	0x0005
        /*0092*/ 	.short	0x0028
        /*0094*/ 	.byte	0x00, 0xf0, 0x11, 0x00


	//----- nvinfo : EIATTR_KPARAM_INFO
	.align		4
.L_1563:
        /*0098*/ 	.byte	0x04, 0x17
        /*009a*/ 	.short	(.L_1565 - .L_1564)
.L_1564:
        /*009c*/ 	.word	0x00000000
        /*00a0*/ 	.short	0x0004
        /*00a2*/ 	.short	0x0020
        /*00a4*/ 	.byte	0x00, 0xf5, 0x21, 0x00


	//----- nvinfo : EIATTR_KPARAM_INFO
	.align		4
.L_1565:
        /*00a8*/ 	.byte	0x04, 0x17
        /*00aa*/ 	.short	(.L_1567 - .L_1566)
.L_1566:
        /*00ac*/ 	.word	0x00000000
        /*00b0*/ 	.short	0x0003
        /*00b2*/ 	.short	0x0018
        /*00b4*/ 	.byte	0x00, 0xf5, 0x21, 0x00


	//----- nvinfo : EIATTR_KPARAM_INFO
	.align		4
.L_1567:
        /*00b8*/ 	.byte	0x04, 0x17
        /*00ba*/ 	.short	(.L_1569 - .L_1568)
.L_1568:
        /*00bc*/ 	.word	0x00000000
        /*00c0*/ 	.short	0x0002
        /*00c2*/ 	.short	0x0010
        /*00c4*/ 	.byte	0x00, 0xf5, 0x21, 0x00


	//----- nvinfo : EIATTR_KPARAM_INFO
	.align		4
.L_1569:
        /*00c8*/ 	.byte	0x04, 0x17
        /*00ca*/ 	.short	(.L_1571 - .L_1570)
.L_1570:
        /*00cc*/ 	.word	0x00000000
        /*00d0*/ 	.short	0x0001
        /*00d2*/ 	.short	0x0008
        /*00d4*/ 	.byte	0x00, 0xf5, 0x21, 0x00


	//----- nvinfo : EIATTR_KPARAM_INFO
	.align		4
.L_1571:
        /*00d8*/ 	.byte	0x04, 0x17
        /*00da*/ 	.short	(.L_1573 - .L_1572)
.L_1572:
        /*00dc*/ 	.word	0x00000000
        /*00e0*/ 	.short	0x0000
        /*00e2*/ 	.short	0x0000
        /*00e4*/ 	.byte	0x00, 0xf5, 0x21, 0x00


	//----- nvinfo : EIATTR_SPARSE_MMA_MASK
	.align		4
.L_1573:
        /*00e8*/ 	.byte	0x03, 0x50
        /*00ea*/ 	.short	0x0000


	//----- nvinfo : EIATTR_MAXREG_COUNT
	.align		4
        /*00ec*/ 	.byte	0x03, 0x1b
        /*00ee*/ 	.short	0x00ff


	//----- nvinfo : EIATTR_NUM_BARRIERS
	.align		4
        /*00f0*/ 	.byte	0x02, 0x4c
        /*00f2*/ 	.byte	0x01
	.zero		1


	//----- nvinfo : EIATTR_MERCURY_ISA_VERSION
	.align		4
        /*00f4*/ 	.byte	0x03, 0x5f
        /*00f6*/ 	.short	0x0101


	//----- nvinfo : EIATTR_COOP_GROUP_MASK_REGIDS
	.align		4
        /*00f8*/ 	.byte	0x04, 0x29
        /*00fa*/ 	.short	(.L_1575 - .L_1574)


	//   ....[0]....
.L_1574:
        /*00fc*/ 	.word	0xffffffff


	//   ....[1]....
        /*0100*/ 	.word	0xffffffff


	//   ....[2]....
        /*0104*/ 	.word	0xffffffff


	//   ....[3]....
        /*0108*/ 	.word	0xffffffff


	//   ....[4]....
        /*010c*/ 	.word	0xffffffff


	//   ....[5]....
        /*0110*/ 	.word	0x05000027


	//   ....[6]....
        /*0114*/ 	.word	0x05000027


	//   ....[7]....
        /*0118*/ 	.word	0x05000027


	//   ....[8]....
        /*011c*/ 	.word	0x05000027


	//   ....[9]....
        /*0120*/ 	.word	0x05000027


	//----- nvinfo : EIATTR_COOP_GROUP_INSTR_OFFSETS
	.align		4
.L_1575:
        /*0124*/ 	.byte	0x04, 0x28
        /*0126*/ 	.short	(.L_1577 - .L_1576)


	//   ....[0]....
.L_1576:
        /*0128*/ 	.word	0x00001200


	//   ....[1]....
        /*012c*/ 	.word	0x00001220


	//   ....[2]....
        /*0130*/ 	.word	0x00001240


	//   ....[3]....
        /*0134*/ 	.word	0x00001260


	//   ....[4]....
        /*0138*/ 	.word	0x00001280


	//   ....[5]....
        /*013c*/ 	.word	0x00002690


	//   ....[6]....
        /*0140*/ 	.word	0x00002700


	//   ....[7]....
        /*0144*/ 	.word	0x00002770


	//   ....[8]....
        /*0148*/ 	.word	0x000027e0


	//   ....[9]....
        /*014c*/ 	.word	0x00002850


	//----- nvinfo : EIATTR_VRC_CTA_INIT_COUNT
	.align		4
.L_1577:
        /*0150*/ 	.byte	0x02, 0x4a
	.zero		1
	.zero		1


	//----- nvinfo : EIATTR_EXIT_INSTR_OFFSETS
	.align		4
        /*0154*/ 	.byte	0x04, 0x1c
        /*0156*/ 	.short	(.L_1579 - .L_1578)


	//   ....[0]....
.L_1578:
        /*0158*/ 	.word	0x00000090


	//   ....[1]....
        /*015c*/ 	.word	0x00000170


	//   ....[2]....
        /*0160*/ 	.word	0x00002580


	//   ....[3]....
        /*0164*/ 	.word	0x00002630


	//----- nvinfo : EIATTR_CRS_STACK_SIZE
	.align		4
.L_1579:
        /*0168*/ 	.byte	0x04, 0x1e
        /*016a*/ 	.short	(.L_1581 - .L_1580)
.L_1580:
        /*016c*/ 	.word	0x00000000


	//----- nvinfo : EIATTR_CBANK_PARAM_SIZE
	.align		4
.L_1581:
        /*0170*/ 	.byte	0x03, 0x19
        /*0172*/ 	.short	0x0051


	//----- nvinfo : EIATTR_PARAM_CBANK
	.align		4
        /*0174*/ 	.byte	0x04, 0x0a
        /*0176*/ 	.short	(.L_1583 - .L_1582)
	.align		4
.L_1582:
        /*0178*/ 	.word	index@(.nv.constant0._ZN4vllm3moe27moe_align_block_size_kernelIlEEvPKT_PiS5_S5_S5_iiiimS5_iib)
        /*017c*/ 	.short	0x0380
        /*017e*/ 	.short	0x0051


	//----- nvinfo : EIATTR_SW_WAR
	.align		4
.L_1583:
        /*0180*/ 	.byte	0x04, 0x36
        /*0182*/ 	.short	(.L_1585 - .L_1584)
.L_1584:
        /*0184*/ 	.word	0x00000008
.L_1585:


//--------------------- .nv.info._ZN4vllm3moe46moe_align_block_size_small_batch_expert_kernelIlLi256EEEvPKT_PiS5_S5_S5_iimiib --------------------------
	.section	.nv.info._ZN4vllm3moe46moe_align_block_size_small_batch_expert_kernelIlLi256EEEvPKT_PiS5_S5_S5_iimiib,"",@"SHT_CUDA_INFO"
	.sectionflags	@""
	.align	4


	//----- nvinfo : EIATTR_CUDA_API_VERSION
	.align		4
        /*0000*/ 	.byte	0x04, 0x37
        /*0002*/ 	.short	(.L_1587 - .L_1586)
.L_1586:
        /*0004*/ 	.word	0x00000082


	//----- nvinfo : EIATTR_KPARAM_INFO
	.align		4
.L_1587:
        /*0008*/ 	.byte	0x04, 0x17
        /*000a*/ 	.short	(.L_1589 - .L_1588)
.L_1588:
        /*000c*/ 	.word	0x00000000
        /*0010*/ 	.short	0x000a
        /*0012*/ 	.short	0x0040
        /*0014*/ 	.byte	0x00, 0xf0, 0x05, 0x00


	//----- nvinfo : EIATTR_KPARAM_INFO
	.align		4
.L_1589:
        /*0018*/ 	.byte	0x04, 0x17
        /*001a*/ 	.short	(.L_1591 - .L_1590)
.L_1590:
        /*001c*/ 	.word	0x00000000
        /*0020*/ 	.short	0x0009
        /*0022*/ 	.short	0x003c
        /*0024*/ 	.byte	0x00, 0xf0, 0x11, 0x00


	//----- nvinfo : EIATTR_KPARAM_INFO
	.align		4
.L_1591:
        /*0028*/ 	.byte	0x04, 0x17
        /*002a*/ 	.short	(.L_1593 - .L_1592)
.L_1592:
        /*002c*/ 	.word	0x00000000
        /*0030*/ 	.short	0x0008
        /*0032*/ 	.short	0x0038
        /*0034*/ 	.byte	0x00, 0xf0, 0x11, 0x00


	//----- nvinfo : EIATTR_KPARAM_INFO
	.align		4
.L_1593:
        /*0038*/ 	.byte	0x04, 0x17
        /*003a*/ 	.short	(.L_1595 - .L_1594)
.L_1594:
        /*003c*/ 	.word	0x00000000
        /*0040*/ 	.short	0x0007
        /*0042*/ 	.short	0x0030
        /*0044*/ 	.byte	0x00, 0xf0, 0x21, 0x00


	//----- nvinfo : EIATTR_KPARAM_INFO
	.align		4
.L_1595:
        /*0048*/ 	.byte	0x04, 0x17
        /*004a*/ 	.short	(.L_1597 - .L_1596)
.L_1596:
        /*004c*/ 	.word	0x00000000
        /*0050*/ 	.short	0x0006
        /*0052*/ 	.short	0x002c
        /*0054*/ 	.byte	0x00, 0xf0, 0x11, 0x00


	//----- nvinfo : EIATTR_KPARAM_INFO
	.align		4
.L_1597:
        /*0058*/ 	.byte	0x04, 0x17
        /*005a*/ 	.short	(.L_1599 - .L_1598)
.L_1598:
        /*005c*/ 	.word	0x00000000
        /*0060*/ 	.short	0x0005
        /*0062*/ 	.short	0x0028
        /*0064*/ 	.byte	0x00, 0xf0, 0x11, 0x00


	//----- nvinfo : EIATTR_KPARAM_INFO
	.align		4
.L_1599:
        /*0068*/ 	.byte	0x04, 0x17
        /*006a*/ 	.short	(.L_1601 - .L_1600)
.L_1600:
        /*006c*/ 	.word	0x00000000
        /*0070*/ 	.short	0x0004
        /*0072*/ 	.short	0x0020
        /*0074*/ 	.byte	0x00, 0xf5, 0x21, 0x00


	//----- nvinfo : EIATTR_KPARAM_INFO
	.align		4
.L_1601:
        /*0078*/ 	.byte	0x04, 0x17
        /*007a*/ 	.short	(.L_1603 - .L_1602)
.L_1602:
        /*007c*/ 	.word	0x00000000
        /*0080*/ 	.short	0x0003
        /*0082*/ 	.short	0x0018
        /*0084*/ 	.byte	0x00, 0xf5, 0x21, 0x00


	//----- nvinfo : EIATTR_KPARAM_INFO
	.align		4
.L_1603:
        /*0088*/ 	.byte	0x04, 0x17
        /*008a*/ 	.short	(.L_1605 - .L_1604)
.L_1604:
        /*008c*/ 	.word	0x00000000
        /*0090*/ 	.short	0x0002
        /*0092*/ 	.short	0x0010
        /*0094*/ 	.byte	0x00, 0xf5, 0x21, 0x00


	//----- nvinfo : EIATTR_KPARAM_INFO
	.align		4
.L_1605:
        /*0098*/ 	.byte	0x04, 0x17
        /*009a*/ 	.short	(.L_1607 - .L_1606)
.L_1606:
        /*009c*/ 	.word	0x00000000
        /*00a0*/ 	.short	0x0001
        /*00a2*/ 	.short	0x0008
        /*00a4*/ 	.byte	0x00, 0xf5, 0x21, 0x00


	//----- nvinfo : EIATTR_KPARAM_INFO
	.align		4
.L_1607:
        /*00a8*/ 	.byte	0x04, 0x17
        /*00aa*/ 	.short	(.L_1609 - .L_1608)
.L_1608:
        /*00ac*/ 	.word	0x00000000
        /*00b0*/ 	.short	0x0000
        /*00b2*/ 	.short	0x0000
        /*00b4*/ 	.byte	0x00, 0xf5, 0x21, 0x00


	//----- nvinfo : EIATTR_SPARSE_MMA_MASK
	.align		4
.L_1609:
        /*00b8*/ 	.byte	0x03, 0x50
        /*00ba*/ 	.short	0x0000


	//----- nvinfo : EIATTR_MAXREG_COUNT
	.align		4
        /*00bc*/ 	.byte	0x03, 0x1b
        /*00be*/ 	.short	0x00ff


	//----- nvinfo : EIATTR_NUM_BARRIERS
	.align		4
        /*00c0*/ 	.byte	0x02, 0x4c
        /*00c2*/ 	.byte	0x01
	.zero		1


	//----- nvinfo : EIATTR_MERCURY_ISA_VERSION
	.align		4
        /*00c4*/ 	.byte	0x03, 0x5f
        /*00c6*/ 	.short	0x0101


	//----- nvinfo : EIATTR_VRC_CTA_INIT_COUNT
	.align		4
        /*00c8*/ 	.byte	0x02, 0x4a
	.zero		1
	.zero		1


	//----- nvinfo : EIATTR_EXIT_INSTR_OFFSETS
	.align		4
        /*00cc*/ 	.byte	0x04, 0x1c
        /*00ce*/ 	.short	(.L_1611 - .L_1610)


	//   ....[0]....
.L_1610:
        /*00d0*/ 	.word	0x000007e0


	//   ....[1]....
        /*00d4*/ 	.word	0x00003ff0


	//   ....[2]....
        /*00d8*/ 	.word	0x00004280


	//   ....[3]....
        /*00dc*/ 	.word	0x000043d0


	//----- nvinfo : EIATTR_CRS_STACK_SIZE
	.align		4
.L_1611:
        /*00e0*/ 	.byte	0x04, 0x1e
        /*00e2*/ 	.short	(.L_1613 - .L_1612)
.L_1612:
        /*00e4*/ 	.word	0x00000000


	//----- nvinfo : EIATTR_CBANK_PARAM_SIZE
	.align		4
.L_1613:
        /*00e8*/ 	.byte	0x03, 0x19
        /*00ea*/ 	.short	0x0041


	//----- nvinfo : EIATTR_PARAM_CBANK
	.align		4
        /*00ec*/ 	.byte	0x04, 0x0a
        /*00ee*/ 	.short	(.L_1615 - .L_1614)
	.align		4
.L_1614:
        /*00f0*/ 	.word	index@(.nv.constant0._ZN4vllm3moe46moe_align_block_size_small_batch_expert_kernelIlLi256EEEvPKT_PiS5_S5_S5_iimiib)
        /*00f4*/ 	.short	0x0380
        /*00f6*/ 	.short	0x0041


	//----- nvinfo : EIATTR_SW_WAR
	.align		4
.L_1615:
        /*00f8*/ 	.byte	0x04, 0x36
        /*00fa*/ 	.short	(.L_1617 - .L_1616)
.L_1616:
        /*00fc*/ 	.word	0x00000008
.L_1617:


//--------------------- .nv.info._ZN4vllm3moe35count_and_sort_expert_tokens_kernelIiEEvPKT_PiS5_S5_miiib --------------------------
	.section	.nv.info._ZN4vllm3moe35count_and_sort_expert_tokens_kernelIiEEvPKT_PiS5_S5_miiib,"",@"SHT_CUDA_INFO"
	.sectionflags	@""
	.align	4


	//----- nvinfo : EIATTR_CUDA_API_VERSION
	.align		4
        /*0000*/ 	.byte	0x04, 0x37
        /*0002*/ 	.short	(.L_1619 - .L_1618)
.L_1618:
        /*0004*/ 	.word	0x00000082


	//----- nvinfo : EIATTR_KPARAM_INFO
	.align		4
.L_1619:
        /*0008*/ 	.byte	0x04, 0x17
        /*000a*/ 	.short	(.L_1621 - .L_1620)
.L_1620:
        /*000c*/ 	.word	0x00000000
        /*0010*/ 	.short	0x0008
        /*0012*/ 	.short	0x0034
        /*0014*/ 	.byte	0x00, 0xf0, 0x05, 0x00


	//----- nvinfo : EIATTR_KPARAM_INFO
	.align		4
.L_1621:
        /*0018*/ 	.byte	0x04, 0x17
        /*001a*/ 	.short	(.L_1623 - .L_1622)
.L_1622:
        /*001c*/ 	.word	0x00000000
        /*0020*/ 	.short	0x0007
        /*0022*/ 	.short	0x0030
        /*0024*/ 	.byte	0x00, 0xf0, 0x11, 0x00


	//----- nvinfo : EIATTR_KPARAM_INFO
	.align		4
.L_1623:
        /*0028*/ 	.byte	0x04, 0x17
        /*002a*/ 	.short	(.L_1625 - .L_1624)
.L_1624:
        /*002c*/ 	.word	0x00000000
        /*0030*/ 	.short	0x0006
        /*0032*/ 	.short	0x002c
        /*0034*/ 	.byte	0x00, 0xf0, 0x11, 0x00


	//----- nvinfo : EIATTR_KPARAM_INFO
	.align		4
.L_1625:
        /*0038*/ 	.byte	0x04, 0x17
        /*003a*/ 	.short	(.L_1627 - .L_1626)
.L_1626:
        /*003c*/ 	.word	0x00000000
        /*0040*/ 	.short	0x0005
        /*0042*/ 	.short	0x0028
        /*0044*/ 	.byte	0x00, 0xf0, 0x11, 0x00


	//----- nvinfo : EIATTR_KPARAM_INFO
	.align		4
.L_1627:
        /*0048*/ 	.byte	0x04, 0x17
        /*004a*/ 	.short	(.L_1629 - .L_1628)
.L_1628:
        /*004c*/ 	.word	0x00000000
        /*0050*/ 	.short	0x0004
        /*0052*/ 	.short	0x0020
        /*0054*/ 	.byte	0x00, 0xf0, 0x21, 0x00


	//----- nvinfo : EIATTR_KPARAM_INFO
	.align		4
.L_1629:
        /*0058*/ 	.byte	0x04, 0x17
        /*005a*/ 	.short	(.L_1631 - .L_1630)
.L_1630:
        /*005c*/ 	.word	0x00000000
        /*0060*/ 	.short	0x0003
        /*0062*/ 	.short	0x0018
        /*0064*/ 	.byte	0x00, 0xf5, 0x21, 0x00


	//----- nvinfo : EIATTR_KPARAM_INFO
	.align		4
.L_1631:
        /*0068*/ 	.byte	0x04, 0x17
        /*006a*/ 	.short	(.L_1633 - .L_1632)
.L_1632:
        /*006c*/ 	.word	0x00000000
        /*0070*/ 	.short	0x0002
        /*0072*/ 	.short	0x0010
        /*0074*/ 	.byte	0x00, 0xf5, 0x21, 0x00


	//----- nvinfo : EIATTR_KPARAM_INFO
	.align		4
.L_1633:
        /*0078*/ 	.byte	0x04, 0x17
        /*007a*/ 	.short	(.L_1635 - .L_1634)
.L_1634:
        /*007c*/ 	.word	0x00000000
        /*0080*/ 	.short	0x0001
        /*0082*/ 	.short	0x0008
        /*0084*/ 	.byte	0x00, 0xf5, 0x21, 0x00


	//----- nvinfo : EIATTR_KPARAM_INFO
	.align		4
.L_1635:
        /*0088*/ 	.byte	0x04, 0x17
        /*008a*/ 	.short	(.L_1637 - .L_1636)
.L_1636:
        /*008c*/ 	.word	0x00000000
        /*0090*/ 	.short	0x0000
        /*0092*/ 	.short	0x0000
        /*0094*/ 	.byte	0x00, 0xf5, 0x21, 0x00


	//----- nvinfo : EIATTR_SPARSE_MMA_MASK
	.align		4
.L_1637:
        /*0098*/ 	.byte	0x03, 0x50
        /*009a*/ 	.short	0x0000


	//----- nvinfo : EIATTR_MAXREG_COUNT
	.align		4
        /*009c*/ 	.byte	0x03, 0x1b
        /*009e*/ 	.short	0x00ff


	//----- nvinfo : EIATTR_MERCURY_ISA_VERSION
	.align		4
        /*00a0*/ 	.byte	0x03, 0x5f
        /*00a2*/ 	.short	0x0101


	//----- nvinfo : EIATTR_VRC_CTA_INIT_COUNT
	.align		4
        /*00a4*/ 	.byte	0x02, 0x4a
	.zero		1
	.zero		1


	//----- nvinfo : EIATTR_EXIT_INSTR_OFFSETS
	.align		4
        /*00a8*/ 	.byte	0x04, 0x1c
        /*00aa*/ 	.short	(.L_1639 - .L_1638)


	//   ....[0]....
.L_1638:
        /*00ac*/ 	.word	0x000000a0


	//   ....[1]....
        /*00b0*/ 	.word	0x00000330


	//   ....[2]....
        /*00b4*/ 	.word	0x00000470


	//----- nvinfo : EIATTR_CRS_STACK_SIZE
	.align		4
.L_1639:
        /*00b8*/ 	.byte	0x04, 0x1e
        /*00ba*/ 	.short	(.L_1641 - .L_1640)
.L_1640:
        /*00bc*/ 	.word	0x00000000


	//----- nvinfo : EIATTR_CBANK_PARAM_SIZE
	.align		4
.L_1641:
        /*00c0*/ 	.byte	0x03, 0x19
        /*00c2*/ 	.short	0x0035


	//----- nvinfo : EIATTR_PARAM_CBANK
	.align		4
        /*00c4*/ 	.byte	0x04, 0x0a
        /*00c6*/ 	.short	(.L_1643 - .L_1642)
	.align		4
.L_1642:
        /*00c8*/ 	.word	index@(.nv.constant0._ZN4vllm3moe35count_and_sort_expert_tokens_kernelIiEEvPKT_PiS5_S5_miiib)
        /*00cc*/ 	.short	0x0380
        /*00ce*/ 	.short	0x0035


	//----- nvinfo : EIATTR_SW_WAR
	.align		4
.L_1643:
        /*00d0*/ 	.byte	0x04, 0x36
        /*00d2*/ 	.short	(.L_1645 - .L_1644)
.L_1644:
        /*00d4*/ 	.word	0x00000008
.L_1645:


//--------------------- .nv.info._ZN4vllm3moe27moe_align_block_size_kernelIiEEvPKT_PiS5_S5_S5_iiiimS5_iib --------------------------
	.section	.nv.info._ZN4vllm3moe27moe_align_block_size_kernelIiEEvPKT_PiS5_S5_S5_iiiimS5_iib,"",@"SHT_CUDA_INFO"
	.sectionflags	@""
	.align	4


	//----- nvinfo : EIATTR_CUDA_API_VERSION
	.align		4
        /*0000*/ 	.byte	0x04, 0x37
        /*0002*/ 	.short	(.L_1647 - .L_1646)
.L_1646:
        /*0004*/ 	.word	0x00000082


	//----- nvinfo : EIATTR_KPARAM_INFO
	.align		4
.L_1647:
        /*0008*/ 	.byte	0x04, 0x17
        /*000a*/ 	.short	(.L_1649 - .L_1648)
.L_1648:
        /*000c*/ 	.word	0x00000000
        /*0010*/ 	.short	0x000d
        /*0012*/ 	.short	0x0050
        /*0014*/ 	.byte	0x00, 0xf0, 0x05, 0x00


	//----- nvinfo : EIATTR_KPARAM_INFO
	.align		4
.L_1649:
        /*0018*/ 	.byte	0x04, 0x17
        /*001a*/ 	.short	(.L_1651 - .L_1650)
.L_1650:
        /*001c*/ 	.word	0x00000000
        /*0020*/ 	.short	0x000c
        /*0022*/ 	.short	0x004c
        /*0024*/ 	.byte	0x00, 0xf0, 0x11, 0x00


	//----- nvinfo : EIATTR_KPARAM_INFO
	.align		4
.L_1651:
        /*0028*/ 	.byte	0x04, 0x17
        /*002a*/ 	.short	(.L_1653 - .L_1652)
.L_1652:
        /*002c*/ 	.word	0x00000000
        /*0030*/ 	.short	0x000b
        /*0032*/ 	.short	0x0048
        /*0034*/ 	.byte	0x00, 0xf0, 0x11, 0x00


	//----- nvinfo : EIATTR_KPARAM_INFO
	.align		4
.L_1653:
        /*0038*/ 	.byte	0x04, 0x17
        /*003a*/ 	.short	(.L_1655 - .L_1654)
.L_1654:
        /*003c*/ 	.word	0x00000000
        /*0040*/ 	.short	0x000a
        /*0042*/ 	.short	0x0040
        /*0044*/ 	.byte	0x00, 0xf5, 0x21, 0x00


	//----- nvinfo : EIATTR_KPARAM_INFO
	.align		4
.L_1655:
        /*0048*/ 	.byte	0x04, 0x17
        /*004a*/ 	.short	(.L_1657 - .L_1656)
.L_1656:
        /*004c*/ 	.word	0x00000000
        /*0050*/ 	.short	0x0009
        /*0052*/ 	.short	0x0038
        /*0054*/ 	.byte	0x00, 0xf0, 0x21, 0x00


	//----- nvinfo : EIATTR_KPARAM_INFO
	.align		4
.L_1657:
        /*0058*/ 	.byte	0x04, 0x17
        /*005a*/ 	.short	(.L_1659 - .L_1658)
.L_1658:
        /*005c*/ 	.word	0x00000000
        /*0060*/ 	.short	0x0008
        /*0062*/ 	.short	0x0034
        /*0064*/ 	.byte	0x00, 0xf0, 0x11, 0x00


	//----- nvinfo : EIATTR_KPARAM_INFO
	.align		4
.L_1659:
        /*0068*/ 	.byte	0x04, 0x17
        /*006a*/ 	.short	(.L_1661 - .L_1660)
.L_1660:
        /*006c*/ 	.word	0x00000000
        /*0070*/ 	.short	0x0007
        /*0072*/ 	.short	0x0030
        /*0074*/ 	.byte	0x00, 0xf0, 0x11, 0x00


	//----- nvinfo : EIATTR_KPARAM_INFO
	.align		4
.L_1661:
        /*0078*/ 	.byte	0x04, 0x17
        /*007a*/ 	.short	(.L_1663 - .L_1662)
.L_1662:
        /*007c*/ 	.word	0x00000000
        /*0080*/ 	.short	0x0006
        /*0082*/ 	.short	0x002c
        /*0084*/ 	.byte	0x00, 0xf0, 0x11, 0x00


	//----- nvinfo : EIATTR_KPARAM_INFO
	.align		4
.L_1663:
        /*0088*/ 	.byte	0x04, 0x17
        /*008a*/ 	.short	(.L_1665 - .L_1664)
.L_1664:
        /*008c*/ 	.word	0x00000000
        /*0090*/ 	.short	0x0005
        /*0092*/ 	.short	0x0028
        /*0094*/ 	.byte	0x00, 0xf0, 0x11, 0x00


	//----- nvinfo : EIATTR_KPARAM_INFO
	.align		4
.L_1665:
        /*0098*/ 	.byte	0x04, 0x17
        /*009a*/ 	.short	(.L_1667 - .L_1666)
.L_1666:
        /*009c*/ 	.word	0x00000000
        /*00a0*/ 	.short	0x0004
        /*00a2*/ 	.short	0x0020
        /*00a4*/ 	.byte	0x00, 0xf5, 0x21, 0x00


	//----- nvinfo : EIATTR_KPARAM_INFO
	.align		4
.L_1667:
        /*00a8*/ 	.byte	0x04, 0x17
        /*00aa*/ 	.short	(.L_1669 - .L_1668)
.L_1668:
        /*00ac*/ 	.word	0x00000000
        /*00b0*/ 	.short	0x0003
        /*00b2*/ 	.short	0x0018
        /*00b4*/ 	.byte	0x00, 0xf5, 0x21, 0x00


	//----- nvinfo : EIATTR_KPARAM_INFO
	.align		4
.L_1669:
        /*00b8*/ 	.byte	0x04, 0x17
        /*00ba*/ 	.short	(.L_1671 - .L_1670)
.L_1670:
        /*00bc*/ 	.word	0x00000000
        /*00c0*/ 	.short	0x0002
        /*00c2*/ 	.short	0x0010
        /*00c4*/ 	.byte	0x00, 0xf5, 0x21, 0x00


	//----- nvinfo : EIATTR_KPARAM_INFO
	.align		4
.L_1671:
        /*00c8*/ 	.byte	0x04, 0x17
        /*00ca*/ 	.short	(.L_1673 - .L_1672)
.L_1672:
        /*00cc*/ 	.word	0x00000000
        /*00d0*/ 	.short	0x0001
        /*00d2*/ 	.short	0x0008
        /*00d4*/ 	.byte	0x00, 0xf5, 0x21, 0x00


	//----- nvinfo : EIATTR_KPARAM_INFO
	.align		4
.L_1673:
        /*00d8*/ 	.byte	0x04, 0x17
        /*00da*/ 	.short	(.L_1675 - .L_1674)
.L_1674:
        /*00dc*/ 	.word	0x00000000
        /*00e0*/ 	.short	0x0000
        /*00e2*/ 	.short	0x0000
        /*00e4*/ 	.byte	0x00, 0xf5, 0x21, 0x00


	//----- nvinfo : EIATTR_SPARSE_MMA_MASK
	.align		4
.L_1675:
        /*00e8*/ 	.byte	0x03, 0x50
        /*00ea*/ 	.short	0x0000


	//----- nvinfo : EIATTR_MAXREG_COUNT
	.align		4
        /*00ec*/ 	.byte	0x03, 0x1b
        /*00ee*/ 	.short	0x00ff


	//----- nvinfo : EIATTR_NUM_BARRIERS
	.align		4
        /*00f0*/ 	.byte	0x02, 0x4c
        /*00f2*/ 	.byte	0x01
	.zero		1


	//----- nvinfo : EIATTR_MERCURY_ISA_VERSION
	.align		4
        /*00f4*/ 	.byte	0x03, 0x5f
        /*00f6*/ 	.short	0x0101


	//----- nvinfo : EIATTR_COOP_GROUP_MASK_REGIDS
	.align		4
        /*00f8*/ 	.byte	0x04, 0x29
        /*00fa*/ 	.short	(.L_1677 - .L_1676)


	//   ....[0]....
.L_1676:
        /*00fc*/ 	.word	0xffffffff


	//   ....[1]....
        /*0100*/ 	.word	0xffffffff


	//   ....[2]....
        /*0104*/ 	.word	0xffffffff


	//   ....[3]....
        /*0108*/ 	.word	0xffffffff


	//   ....[4]....
        /*010c*/ 	.word	0xffffffff


	//   ....[5]....
        /*0110*/ 	.word	0x05000027


	//   ....[6]....
        /*0114*/ 	.word	0x05000027


	//   ....[7]....
        /*0118*/ 	.word	0x05000027


	//   ....[8]....
        /*011c*/ 	.word	0x05000027


	//   ....[9]....
        /*0120*/ 	.word	0x05000027


	//----- nvinfo : EIATTR_COOP_GROUP_INSTR_OFFSETS
	.align		4
.L_1677:
        /*0124*/ 	.byte	0x04, 0x28
        /*0126*/ 	.short	(.L_1679 - .L_1678)


	//   ....[0]....
.L_1678:
        /*0128*/ 	.word	0x000011e0


	//   ....[1]....
        /*012c*/ 	.word	0x00001200


	//   ....[2]....
        /*0130*/ 	.word	0x00001220


	//   ....[3]....
        /*0134*/ 	.word	0x00001240


	//   ....[4]....
        /*0138*/ 	.word	0x00001260


	//   ....[5]....
        /*013c*/ 	.word	0x00002670


	//   ....[6]....
        /*0140*/ 	.word	0x000026e0


	//   ....[7]....
        /*0144*/ 	.word	0x00002750


	//   ....[8]....
        /*0148*/ 	.word	0x000027c0


	//   ....[9]....
        /*014c*/ 	.word	0x00002830


	//----- nvinfo : EIATTR_VRC_CTA_INIT_COUNT
	.align		4
.L_1679:
        /*0150*/ 	.byte	0x02, 0x4a
	.zero		1
	.zero		1


	//----- nvinfo : EIATTR_EXIT_INSTR_OFFSETS
	.align		4
        /*0154*/ 	.byte	0x04, 0x1c
        /*0156*/ 	.short	(.L_1681 - .L_1680)


	//   ....[0]....
.L_1680:
        /*0158*/ 	.word	0x00000090


	//   ....[1]....
        /*015c*/ 	.word	0x00000170


	//   ....[2]....
        /*0160*/ 	.word	0x00002560


	//   ....[3]....
        /*0164*/ 	.word	0x00002610


	//----- nvinfo : EIATTR_CRS_STACK_SIZE
	.align		4
.L_1681:
        /*0168*/ 	.byte	0x04, 0x1e
        /*016a*/ 	.short	(.L_1683 - .L_1682)
.L_1682:
        /*016c*/ 	.word	0x00000000


	//----- nvinfo : EIATTR_CBANK_PARAM_SIZE
	.align		4
.L_1683:
        /*0170*/ 	.byte	0x03, 0x19
        /*0172*/ 	.short	0x0051


	//----- nvinfo : EIATTR_PARAM_CBANK
	.align		4
        /*0174*/ 	.byte	0x04, 0x0a
        /*0176*/ 	.short	(.L_1685 - .L_1684)
	.align		4
.L_1684:
        /*0178*/ 	.word	index@(.nv.constant0._ZN4vllm3moe27moe_align_block_size_kernelIiEEvPKT_PiS5_S5_S5_iiiimS5_iib)
        /*017c*/ 	.short	0x0380
        /*017e*/ 	.short	0x0051


	//----- nvinfo : EIATTR_SW_WAR
	.align		4
.L_1685:
        /*0180*/ 	.byte	0x04, 0x36
        /*0182*/ 	.short	(.L_1687 - .L_1686)
.L_1686:
        /*0184*/ 	.word	0x00000008
.L_1687:


//--------------------- .nv.info._ZN4vllm3moe46moe_align_block_size_small_batch_expert_kernelIiLi256EEEvPKT_PiS5_S5_S5_iimiib --------------------------
	.section	.nv.info._ZN4vllm3moe46moe_align_block_size_small_batch_expert_kernelIiLi256EEEvPKT_PiS5_S5_S5_iimiib,"",@"SHT_CUDA_INFO"
	.sectionflags	@""
	.align	4


	//----- nvinfo : EIATTR_CUDA_API_VERSION
	.align		4
        /*0000*/ 	.byte	0x04, 0x37
        /*0002*/ 	.short	(.L_1689 - .L_1688)
.L_1688:
        /*0004*/ 	.word	0x00000082


	//----- nvinfo : EIATTR_KPARAM_INFO
	.align		4
.L_1689:
        /*0008*/ 	.byte	0x04, 0x17
        /*000a*/ 	.short	(.L_1691 - .L_1690)
.L_1690:
        /*000c*/ 	.word	0x00000000
        /*0010*/ 	.short	0x000a
        /*0012*/ 	.short	0x0040
        /*0014*/ 	.byte	0x00, 0xf0, 0x05, 0x00


	//----- nvinfo : EIATTR_KPARAM_INFO
	.align		4
.L_1691:
        /*0018*/ 	.byte	0x04, 0x17
        /*001a*/ 	.short	(.L_1693 - .L_1692)
.L_1692:
        /*001c*/ 	.word	0x00000000
        /*0020*/ 	.short	0x0009
        /*0022*/ 	.short	0x003c
        /*0024*/ 	.byte	0x00, 0xf0, 0x11, 0x00


	//----- nvinfo : EIATTR_KPARAM_INFO
	.align		4
.L_1693:
        /*0028*/ 	.byte	0x04, 0x17
        /*002a*/ 	.short	(.L_1695 - .L_1694)
.L_1694:
        /*002c*/ 	.word	0x00000000
        /*0030*/ 	.short	0x0008
        /*0032*/ 	.short	0x0038
        /*0034*/ 	.byte	0x00, 0xf0, 0x11, 0x00


	//----- nvinfo : EIATTR_KPARAM_INFO
	.align		4
.L_1695:
        /*0038*/ 	.byte	0x04, 0x17
        /*003a*/ 	.short	(.L_1697 - .L_1696)
.L_1696:
        /*003c*/ 	.word	0x00000000
        /*0040*/ 	.short	0x0007
        /*0042*/ 	.short	0x0030
        /*0044*/ 	.byte	0x00, 0xf0, 0x21, 0x00


	//----- nvinfo : EIATTR_KPARAM_INFO
	.align		4
.L_1697:
        /*0048*/ 	.byte	0x04, 0x17
        /*004a*/ 	.short	(.L_1699 - .L_1698)
.L_1698:
        /*004c*/ 	.word	0x00000000
        /*0050*/ 	.short	0x0006
        /*0052*/ 	.short	0x002c
        /*0054*/ 	.byte	0x00, 0xf0, 0x11, 0x00


	//----- nvinfo : EIATTR_KPARAM_INFO
	.align		4
.L_1699:
        /*0058*/ 	.byte	0x04, 0x17
        /*005a*/ 	.short	(.L_1701 - .L_1700)
.L_1700:
        /*005c*/ 	.word	0x00000000
        /*0060*/ 	.short	0x0005
        /*0062*/ 	.short	0x0028
        /*0064*/ 	.byte	0x00, 0xf0, 0x11, 0x00


	//----- nvinfo : EIATTR_KPARAM_INFO
	.align		4
.L_1701:
        /*0068*/ 	.byte	0x04, 0x17
        /*006a*/ 	.short	(.L_1703 - .L_1702)
.L_1702:
        /*006c*/ 	.word	0x00000000
        /*0070*/ 	.short	0x0004
        /*0072*/ 	.short	0x0020
        /*0074*/ 	.byte	0x00, 0xf5, 0x21, 0x00


	//----- nvinfo : EIATTR_KPARAM_INFO
	.align		4
.L_1703:
        /*0078*/ 	.byte	0x04, 0x17
        /*007a*/ 	.short	(.L_1705 - .L_1704)
.L_1704:
        /*007c*/ 	.word	0x00000000
        /*0080*/ 	.short	0x0003
        /*0082*/ 	.short	0x0018
        /*0084*/ 	.byte	0x00, 0xf5, 0x21, 0x00


	//----- nvinfo : EIATTR_KPARAM_INFO
	.align		4
.L_1705:
        /*0088*/ 	.byte	0x04, 0x17
        /*008a*/ 	.short	(.L_1707 - .L_1706)
.L_1706:
        /*008c*/ 	.word	0x00000000
        /*0090*/ 	.short	0x0002
        /*0092*/ 	.short	0x0010
        /*0094*/ 	.byte	0x00, 0xf5, 0x21, 0x00


	//----- nvinfo : EIATTR_KPARAM_INFO
	.align		4
.L_1707:
        /*0098*/ 	.byte	0x04, 0x17
        /*009a*/ 	.short	(.L_1709 - .L_1708)
.L_1708:
        /*009c*/ 	.word	0x00000000
        /*00a0*/ 	.short	0x0001
        /*00a2*/ 	.short	0x0008
        /*00a4*/ 	.byte	0x00, 0xf5, 0x21, 0x00


	//----- nvinfo : EIATTR_KPARAM_INFO
	.align		4
.L_1709:
        /*00a8*/ 	.byte	0x04, 0x17
        /*00aa*/ 	.short	(.L_1711 - .L_1710)
.L_1710:
        /*00ac*/ 	.word	0x00000000
        /*00b0*/ 	.short	0x0000
        /*00b2*/ 	.short	0x0000
        /*00b4*/ 	.byte	0x00, 0xf5, 0x21, 0x00


	//----- nvinfo : EIATTR_SPARSE_MMA_MASK
	.align		4
.L_1711:
        /*00b8*/ 	.byte	0x03, 0x50
        /*00ba*/ 	.short	0x0000


	//----- nvinfo : EIATTR_MAXREG_COUNT
	.align		4
        /*00bc*/ 	.byte	0x03, 0x1b
        /*00be*/ 	.short	0x00ff


	//----- nvinfo : EIATTR_NUM_BARRIERS
	.align		4
        /*00c0*/ 	.byte	0x02, 0x4c
        /*00c2*/ 	.byte	0x01
	.zero		1


	//----- nvinfo : EIATTR_MERCURY_ISA_VERSION
	.align		4
        /*00c4*/ 	.byte	0x03, 0x5f
        /*00c6*/ 	.short	0x0101


	//----- nvinfo : EIATTR_VRC_CTA_INIT_COUNT
	.align		4
        /*00c8*/ 	.byte	0x02, 0x4a
	.zero		1
	.zero		1


	//----- nvinfo : EIATTR_EXIT_INSTR_OFFSETS
	.align		4
        /*00cc*/ 	.byte	0x04, 0x1c
        /*00ce*/ 	.short	(.L_1713 - .L_1712)


	//   ....[0]....
.L_1712:
        /*00d0*/ 	.word	0x000007d0


	//   ....[1]....
        /*00d4*/ 	.word	0x00003fd0


	//   ....[2]....
        /*00d8*/ 	.word	0x00004240


	//   ....[3]....
        /*00dc*/ 	.word	0x00004390


	//----- nvinfo : EIATTR_CRS_STACK_SIZE
	.align		4
.L_1713:
        /*00e0*/ 	.byte	0x04, 0x1e
        /*00e2*/ 	.short	(.L_1715 - .L_1714)
.L_1714:
        /*00e4*/ 	.word	0x00000000


	//----- nvinfo : EIATTR_CBANK_PARAM_SIZE
	.align		4
.L_1715:
        /*00e8*/ 	.byte	0x03, 0x19
        /*00ea*/ 	.short	0x0041


	//----- nvinfo : EIATTR_PARAM_CBANK
	.align		4
        /*00ec*/ 	.byte	0x04, 0x0a
        /*00ee*/ 	.short	(.L_1717 - .L_1716)
	.align		4
.L_1716:
        /*00f0*/ 	.word	index@(.nv.constant0._ZN4vllm3moe46moe_align_block_size_small_batch_expert_kernelIiLi256EEEvPKT_PiS5_S5_S5_iimiib)
        /*00f4*/ 	.short	0x0380
        /*00f6*/ 	.short	0x0041


	//----- nvinfo : EIATTR_SW_WAR
	.align		4
.L_1717:
        /*00f8*/ 	.byte	0x04, 0x36
        /*00fa*/ 	.short	(.L_1719 - .L_1718)
.L_1718:
        /*00fc*/ 	.word	0x00000008
.L_1719:


//--------------------- .nv.info._ZN4vllm3moe35count_and_sort_expert_tokens_kernelIsEEvPKT_PiS5_S5_miiib --------------------------
	.section	.nv.info._ZN4vllm3moe35count_and_sort_expert_tokens_kernelIsEEvPKT_PiS5_S5_miiib,"",@"SHT_CUDA_INFO"
	.sectionflags	@""
	.align	4


	//----- nvinfo : EIATTR_CUDA_API_VERSION
	.align		4
        /*0000*/ 	.byte	0x04, 0x37
        /*0002*/ 	.short	(.L_1721 - .L_1720)
.L_1720:
        /*0004*/ 	.word	0x00000082


	//----- nvinfo : EIATTR_KPARAM_INFO
	.align		4
.L_1721:
        /*0008*/ 	.byte	0x04, 0x17
        /*000a*/ 	.short	(.L_1723 - .L_1722)
.L_1722:
        /*000c*/ 	.word	0x00000000
        /*0010*/ 	.short	0x0008
        /*0012*/ 	.short	0x0034
        /*0014*/ 	.byte	0x00, 0xf0, 0x05, 0x00


	//----- nvinfo : EIATTR_KPARAM_INFO
	.align		4
.L_1723:
        /*0018*/ 	.byte	0x04, 0x17
        /*001a*/ 	.short	(.L_1725 - .L_1724)
.L_1724:
        /*001c*/ 	.word	0x00000000
        /*0020*/ 	.short	0x0007
        /*0022*/ 	.short	0x0030
        /*0024*/ 	.byte	0x00, 0xf0, 0x11, 0x00


	//----- nvinfo : EIATTR_KPARAM_INFO
	.align		4
.L_1725:
        /*0028*/ 	.byte	0x04, 0x17
        /*002a*/ 	.short	(.L_1727 - .L_1726)
.L_1726:
        /*002c*/ 	.word	0x00000000
        /*0030*/ 	.short	0x0006
        /*0032*/ 	.short	0x002c
        /*0034*/ 	.byte	0x00, 0xf0, 0x11, 0x00


	//----- nvinfo : EIATTR_KPARAM_INFO
	.align		4
.L_1727:
        /*0038*/ 	.byte	0x04, 0x17
        /*003a*/ 	.short	(.L_1729 - .L_1728)
.L_1728:
        /*003c*/ 	.word	0x00000000
        /*0040*/ 	.short	0x0005
        /*0042*/ 	.short	0x0028
        /*0044*/ 	.byte	0x00, 0xf0, 0x11, 0x00


	//----- nvinfo : EIATTR_KPARAM_INFO
	.align		4
.L_1729:
        /*0048*/ 	.byte	0x04, 0x17
        /*004a*/ 	.short	(.L_1731 - .L_1730)
.L_1730:
        /*004c*/ 	.word	0x00000000
        /*0050*/ 	.short	0x0004
        /*0052*/ 	.short	0x0020
        /*0054*/ 	.byte	0x00, 0xf0, 0x21, 0x00


	//----- nvinfo : EIATTR_KPARAM_INFO
	.align		4
.L_1731:
        /*0058*/ 	.byte	0x04, 0x17
        /*005a*/ 	.short	(.L_1733 - .L_1732)
.L_1732:
        /*005c*/ 	.word	0x00000000
        /*0060*/ 	.short	0x0003
        /*0062*/ 	.short	0x0018
        /*0064*/ 	.byte	0x00, 0xf5, 0x21, 0x00


	//----- nvinfo : EIATTR_KPARAM_INFO
	.align		4
.L_1733:
        /*0068*/ 	.byte	0x04, 0x17
        /*006a*/ 	.short	(.L_1735 - .L_1734)
.L_1734:
        /*006c*/ 	.word	0x00000000
        /*0070*/ 	.short	0x0002
        /*0072*/ 	.short	0x0010
        /*0074*/ 	.byte	0x00, 0xf5, 0x21, 0x00


	//----- nvinfo : EIATTR_KPARAM_INFO
	.align		4
.L_1735:
        /*0078*/ 	.byte	0x04, 0x17
        /*007a*/ 	.short	(.L_1737 - .L_1736)
.L_1736:
        /*007c*/ 	.word	0x00000000
        /*0080*/ 	.short	0x0001
        /*0082*/ 	.short	0x0008
        /*0084*/ 	.byte	0x00, 0xf5, 0x21, 0x00


	//----- nvinfo : EIATTR_KPARAM_INFO
	.align		4
.L_1737:
        /*0088*/ 	.byte	0x04, 0x17
        /*008a*/ 	.short	(.L_1739 - .L_1738)
.L_1738:
        /*008c*/ 	.word	0x00000000
        /*0090*/ 	.short	0x0000
        /*0092*/ 	.short	0x0000
        /*0094*/ 	.byte	0x00, 0xf5, 0x21, 0x00


	//----- nvinfo : EIATTR_SPARSE_MMA_MASK
	.align		4
.L_1739:
        /*0098*/ 	.byte	0x03, 0x50
        /*009a*/ 	.short	0x0000


	//----- nvinfo : EIATTR_MAXREG_COUNT
	.align		4
        /*009c*/ 	.byte	0x03, 0x1b
        /*009e*/ 	.short	0x00ff


	//----- nvinfo : EIATTR_MERCURY_ISA_VERSION
	.align		4
        /*00a0*/ 	.byte	0x03, 0x5f
        /*00a2*/ 	.short	0x0101


	//----- nvinfo : EIATTR_VRC_CTA_INIT_COUNT
	.align		4
        /*00a4*/ 	.byte	0x02, 0x4a
	.zero		1
	.zero		1


	//----- nvinfo : EIATTR_EXIT_INSTR_OFFSETS
	.align		4
        /*00a8*/ 	.byte	0x04, 0x1c
        /*00aa*/ 	.short	(.L_1741 - .L_1740)


	//   ....[0]....
.L_1740:
        /*00ac*/ 	.word	0x000000a0


	//   ....[1]....
        /*00b0*/ 	.word	0x00000340


	//   ....[2]....
        /*00b4*/ 	.word	0x00000490


	//----- nvinfo : EIATTR_CRS_STACK_SIZE
	.align		4
.L_1741:
        /*00b8*/ 	.byte	0x04, 0x1e
        /*00ba*/ 	.short	(.L_1743 - .L_1742)
.L_1742:
        /*00bc*/ 	.word	0x00000000


	//----- nvinfo : EIATTR_CBANK_PARAM_SIZE
	.align		4
.L_1743:
        /*00c0*/ 	.byte	0x03, 0x19
        /*00c2*/ 	.short	0x0035


	//----- nvinfo : EIATTR_PARAM_CBANK
	.align		4
        /*00c4*/ 	.byte	0x04, 0x0a
        /*00c6*/ 	.short	(.L_1745 - .L_1744)
	.align		4
.L_1744:
        /*00c8*/ 	.word	index@(.nv.constant0._ZN4vllm3moe35count_and_sort_expert_tokens_kernelIsEEvPKT_PiS5_S5_miiib)
        /*00cc*/ 	.short	0x0380
        /*00ce*/ 	.short	0x0035


	//----- nvinfo : EIATTR_SW_WAR
	.align		4
.L_1745:
        /*00d0*/ 	.byte	0x04, 0x36
        /*00d2*/ 	.short	(.L_1747 - .L_1746)
.L_1746:
        /*00d4*/ 	.word	0x00000008
.L_1747:


//--------------------- .nv.info._ZN4vllm3moe27moe_align_block_size_kernelIsEEvPKT_PiS5_S5_S5_iiiimS5_iib --------------------------
	.section	.nv.info._ZN4vllm3moe27moe_align_block_size_kernelIsEEvPKT_PiS5_S5_S5_iiiimS5_iib,"",@"SHT_CUDA_INFO"
	.sectionflags	@""
	.align	4


	//----- nvinfo : EIATTR_CUDA_API_VERSION
	.align		4
        /*0000*/ 	.byte	0x04, 0x37
        /*0002*/ 	.short	(.L_1749 - .L_1748)
.L_1748:
        /*0004*/ 	.word	0x00000082


	//----- nvinfo : EIATTR_KPARAM_INFO
	.align		4
.L_1749:
        /*0008*/ 	.byte	0x04, 0x17
        /*000a*/ 	.short	(.L_1751 - .L_1750)
.L_1750:
        /*000c*/ 	.word	0x00000000
        /*0010*/ 	.short	0x000d
        /*0012*/ 	.short	0x0050
        /*0014*/ 	.byte	0x00, 0xf0, 0x05, 0x00


	//----- nvinfo : EIATTR_KPARAM_INFO
	.align		4
.L_1751:
        /*0018*/ 	.byte	0x04, 0x17
        /*001a*/ 	.short	(.L_1753 - .L_1752)
.L_1752:
        /*001c*/ 	.word	0x00000000
        /*0020*/ 	.short	0x000c
        /*0022*/ 	.short	0x004c
        /*0024*/ 	.byte	0x00, 0xf0, 0x11, 0x00


	//----- nvinfo : EIATTR_KPARAM_INFO
	.align		4
.L_1753:
        /*0028*/ 	.byte	0x04, 0x17
        /*002a*/ 	.short	(.L_1755 - .L_1754)
.L_1754:
        /*002c*/ 	.word	0x00000000
        /*0030*/ 	.short	0x000b
        /*0032*/ 	.short	0x0048
        /*0034*/ 	.byte	0x00, 0xf0, 0x11, 0x00


	//----- nvinfo : EIATTR_KPARAM_INFO
	.align		4
.L_1755:
        /*0038*/ 	.byte	0x04, 0x17
        /*003a*/ 	.short	(.L_1757 - .L_1756)
.L_1756:
        /*003c*/ 	.word	0x00000000
        /*0040*/ 	.short	0x000a
        /*0042*/ 	.short	0x0040
        /*0044*/ 	.byte	0x00, 0xf5, 0x21, 0x00


	//----- nvinfo : EIATTR_KPARAM_INFO
	.align		4
.L_1757:
        /*0048*/ 	.byte	0x04, 0x17
        /*004a*/ 	.short	(.L_1759 - .L_1758)
.L_1758:
        /*004c*/ 	.word	0x00000000
        /*0050*/ 	.short	0x0009
        /*0052*/ 	.short	0x0038
        /*0054*/ 	.byte	0x00, 0xf0, 0x21, 0x00


	//----- nvinfo : EIATTR_KPARAM_INFO
	.align		4
.L_1759:
        /*0058*/ 	.byte	0x04, 0x17
        /*005a*/ 	.short	(.L_1761 - .L_1760)
.L_1760:
        /*005c*/ 	.word	0x00000000
        /*0060*/ 	.short	0x0008
        /*0062*/ 	.short	0x0034
        /*0064*/ 	.byte	0x00, 0xf0, 0x11, 0x00


	//----- nvinfo : EIATTR_KPARAM_INFO
	.align		4
.L_1761:
        /*0068*/ 	.byte	0x04, 0x17
        /*006a*/ 	.short	(.L_1763 - .L_1762)
.L_1762:
        /*006c*/ 	.word	0x00000000
        /*0070*/ 	.short	0x0007
        /*0072*/ 	.short	0x0030
        /*0074*/ 	.byte	0x00, 0xf0, 0x11, 0x00


	//----- nvinfo : EIATTR_KPARAM_INFO
	.align		4
.L_1763:
        /*0078*/ 	.byte	0x04, 0x17
        /*007a*/ 	.short	(.L_1765 - .L_1764)
.L_1764:
        /*007c*/ 	.word	0x00000000
        /*0080*/ 	.short	0x0006
        /*0082*/ 	.short	0x002c
        /*0084*/ 	.byte	0x00, 0xf0, 0x11, 0x00


	//----- nvinfo : EIATTR_KPARAM_INFO
	.align		4
.L_1765:
        /*0088*/ 	.byte	0x04, 0x17
        /*008a*/ 	.short	(.L_1767 - .L_1766)
.L_1766:
        /*008c*/ 	.word	0x00000000
        /*0090*/ 	.short	0x0005
        /*0092*/ 	.short	0x0028
        /*0094*/ 	.byte	0x00, 0xf0, 0x11, 0x00


	//----- nvinfo : EIATTR_KPARAM_INFO
	.align		4
.L_1767:
        /*0098*/ 	.byte	0x04, 0x17
        /*009a*/ 	.short	(.L_1769 - .L_1768)
.L_1768:
        /*009c*/ 	.word	0x00000000
        /*00a0*/ 	.short	0x0004
        /*00a2*/ 	.short	0x0020
        /*00a4*/ 	.byte	0x00, 0xf5, 0x21, 0x00


	//----- nvinfo : EIATTR_KPARAM_INFO
	.align		4
.L_1769:
        /*00a8*/ 	.byte	0x04, 0x17
        /*00aa*/ 	.short	(.L_1771 - .L_1770)
.L_1770:
        /*00ac*/ 	.word	0x00000000
        /*00b0*/ 	.short	0x0003
        /*00b2*/ 	.short	0x0018
        /*00b4*/ 	.byte	0x00, 0xf5, 0x21, 0x00


	//----- nvinfo : EIATTR_KPARAM_INFO
	.align		4
.L_1771:
        /*00b8*/ 	.byte	0x04, 0x17
        /*00ba*/ 	.short	(.L_1773 - .L_1772)
.L_1772:
        /*00bc*/ 	.word	0x00000000
        /*00c0*/ 	.short	0x0002
        /*00c2*/ 	.short	0x0010
        /*00c4*/ 	.byte	0x00, 0xf5, 0x21, 0x00


	//----- nvinfo : EIATTR_KPARAM_INFO
	.align		4
.L_1773:
        /*00c8*/ 	.byte	0x04, 0x17
        /*00ca*/ 	.short	(.L_1775 - .L_1774)
.L_1774:
        /*00cc*/ 	.word	0x00000000
        /*00d0*/ 	.short	0x0001
        /*00d2*/ 	.short	0x0008
        /*00d4*/ 	.byte	0x00, 0xf5, 0x21, 0x00


	//----- nvinfo : EIATTR_KPARAM_INFO
	.align		4
.L_1775:
        /*00d8*/ 	.byte	0x04, 0x17
        /*00da*/ 	.short	(.L_1777 - .L_1776)
.L_1776:
        /*00dc*/ 	.word	0x00000000
        /*00e0*/ 	.short	0x0000
        /*00e2*/ 	.short	0x0000
        /*00e4*/ 	.byte	0x00, 0xf5, 0x21, 0x00


	//----- nvinfo : EIATTR_SPARSE_MMA_MASK
	.align		4
.L_1777:
        /*00e8*/ 	.byte	0x03, 0x50
        /*00ea*/ 	.short	0x0000


	//----- nvinfo : EIATTR_MAXREG_COUNT
	.align		4
        /*00ec*/ 	.byte	0x03, 0x1b
        /*00ee*/ 	.short	0x00ff


	//----- nvinfo : EIATTR_NUM_BARRIERS
	.align		4
        /*00f0*/ 	.byte	0x02, 0x4c
        /*00f2*/ 	.byte	0x01
	.zero		1


	//----- nvinfo : EIATTR_MERCURY_ISA_VERSION
	.align		4
        /*00f4*/ 	.byte	0x03, 0x5f
        /*00f6*/ 	.short	0x0101


	//----- nvinfo : EIATTR_COOP_GROUP_MASK_REGIDS
	.align		4
        /*00f8*/ 	.byte	0x04, 0x29
        /*00fa*/ 	.short	(.L_1779 - .L_1778)


	//   ....[0]....
.L_1778:
        /*00fc*/ 	.word	0xffffffff


	//   ....[1]....
        /*0100*/ 	.word	0xffffffff


	//   ....[2]....
        /*0104*/ 	.word	0xffffffff


	//   ....[3]....
        /*0108*/ 	.word	0xffffffff


	//   ....[4]....
        /*010c*/ 	.word	0xffffffff


	//   ....[5]....
        /*0110*/ 	.word	0x05000027


	//   ....[6]....
        /*0114*/ 	.word	0x05000027


	//   ....[7]....
        /*0118*/ 	.word	0x05000027


	//   ....[8]....
        /*011c*/ 	.word	0x05000027


	//   ....[9]....
        /*0120*/ 	.word	0x05000027


	//----- nvinfo : EIATTR_COOP_GROUP_INSTR_OFFSETS
	.align		4
.L_1779:
        /*0124*/ 	.byte	0x04, 0x28
        /*0126*/ 	.short	(.L_1781 - .L_1780)


	//   ....[0]....
.L_1780:
        /*0128*/ 	.word	0x00001200


	//   ....[1]....
        /*012c*/ 	.word	0x00001220


	//   ....[2]....
        /*0130*/ 	.word	0x00001240


	//   ....[3]....
        /*0134*/ 	.word	0x00001260


	//   ....[4]....
        /*0138*/ 	.word	0x00001280


	//   ....[5]....
        /*013c*/ 	.word	0x00002690


	//   ....[6]....
        /*0140*/ 	.word	0x00002700


	//   ....[7]....
        /*0144*/ 	.word	0x00002770


	//   ....[8]....
        /*0148*/ 	.word	0x000027e0


	//   ....[9]....
        /*014c*/ 	.word	0x00002850


	//----- nvinfo : EIATTR_VRC_CTA_INIT_COUNT
	.align		4
.L_1781:
        /*0150*/ 	.byte	0x02, 0x4a
	.zero		1
	.zero		1


	//----- nvinfo : EIATTR_EXIT_INSTR_OFFSETS
	.align		4
        /*0154*/ 	.byte	0x04, 0x1c
        /*0156*/ 	.short	(.L_1783 - .L_1782)


	//   ....[0]....
.L_1782:
        /*0158*/ 	.word	0x00000090


	//   ....[1]....
        /*015c*/ 	.word	0x00000170


	//   ....[2]....
        /*0160*/ 	.word	0x00002580


	//   ....[3]....
        /*0164*/ 	.word	0x00002630


	//----- nvinfo : EIATTR_CRS_STACK_SIZE
	.align		4
.L_1783:
        /*0168*/ 	.byte	0x04, 0x1e
        /*016a*/ 	.short	(.L_1785 - .L_1784)
.L_1784:
        /*016c*/ 	.word	0x00000000


	//----- nvinfo : EIATTR_CBANK_PARAM_SIZE
	.align		4
.L_1785:
        /*0170*/ 	.byte	0x03, 0x19
        /*0172*/ 	.short	0x0051


	//----- nvinfo : EIATTR_PARAM_CBANK
	.align		4
        /*0174*/ 	.byte	0x04, 0x0a
        /*0176*/ 	.short	(.L_1787 - .L_1786)
	.align		4
.L_1786:
        /*0178*/ 	.word	index@(.nv.constant0._ZN4vllm3moe27moe_align_block_size_kernelIsEEvPKT_PiS5_S5_S5_iiiimS5_iib)
        /*017c*/ 	.short	0x0380
        /*017e*/ 	.short	0x0051


	//----- nvinfo : EIATTR_SW_WAR
	.align		4
.L_1787:
        /*0180*/ 	.byte	0x04, 0x36
        /*0182*/ 	.short	(.L_1789 - .L_1788)
.L_1788:
        /*0184*/ 	.word	0x00000008
.L_1789:


//--------------------- .nv.info._ZN4vllm3moe46moe_align_block_size_small_batch_expert_kernelIsLi256EEEvPKT_PiS5_S5_S5_iimiib --------------------------
	.section	.nv.info._ZN4vllm3moe46moe_align_block_size_small_batch_expert_kernelIsLi256EEEvPKT_PiS5_S5_S5_iimiib,"",@"SHT_CUDA_INFO"
	.sectionflags	@""
	.align	4


	//----- nvinfo : EIATTR_CUDA_API_VERSION
	.align		4
        /*0000*/ 	.byte	0x04, 0x37
        /*0002*/ 	.short	(.L_1791 - .L_1790)
.L_1790:
        /*0004*/ 	.word	0x00000082


	//----- nvinfo : EIATTR_KPARAM_INFO
	.align		4
.L_1791:
        /*0008*/ 	.byte	0x04, 0x17
        /*000a*/ 	.short	(.L_1793 - .L_1792)
.L_1792:
        /*000c*/ 	.word	0x00000000
        /*0010*/ 	.short	0x000a
        /*0012*/ 	.short	0x0040
        /*0014*/ 	.byte	0x00, 0xf0, 0x05, 0x00


	//----- nvinfo : EIATTR_KPARAM_INFO
	.align		4
.L_1793:
        /*0018*/ 	.byte	0x04, 0x17
        /*001a*/ 	.short	(.L_1795 - .L_1794)
.L_1794:
        /*001c*/ 	.word	0x00000000
        /*0020*/ 	.short	0x0009
        /*0022*/ 	.short	0x003c
        /*0024*/ 	.byte	0x00, 0xf0, 0x11, 0x00


	//----- nvinfo : EIATTR_KPARAM_INFO
	.align		4
.L_1795:
        /*0028*/ 	.byte	0x04, 0x17
        /*002a*/ 	.short	(.L_1797 - .L_1796)
.L_1796:
        /*002c*/ 	.word	0x00000000
        /*0030*/ 	.short	0x0008
        /*0032*/ 	.short	0x0038
        /*0034*/ 	.byte	0x00, 0xf0, 0x11, 0x00


	//----- nvinfo : EIATTR_KPARAM_INFO
	.align		4
.L_1797:
        /*0038*/ 	.byte	0x04, 0x17
        /*003a*/ 	.short	(.L_1799 - .L_1798)
.L_1798:
        /*003c*/ 	.word	0x00000000
        /*0040*/ 	.short	0x0007
        /*0042*/ 	.short	0x0030
        /*0044*/ 	.byte	0x00, 0xf0, 0x21, 0x00


	//----- nvinfo : EIATTR_KPARAM_INFO
	.align		4
.L_1799:
        /*0048*/ 	.byte	0x04, 0x17
        /*004a*/ 	.short	(.L_1801 - .L_1800)
.L_1800:
        /*004c*/ 	.word	0x00000000
        /*0050*/ 	.short	0x0006
        /*0052*/ 	.short	0x002c
        /*0054*/ 	.byte	0x00, 0xf0, 0x11, 0x00


	//----- nvinfo : EIATTR_KPARAM_INFO
	.align		4
.L_1801:
        /*0058*/ 	.byte	0x04, 0x17
        /*005a*/ 	.short	(.L_1803 - .L_1802)
.L_1802:
        /*005c*/ 	.word	0x00000000
        /*0060*/ 	.short	0x0005
        /*0062*/ 	.short	0x0028
        /*0064*/ 	.byte	0x00, 0xf0, 0x11, 0x00


	//----- nvinfo : EIATTR_KPARAM_INFO
	.align		4
.L_1803:
        /*0068*/ 	.byte	0x04, 0x17
        /*006a*/ 	.short	(.L_1805 - .L_1804)
.L_1804:
        /*006c*/ 	.word	0x00000000
        /*0070*/ 	.short	0x0004
        /*0072*/ 	.short	0x0020
        /*0074*/ 	.byte	0x00, 0xf5, 0x21, 0x00


	//----- nvinfo : EIATTR_KPARAM_INFO
	.align		4
.L_1805:
        /*0078*/ 	.byte	0x04, 0x17
        /*007a*/ 	.short	(.L_1807 - .L_1806)
.L_1806:
        /*007c*/ 	.word	0x00000000
        /*0080*/ 	.short	0x0003
        /*0082*/ 	.short	0x0018
        /*0084*/ 	.byte	0x00, 0xf5, 0x21, 0x00


	//----- nvinfo : EIATTR_KPARAM_INFO
	.align		4
.L_1807:
        /*0088*/ 	.byte	0x04, 0x17
        /*008a*/ 	.short	(.L_1809 - .L_1808)
.L_1808:
        /*008c*/ 	.word	0x00000000
        /*0090*/ 	.short	0x0002
        /*0092*/ 	.short	0x0010
        /*0094*/ 	.byte	0x00, 0xf5, 0x21, 0x00


	//----- nvinfo : EIATTR_KPARAM_INFO
	.align		4
.L_1809:
        /*0098*/ 	.byte	0x04, 0x17
        /*009a*/ 	.short	(.L_1811 - .L_1810)
.L_1810:
        /*009c*/ 	.word	0x00000000
        /*00a0*/ 	.short	0x0001
        /*00a2*/ 	.short	0x0008
        /*00a4*/ 	.byte	0x00, 0xf5, 0x21, 0x00


	//----- nvinfo : EIATTR_KPARAM_INFO
	.align		4
.L_1811:
        /*00a8*/ 	.byte	0x04, 0x17
        /*00aa*/ 	.short	(.L_1813 - .L_1812)
.L_1812:
        /*00ac*/ 	.word	0x00000000
        /*00b0*/ 	.short	0x0000
        /*00b2*/ 	.short	0x0000
        /*00b4*/ 	.byte	0x00, 0xf5, 0x21, 0x00


	//----- nvinfo : EIATTR_SPARSE_MMA_MASK
	.align		4
.L_1813:
        /*00b8*/ 	.byte	0x03, 0x50
        /*00ba*/ 	.short	0x0000


	//----- nvinfo : EIATTR_MAXREG_COUNT
	.align		4
        /*00bc*/ 	.byte	0x03, 0x1b
        /*00be*/ 	.short	0x00ff


	//----- nvinfo : EIATTR_NUM_BARRIERS
	.align		4
        /*00c0*/ 	.byte	0x02, 0x4c
        /*00c2*/ 	.byte	0x01
	.zero		1


	//----- nvinfo : EIATTR_MERCURY_ISA_VERSION
	.align		4
        /*00c4*/ 	.byte	0x03, 0x5f
        /*00c6*/ 	.short	0x0101


	//----- nvinfo : EIATTR_VRC_CTA_INIT_COUNT
	.align		4
        /*00c8*/ 	.byte	0x02, 0x4a
	.zero		1
	.zero		1


	//----- nvinfo : EIATTR_EXIT_INSTR_OFFSETS
	.align		4
        /*00cc*/ 	.byte	0x04, 0x1c
        /*00ce*/ 	.short	(.L_1815 - .L_1814)


	//   ....[0]....
.L_1814:
        /*00d0*/ 	.word	0x000007d0


	//   ....[1]....
        /*00d4*/ 	.word	0x00003ff0


	//   ....[2]....
        /*00d8*/ 	.word	0x00004270


	//   ....[3]....
        /*00dc*/ 	.word	0x000043d0


	//----- nvinfo : EIATTR_CRS_STACK_SIZE
	.align		4
.L_1815:
        /*00e0*/ 	.byte	0x04, 0x1e
        /*00e2*/ 	.short	(.L_1817 - .L_1816)
.L_1816:
        /*00e4*/ 	.word	0x00000000


	//----- nvinfo : EIATTR_CBANK_PARAM_SIZE
	.align		4
.L_1817:
        /*00e8*/ 	.byte	0x03, 0x19
        /*00ea*/ 	.short	0x0041


	//----- nvinfo : EIATTR_PARAM_CBANK
	.align		4
        /*00ec*/ 	.byte	0x04, 0x0a
        /*00ee*/ 	.short	(.L_1819 - .L_1818)
	.align		4
.L_1818:
        /*00f0*/ 	.word	index@(.nv.constant0._ZN4vllm3moe46moe_align_block_size_small_batch_expert_kernelIsLi256EEEvPKT_PiS5_S5_S5_iimiib)
        /*00f4*/ 	.short	0x0380
        /*00f6*/ 	.short	0x0041


	//----- nvinfo : EIATTR_SW_WAR
	.align		4
.L_1819:
        /*00f8*/ 	.byte	0x04, 0x36
        /*00fa*/ 	.short	(.L_1821 - .L_1820)
.L_1820:
        /*00fc*/ 	.word	0x00000008
.L_1821:


//--------------------- .nv.info._ZN4vllm3moe35count_and_sort_expert_tokens_kernelIaEEvPKT_PiS5_S5_miiib --------------------------
	.section	.nv.info._ZN4vllm3moe35count_and_sort_expert_tokens_kernelIaEEvPKT_PiS5_S5_miiib,"",@"SHT_CUDA_INFO"
	.sectionflags	@""
	.align	4


	//----- nvinfo : EIATTR_CUDA_API_VERSION
	.align		4
        /*0000*/ 	.byte	0x04, 0x37
        /*0002*/ 	.short	(.L_1823 - .L_1822)
.L_1822:
        /*0004*/ 	.word	0x00000082


	//----- nvinfo : EIATTR_KPARAM_INFO
	.align		4
.L_1823:
        /*0008*/ 	.byte	0x04, 0x17
        /*000a*/ 	.short	(.L_1825 - .L_1824)
.L_1824:
        /*000c*/ 	.word	0x00000000
        /*0010*/ 	.short	0x0008
        /*0012*/ 	.short	0x0034
        /*0014*/ 	.byte	0x00, 0xf0, 0x05, 0x00


	//----- nvinfo : EIATTR_KPARAM_INFO
	.align		4
.L_1825:
        /*0018*/ 	.byte	0x04, 0x17
        /*001a*/ 	.short	(.L_1827 - .L_1826)
.L_1826:
        /*001c*/ 	.word	0x00000000
        /*0020*/ 	.short	0x0007
        /*0022*/ 	.short	0x0030
        /*0024*/ 	.byte	0x00, 0xf0, 0x11, 0x00


	//----- nvinfo : EIATTR_KPARAM_INFO
	.align		4
.L_1827:
        /*0028*/ 	.byte	0x04, 0x17
        /*002a*/ 	.short	(.L_1829 - .L_1828)
.L_1828:
        /*002c*/ 	.word	0x00000000
        /*0030*/ 	.short	0x0006
        /*0032*/ 	.short	0x002c
        /*0034*/ 	.byte	0x00, 0xf0, 0x11, 0x00


	//----- nvinfo : EIATTR_KPARAM_INFO
	.align		4
.L_1829:
        /*0038*/ 	.byte	0x04, 0x17
        /*003a*/ 	.short	(.L_1831 - .L_1830)
.L_1830:
        /*003c*/ 	.word	0x00000000
        /*0040*/ 	.short	0x0005
        /*0042*/ 	.short	0x0028
        /*0044*/ 	.byte	0x00, 0xf0, 0x11, 0x00


	//----- nvinfo : EIATTR_KPARAM_INFO
	.align		4
.L_1831:
        /*0048*/ 	.byte	0x04, 0x17
        /*004a*/ 	.short	(.L_1833 - .L_1832)
.L_1832:
        /*004c*/ 	.word	0x00000000
        /*0050*/ 	.short	0x0004
        /*0052*/ 	.short	0x0020
        /*0054*/ 	.byte	0x00, 0xf0, 0x21, 0x00


	//----- nvinfo : EIATTR_KPARAM_INFO
	.align		4
.L_1833:
        /*0058*/ 	.byte	0x04, 0x17
        /*005a*/ 	.short	(.L_1835 - .L_1834)
.L_1834:
        /*005c*/ 	.word	0x00000000
        /*0060*/ 	.short	0x0003
        /*0062*/ 	.short	0x0018
        /*0064*/ 	.byte	0x00, 0xf5, 0x21, 0x00


	//----- nvinfo : EIATTR_KPARAM_INFO
	.align		4
.L_1835:
        /*0068*/ 	.byte	0x04, 0x17
        /*006a*/ 	.short	(.L_1837 - .L_1836)
.L_1836:
        /*006c*/ 	.word	0x00000000
        /*0070*/ 	.short	0x0002
        /*0072*/ 	.short	0x0010
        /*0074*/ 	.byte	0x00, 0xf5, 0x21, 0x00


	//----- nvinfo : EIATTR_KPARAM_INFO
	.align		4
.L_1837:
        /*0078*/ 	.byte	0x04, 0x17
        /*007a*/ 	.short	(.L_1839 - .L_1838)
.L_1838:
        /*007c*/ 	.word	0x00000000
        /*0080*/ 	.short	0x0001
        /*0082*/ 	.short	0x0008
        /*0084*/ 	.byte	0x00, 0xf5, 0x21, 0x00


	//----- nvinfo : EIATTR_KPARAM_INFO
	.align		4
.L_1839:
        /*0088*/ 	.byte	0x04, 0x17
        /*008a*/ 	.short	(.L_1841 - .L_1840)
.L_1840:
        /*008c*/ 	.word	0x00000000
        /*0090*/ 	.short	0x0000
        /*0092*/ 	.short	0x0000
        /*0094*/ 	.byte	0x00, 0xf5, 0x21, 0x00


	//----- nvinfo : EIATTR_SPARSE_MMA_MASK
	.align		4
.L_1841:
        /*0098*/ 	.byte	0x03, 0x50
        /*009a*/ 	.short	0x0000


	//----- nvinfo : EIATTR_MAXREG_COUNT
	.align		4
        /*009c*/ 	.byte	0x03, 0x1b
        /*009e*/ 	.short	0x00ff


	//----- nvinfo : EIATTR_MERCURY_ISA_VERSION
	.align		4
        /*00a0*/ 	.byte	0x03, 0x5f
        /*00a2*/ 	.short	0x0101


	//----- nvinfo : EIATTR_VRC_CTA_INIT_COUNT
	.align		4
        /*00a4*/ 	.byte	0x02, 0x4a
	.zero		1
	.zero		1


	//----- nvinfo : EIATTR_EXIT_INSTR_OFFSETS
	.align		4
        /*00a8*/ 	.byte	0x04, 0x1c
        /*00aa*/ 	.short	(.L_1843 - .L_1842)


	//   ....[0]....
.L_1842:
        /*00ac*/ 	.word	0x000000a0


	//   ....[1]....
        /*00b0*/ 	.word	0x00000340


	//   ....[2]....
        /*00b4*/ 	.word	0x00000490


	//----- nvinfo : EIATTR_CRS_STACK_SIZE
	.align		4
.L_1843:
        /*00b8*/ 	.byte	0x04, 0x1e
        /*00ba*/ 	.short	(.L_1845 - .L_1844)
.L_1844:
        /*00bc*/ 	.word	0x00000000


	//----- nvinfo : EIATTR_CBANK_PARAM_SIZE
	.align		4
.L_1845:
        /*00c0*/ 	.byte	0x03, 0x19
        /*00c2*/ 	.short	0x0035


	//----- nvinfo : EIATTR_PARAM_CBANK
	.align		4
        /*00c4*/ 	.byte	0x04, 0x0a
        /*00c6*/ 	.short	(.L_1847 - .L_1846)
	.align		4
.L_1846:
        /*00c8*/ 	.word	index@(.nv.constant0._ZN4vllm3moe35count_and_sort_expert_tokens_kernelIaEEvPKT_PiS5_S5_miiib)
        /*00cc*/ 	.short	0x0380
        /*00ce*/ 	.short	0x0035


	//----- nvinfo : EIATTR_SW_WAR
	.align		4
.L_1847:
        /*00d0*/ 	.byte	0x04, 0x36
        /*00d2*/ 	.short	(.L_1849 - .L_1848)
.L_1848:
        /*00d4*/ 	.word	0x00000008
.L_1849:


//--------------------- .nv.info._ZN4vllm3moe27moe_align_block_size_kernelIaEEvPKT_PiS5_S5_S5_iiiimS5_iib --------------------------
	.section	.nv.info._ZN4vllm3moe27moe_align_block_size_kernelIaEEvPKT_PiS5_S5_S5_iiiimS5_iib,"",@"SHT_CUDA_INFO"
	.sectionflags	@""
	.align	4


	//----- nvinfo : EIATTR_CUDA_API_VERSION
	.align		4
        /*0000*/ 	.byte	0x04, 0x37
        /*0002*/ 	.short	(.L_1851 - .L_1850)
.L_1850:
        /*0004*/ 	.word	0x00000082


	//----- nvinfo : EIATTR_KPARAM_INFO
	.align		4
.L_1851:
        /*0008*/ 	.byte	0x04, 0x17
        /*000a*/ 	.short	(.L_1853 - .L_1852)
.L_1852:
        /*000c*/ 	.word	0x00000000
        /*0010*/ 	.short	0x000d
        /*0012*/ 	.short	0x0050
        /*0014*/ 	.byte	0x00, 0xf0, 0x05, 0x00


	//----- nvinfo : EIATTR_KPARAM_INFO
	.align		4
.L_1853:
        /*0018*/ 	.byte	0x04, 0x17
        /*001a*/ 	.short	(.L_1855 - .L_1854)
.L_1854:
        /*001c*/ 	.word	0x00000000
        /*0020*/ 	.short	0x000c
        /*0022*/ 	.short	0x004c
        /*0024*/ 	.byte	0x00, 0xf0, 0x11, 0x00


	//----- nvinfo : EIATTR_KPARAM_INFO
	.align		4
.L_1855:
        /*0028*/ 	.byte	0x04, 0x17
        /*002a*/ 	.short	(.L_1857 - .L_1856)
.L_1856:
        /*002c*/ 	.word	0x00000000
        /*0030*/ 	.short	0x000b
        /*0032*/ 	.short	0x0048
        /*0034*/ 	.byte	0x00, 0xf0, 0x11, 0x00


	//----- nvinfo : EIATTR_KPARAM_INFO
	.align		4
.L_1857:
        /*0038*/ 	.byte	0x04, 0x17
        /*003a*/ 	.short	(.L_1859 - .L_1858)
.L_1858:
        /*003c*/ 	.word	0x00000000
        /*0040*/ 	.short	0x000a
        /*0042*/ 	.short	0x0040
        /*0044*/ 	.byte	0x00, 0xf5, 0x21, 0x00


	//----- nvinfo : EIATTR_KPARAM_INFO
	.align		4
.L_1859:
        /*0048*/ 	.byte	0x04, 0x17
        /*004a*/ 	.short	(.L_1861 - .L_1860)
.L_1860:
        /*004c*/ 	.word	0x00000000
        /*0050*/ 	.short	0x0009
        /*0052*/ 	.short	0x0038
        /*0054*/ 	.byte	0x00, 0xf0, 0x21, 0x00


	//----- nvinfo : EIATTR_KPARAM_INFO
	.align		4
.L_1861:
        /*0058*/ 	.byte	0x04, 0x17
        /*005a*/ 	.short	(.L_1863 - .L_1862)
.L_1862:
        /*005c*/ 	.word	0x00000000
        /*0060*/ 	.short	0x0008
        /*0062*/ 	.short	0x0034
        /*0064*/ 	.byte	0x00, 0xf0, 0x11, 0x00


	//----- nvinfo : EIATTR_KPARAM_INFO
	.align		4
.L_1863:
        /*0068*/ 	.byte	0x04, 0x17
        /*006a*/ 	.short	(.L_1865 - .L_1864)
.L_1864:
        /*006c*/ 	.word	0x00000000
        /*0070*/ 	.short	0x0007
        /*0072*/ 	.short	0x0030
        /*0074*/ 	.byte	0x00, 0xf0, 0x11, 0x00


	//----- nvinfo : EIATTR_KPARAM_INFO
	.align		4
.L_1865:
        /*0078*/ 	.byte	0x04, 0x17
        /*007a*/ 	.short	(.L_1867 - .L_1866)
.L_1866:
        /*007c*/ 	.word	0x00000000
        /*0080*/ 	.short	0x0006
        /*0082*/ 	.short	0x002c
        /*0084*/ 	.byte	0x00, 0xf0, 0x11, 0x00


	//----- nvinfo : EIATTR_KPARAM_INFO
	.align		4
.L_1867:
        /*0088*/ 	.byte	0x04, 0x17
        /*008a*/ 	.short	(.L_1869 - .L_1868)
.L_1868:
        /*008c*/ 	.word	0x00000000
        /*0090*/ 	.short	0x0005
        /*0092*/ 	.short	0x0028
        /*0094*/ 	.byte	0x00, 0xf0, 0x11, 0x00


	//----- nvinfo : EIATTR_KPARAM_INFO
	.align		4
.L_1869:
        /*0098*/ 	.byte	0x04, 0x17
        /*009a*/ 	.short	(.L_1871 - .L_1870)
.L_1870:
        /*009c*/ 	.word	0x00000000
        /*00a0*/ 	.short	0x0004
        /*00a2*/ 	.short	0x0020
        /*00a4*/ 	.byte	0x00, 0xf5, 0x21, 0x00


	//----- nvinfo : EIATTR_KPARAM_INFO
	.align		4
.L_1871:
        /*00a8*/ 	.byte	0x04, 0x17
        /*00aa*/ 	.short	(.L_1873 - .L_1872)
.L_1872:
        /*00ac*/ 	.word	0x00000000
        /*00b0*/ 	.short	0x0003
        /*00b2*/ 	.short	0x0018
        /*00b4*/ 	.byte	0x00, 0xf5, 0x21, 0x00


	//----- nvinfo : EIATTR_KPARAM_INFO
	.align		4
.L_1873:
        /*00b8*/ 	.byte	0x04, 0x17
        /*00ba*/ 	.short	(.L_1875 - .L_1874)
.L_1874:
        /*00bc*/ 	.word	0x00000000
        /*00c0*/ 	.short	0x0002
        /*00c2*/ 	.short	0x0010
        /*00c4*/ 	.byte	0x00, 0xf5, 0x21, 0x00


	//----- nvinfo : EIATTR_KPARAM_INFO
	.align		4
.L_1875:
        /*00c8*/ 	.byte	0x04, 0x17
        /*00ca*/ 	.short	(.L_1877 - .L_1876)
.L_1876:
        /*00cc*/ 	.word	0x00000000
        /*00d0*/ 	.short	0x0001
        /*00d2*/ 	.short	0x0008
        /*00d4*/ 	.byte	0x00, 0xf5, 0x21, 0x00


	//----- nvinfo : EIATTR_KPARAM_INFO
	.align		4
.L_1877:
        /*00d8*/ 	.byte	0x04, 0x17
        /*00da*/ 	.short	(.L_1879 - .L_1878)
.L_1878:
        /*00dc*/ 	.word	0x00000000
        /*00e0*/ 	.short	0x0000
        /*00e2*/ 	.short	0x0000
        /*00e4*/ 	.byte	0x00, 0xf5, 0x21, 0x00


	//----- nvinfo : EIATTR_SPARSE_MMA_MASK
	.align		4
.L_1879:
        /*00e8*/ 	.byte	0x03, 0x50
        /*00ea*/ 	.short	0x0000


	//----- nvinfo : EIATTR_MAXREG_COUNT
	.align		4
        /*00ec*/ 	.byte	0x03, 0x1b
        /*00ee*/ 	.short	0x00ff


	//----- nvinfo : EIATTR_NUM_BARRIERS
	.align		4
        /*00f0*/ 	.byte	0x02, 0x4c
        /*00f2*/ 	.byte	0x01
	.zero		1


	//----- nvinfo : EIATTR_MERCURY_ISA_VERSION
	.align		4
        /*00f4*/ 	.byte	0x03, 0x5f
        /*00f6*/ 	.short	0x0101


	//----- nvinfo : EIATTR_COOP_GROUP_MASK_REGIDS
	.align		4
        /*00f8*/ 	.byte	0x04, 0x29
        /*00fa*/ 	.short	(.L_1881 - .L_1880)


	//   ....[0]....
.L_1880:
        /*00fc*/ 	.word	0xffffffff


	//   ....[1]....
        /*0100*/ 	.word	0xffffffff


	//   ....[2]....
        /*0104*/ 	.word	0xffffffff


	//   ....[3]....
        /*0108*/ 	.word	0xffffffff


	//   ....[4]....
        /*010c*/ 	.word	0xffffffff


	//   ....[5]....
        /*0110*/ 	.word	0x05000027


	//   ....[6]....
        /*0114*/ 	.word	0x05000027


	//   ....[7]....
        /*0118*/ 	.word	0x05000027


	//   ....[8]....
        /*011c*/ 	.word	0x05000027


	//   ....[9]....
        /*0120*/ 	.word	0x05000027


	//----- nvinfo : EIATTR_COOP_GROUP_INSTR_OFFSETS
	.align		4
.L_1881:
        /*0124*/ 	.byte	0x04, 0x28
        /*0126*/ 	.short	(.L_1883 - .L_1882)


	//   ....[0]....
.L_1882:
        /*0128*/ 	.word	0x00001200


	//   ....[1]....
        /*012c*/ 	.word	0x00001220


	//   ....[2]....
        /*0130*/ 	.word	0x00001240


	//   ....[3]....
        /*0134*/ 	.word	0x00001260


	//   ....[4]....
        /*0138*/ 	.word	0x00001280


	//   ....[5]....
        /*013c*/ 	.word	0x00002690


	//   ....[6]....
        /*0140*/ 	.word	0x00002700


	//   ....[7]....
        /*0144*/ 	.word	0x00002770


	//   ....[8]....
        /*0148*/ 	.word	0x000027e0


	//   ....[9]....
        /*014c*/ 	.word	0x00002850


	//----- nvinfo : EIATTR_VRC_CTA_INIT_COUNT
	.align		4
.L_1883:
        /*0150*/ 	.byte	0x02, 0x4a
	.zero		1
	.zero		1


	//----- nvinfo : EIATTR_EXIT_INSTR_OFFSETS
	.align		4
        /*0154*/ 	.byte	0x04, 0x1c
        /*0156*/ 	.short	(.L_1885 - .L_1884)


	//   ....[0]....
.L_1884:
        /*0158*/ 	.word	0x00000090


	//   ....[1]....
        /*015c*/ 	.word	0x00000170


	//   ....[2]....
        /*0160*/ 	.word	0x00002580


	//   ....[3]....
        /*0164*/ 	.word	0x00002630


	//----- nvinfo : EIATTR_CRS_STACK_SIZE
	.align		4
.L_1885:
        /*0168*/ 	.byte	0x04, 0x1e
        /*016a*/ 	.short	(.L_1887 - .L_1886)
.L_1886:
        /*016c*/ 	.word	0x00000000


	//----- nvinfo : EIATTR_CBANK_PARAM_SIZE
	.align		4
.L_1887:
        /*0170*/ 	.byte	0x03, 0x19
        /*0172*/ 	.short	0x0051


	//----- nvinfo : EIATTR_PARAM_CBANK
	.align		4
        /*0174*/ 	.byte	0x04, 0x0a
        /*0176*/ 	.short	(.L_1889 - .L_1888)
	.align		4
.L_1888:
        /*0178*/ 	.word	index@(.nv.constant0._ZN4vllm3moe27moe_align_block_size_kernelIaEEvPKT_PiS5_S5_S5_iiiimS5_iib)
        /*017c*/ 	.short	0x0380
        /*017e*/ 	.short	0x0051


	//----- nvinfo : EIATTR_SW_WAR
	.align		4
.L_1889:
        /*0180*/ 	.byte	0x04, 0x36
        /*0182*/ 	.short	(.L_1891 - .L_1890)
.L_1890:
        /*0184*/ 	.word	0x00000008
.L_1891:


//--------------------- .nv.info._ZN4vllm3moe46moe_align_block_size_small_batch_expert_kernelIaLi256EEEvPKT_PiS5_S5_S5_iimiib --------------------------
	.section	.nv.info._ZN4vllm3moe46moe_align_block_size_small_batch_expert_kernelIaLi256EEEvPKT_PiS5_S5_S5_iimiib,"",@"SHT_CUDA_INFO"
	.sectionflags	@""
	.align	4


	//----- nvinfo : EIATTR_CUDA_API_VERSION
	.align		4
        /*0000*/ 	.byte	0x04, 0x37
        /*0002*/ 	.short	(.L_1893 - .L_1892)
.L_1892:
        /*0004*/ 	.word	0x00000082


	//----- nvinfo : EIATTR_KPARAM_INFO
	.align		4
.L_1893:
        /*0008*/ 	.byte	0x04, 0x17
        /*000a*/ 	.short	(.L_1895 - .L_1894)
.L_1894:
        /*000c*/ 	.word	0x00000000
        /*0010*/ 	.short	0x000a
        /*0012*/ 	.short	0x0040
        /*0014*/ 	.byte	0x00, 0xf0, 0x05, 0x00


	//----- nvinfo : EIATTR_KPARAM_INFO
	.align		4
.L_1895:
        /*0018*/ 	.byte	0x04, 0x17
        /*001a*/ 	.short	(.L_1897 - .L_1896)
.L_1896:
        /*001c*/ 	.word	0x00000000
        /*0020*/ 	.short	0x0009
        /*0022*/ 	.short	0x003c
        /*0024*/ 	.byte	0x00, 0xf0, 0x11, 0x00


	//----- nvinfo : EIATTR_KPARAM_INFO
	.align		4
.L_1897:
        /*0028*/ 	.byte	0x04, 0x17
        /*002a*/ 	.short	(.L_1899 - .L_1898)
.L_1898:
        /*002c*/ 	.word	0x00000000
        /*0030*/ 	.short	0x0008
        /*0032*/ 	.short	0x0038
        /*0034*/ 	.byte	0x00, 0xf0, 0x11, 0x00


	//----- nvinfo : EIATTR_KPARAM_INFO
	.align		4
.L_1899:
        /*0038*/ 	.byte	0x04, 0x17
        /*003a*/ 	.short	(.L_1901 - .L_1900)
.L_1900:
        /*003c*/ 	.word	0x00000000
        /*0040*/ 	.short	0x0007
        /*0042*/ 	.short	0x0030
        /*0044*/ 	.byte	0x00, 0xf0, 0x21, 0x00


	//----- nvinfo : EIATTR_KPARAM_INFO
	.align		4
.L_1901:
        /*0048*/ 	.byte	0x04, 0x17
        /*004a*/ 	.short	(.L_1903 - .L_1902)
.L_1902:
        /*004c*/ 	.word	0x00000000
        /*0050*/ 	.short	0x0006
        /*0052*/ 	.short	0x002c
        /*0054*/ 	.byte	0x00, 0xf0, 0x11, 0x00


	//----- nvinfo : EIATTR_KPARAM_INFO
	.align		4
.L_1903:
        /*0058*/ 	.byte	0x04, 0x17
        /*005a*/ 	.short	(.L_1905 - .L_1904)
.L_1904:
        /*005c*/ 	.word	0x00000000
        /*0060*/ 	.short	0x0005
        /*0062*/ 	.short	0x0028
        /*0064*/ 	.byte	0x00, 0xf0, 0x11, 0x00


	//----- nvinfo : EIATTR_KPARAM_INFO
	.align		4
.L_1905:
        /*0068*/ 	.byte	0x04, 0x17
        /*006a*/ 	.short	(.L_1907 - .L_1906)
.L_1906:
        /*006c*/ 	.word	0x00000000
        /*0070*/ 	.short	0x0004
        /*0072*/ 	.short	0x0020
        /*0074*/ 	.byte	0x00, 0xf5, 0x21, 0x00


	//----- nvinfo : EIATTR_KPARAM_INFO
	.align		4
.L_1907:
        /*0078*/ 	.byte	0x04, 0x17
        /*007a*/ 	.short	(.L_1909 - .L_1908)
.L_1908:
        /*007c*/ 	.word	0x00000000
        /*0080*/ 	.short	0x0003
        /*0082*/ 	.short	0x0018
        /*0084*/ 	.byte	0x00, 0xf5, 0x21, 0x00


	//----- nvinfo : EIATTR_KPARAM_INFO
	.align		4
.L_1909:
        /*0088*/ 	.byte	0x04, 0x17
        /*008a*/ 	.short	(.L_1911 - .L_1910)
.L_1910:
        /*008c*/ 	.word	0x00000000
        /*0090*/ 	.short	0x0002
        /*0092*/ 	.short	0x0010
        /*0094*/ 	.byte	0x00, 0xf5, 0x21, 0x00


	//----- nvinfo : EIATTR_KPARAM_INFO
	.align		4
.L_1911:
        /*0098*/ 	.byte	0x04, 0x17
        /*009a*/ 	.short	(.L_1913 - .L_1912)
.L_1912:
        /*009c*/ 	.word	0x00000000
        /*00a0*/ 	.short	0x0001
        /*00a2*/ 	.short	0x0008
        /*00a4*/ 	.byte	0x00, 0xf5, 0x21, 0x00


	//----- nvinfo : EIATTR_KPARAM_INFO
	.align		4
.L_1913:
        /*00a8*/ 	.byte	0x04, 0x17
        /*00aa*/ 	.short	(.L_1915 - .L_1914)
.L_1914:
        /*00ac*/ 	.word	0x00000000
        /*00b0*/ 	.short	0x0000
        /*00b2*/ 	.short	0x0000
        /*00b4*/ 	.byte	0x00, 0xf5, 0x21, 0x00


	//----- nvinfo : EIATTR_SPARSE_MMA_MASK
	.align		4
.L_1915:
        /*00b8*/ 	.byte	0x03, 0x50
        /*00ba*/ 	.short	0x0000


	//----- nvinfo : EIATTR_MAXREG_COUNT
	.align		4
        /*00bc*/ 	.byte	0x03, 0x1b
        /*00be*/ 	.short	0x00ff


	//----- nvinfo : EIATTR_NUM_BARRIERS
	.align		4
        /*00c0*/ 	.byte	0x02, 0x4c
        /*00c2*/ 	.byte	0x01
	.zero		1


	//----- nvinfo : EIATTR_MERCURY_ISA_VERSION
	.align		4
        /*00c4*/ 	.byte	0x03, 0x5f
        /*00c6*/ 	.short	0x0101


	//----- nvinfo : EIATTR_VRC_CTA_INIT_COUNT
	.align		4
        /*00c8*/ 	.byte	0x02, 0x4a
	.zero		1
	.zero		1


	//----- nvinfo : EIATTR_EXIT_INSTR_OFFSETS
	.align		4
        /*00cc*/ 	.byte	0x04, 0x1c
        /*00ce*/ 	.short	(.L_1917 - .L_1916)


	//   ....[0]....
.L_1916:
        /*00d0*/ 	.word	0x000007d0


	//   ....[1]....
        /*00d4*/ 	.word	0x00003fe0


	//   ....[2]....
        /*00d8*/ 	.word	0x00004260


	//   ....[3]....
        /*00dc*/ 	.word	0x000043c0


	//----- nvinfo : EIATTR_CRS_STACK_SIZE
	.align		4
.L_1917:
        /*00e0*/ 	.byte	0x04, 0x1e
        /*00e2*/ 	.short	(.L_1919 - .L_1918)
.L_1918:
        /*00e4*/ 	.word	0x00000000


	//----- nvinfo : EIATTR_CBANK_PARAM_SIZE
	.align		4
.L_1919:
        /*00e8*/ 	.byte	0x03, 0x19
        /*00ea*/ 	.short	0x0041


	//----- nvinfo : EIATTR_PARAM_CBANK
	.align		4
        /*00ec*/ 	.byte	0x04, 0x0a
        /*00ee*/ 	.short	(.L_1921 - .L_1920)
	.align		4
.L_1920:
        /*00f0*/ 	.word	index@(.nv.constant0._ZN4vllm3moe46moe_align_block_size_small_batch_expert_kernelIaLi256EEEvPKT_PiS5_S5_S5_iimiib)
        /*00f4*/ 	.short	0x0380
        /*00f6*/ 	.short	0x0041


	//----- nvinfo : EIATTR_SW_WAR
	.align		4
.L_1921:
        /*00f8*/ 	.byte	0x04, 0x36
        /*00fa*/ 	.short	(.L_1923 - .L_1922)
.L_1922:
        /*00fc*/ 	.word	0x00000008
.L_1923:


//--------------------- .nv.info._ZN4vllm3moe35count_and_sort_expert_tokens_kernelIhEEvPKT_PiS5_S5_miiib --------------------------
	.section	.nv.info._ZN4vllm3moe35count_and_sort_expert_tokens_kernelIhEEvPKT_PiS5_S5_miiib,"",@"SHT_CUDA_INFO"
	.sectionflags	@""
	.align	4


	//----- nvinfo : EIATTR_CUDA_API_VERSION
	.align		4
        /*0000*/ 	.byte	0x04, 0x37
        /*0002*/ 	.short	(.L_1925 - .L_1924)
.L_1924:
        /*0004*/ 	.word	0x00000082


	//----- nvinfo : EIATTR_KPARAM_INFO
	.align		4
.L_1925:
        /*0008*/ 	.byte	0x04, 0x17
        /*000a*/ 	.short	(.L_1927 - .L_1926)
.L_1926:
        /*000c*/ 	.word	0x00000000
        /*0010*/ 	.short	0x0008
        /*0012*/ 	.short	0x0034
        /*0014*/ 	.byte	0x00, 0xf0, 0x05, 0x00


	//----- nvinfo : EIATTR_KPARAM_INFO
	.align		4
.L_1927:
        /*0018*/ 	.byte	0x04, 0x17
        /*001a*/ 	.short	(.L_1929 - .L_1928)
.L_1928:
        /*001c*/ 	.word	0x00000000
        /*0020*/ 	.short	0x0007
        /*0022*/ 	.short	0x0030
        /*0024*/ 	.byte	0x00, 0xf0, 0x11, 0x00


	//----- nvinfo : EIATTR_KPARAM_INFO
	.align		4
.L_1929:
        /*0028*/ 	.byte	0x04, 0x17
        /*002a*/ 	.short	(.L_1931 - .L_1930)
.L_1930:
        /*002c*/ 	.word	0x00000000
        /*0030*/ 	.short	0x0006
        /*0032*/ 	.short	0x002c
        /*0034*/ 	.byte	0x00, 0xf0, 0x11, 0x00


	//----- nvinfo : EIATTR_KPARAM_INFO
	.align		4
.L_1931:
        /*0038*/ 	.byte	0x04, 0x17
        /*003a*/ 	.short	(.L_1933 - .L_1932)
.L_1932:
        /*003c*/ 	.word	0x00000000
        /*0040*/ 	.short	0x0005
        /*0042*/ 	.short	0x0028
        /*0044*/ 	.byte	0x00, 0xf0, 0x11, 0x00


	//----- nvinfo : EIATTR_KPARAM_INFO
	.align		4
.L_1933:
        /*0048*/ 	.byte	0x04, 0x17
        /*004a*/ 	.short	(.L_1935 - .L_1934)
.L_1934:
        /*004c*/ 	.word	0x00000000
        /*0050*/ 	.short	0x0004
        /*0052*/ 	.short	0x0020
        /*0054*/ 	.byte	0x00, 0xf0, 0x21, 0x00


	//----- nvinfo : EIATTR_KPARAM_INFO
	.align		4
.L_1935:
        /*0058*/ 	.byte	0x04, 0x17
        /*005a*/ 	.short	(.L_1937 - .L_1936)
.L_1936:
        /*005c*/ 	.word	0x00000000
        /*0060*/ 	.short	0x0003
        /*0062*/ 	.short	0x0018
        /*0064*/ 	.byte	0x00, 0xf5, 0x21, 0x00


	//----- nvinfo : EIATTR_KPARAM_INFO
	.align		4
.L_1937:
        /*0068*/ 	.byte	0x04, 0x17
        /*006a*/ 	.short	(.L_1939 - .L_1938)
.L_1938:
        /*006c*/ 	.word	0x00000000
        /*0070*/ 	.short	0x0002
        /*0072*/ 	.short	0x0010
        /*0074*/ 	.byte	0x00, 0xf5, 0x21, 0x00


	//----- nvinfo : EIATTR_KPARAM_INFO
	.align		4
.L_1939:
        /*0078*/ 	.byte	0x04, 0x17
        /*007a*/ 	.short	(.L_1941 - .L_1940)
.L_1940:
        /*007c*/ 	.word	0x00000000
        /*0080*/ 	.short	0x0001
        /*0082*/ 	.short	0x0008
        /*0084*/ 	.byte	0x00, 0xf5, 0x21, 0x00


	//----- nvinfo : EIATTR_KPARAM_INFO
	.align		4
.L_1941:
        /*0088*/ 	.byte	0x04, 0x17
        /*008a*/ 	.short	(.L_1943 - .L_1942)
.L_1942:
        /*008c*/ 	.word	0x00000000
        /*0090*/ 	.short	0x0000
        /*0092*/ 	.short	0x0000
        /*0094*/ 	.byte	0x00, 0xf5, 0x21, 0x00


	//----- nvinfo : EIATTR_SPARSE_MMA_MASK
	.align		4
.L_1943:
        /*0098*/ 	.byte	0x03, 0x50
        /*009a*/ 	.short	0x0000


	//----- nvinfo : EIATTR_MAXREG_COUNT
	.align		4
        /*009c*/ 	.byte	0x03, 0x1b
        /*009e*/ 	.short	0x00ff


	//----- nvinfo : EIATTR_MERCURY_ISA_VERSION
	.align		4
        /*00a0*/ 	.byte	0x03, 0x5f
        /*00a2*/ 	.short	0x0101


	//----- nvinfo : EIATTR_VRC_CTA_INIT_COUNT
	.align		4
        /*00a4*/ 	.byte	0x02, 0x4a
	.zero		1
	.zero		1


	//----- nvinfo : EIATTR_EXIT_INSTR_OFFSETS
	.align		4
        /*00a8*/ 	.byte	0x04, 0x1c
        /*00aa*/ 	.short	(.L_1945 - .L_1944)


	//   ....[0]....
.L_1944:
        /*00ac*/ 	.word	0x000000a0


	//   ....[1]....
        /*00b0*/ 	.word	0x00000330


	//   ....[2]....
        /*00b4*/ 	.word	0x00000470


	//----- nvinfo : EIATTR_CRS_STACK_SIZE
	.align		4
.L_1945:
        /*00b8*/ 	.byte	0x04, 0x1e
        /*00ba*/ 	.short	(.L_1947 - .L_1946)
.L_1946:
        /*00bc*/ 	.word	0x00000000


	//----- nvinfo : EIATTR_CBANK_PARAM_SIZE
	.align		4
.L_1947:
        /*00c0*/ 	.byte	0x03, 0x19
        /*00c2*/ 	.short	0x0035


	//----- nvinfo : EIATTR_PARAM_CBANK
	.align		4
        /*00c4*/ 	.byte	0x04, 0x0a
        /*00c6*/ 	.short	(.L_1949 - .L_1948)
	.align		4
.L_1948:
        /*00c8*/ 	.word	index@(.nv.constant0._ZN4vllm3moe35count_and_sort_expert_tokens_kernelIhEEvPKT_PiS5_S5_miiib)
        /*00cc*/ 	.short	0x0380
        /*00ce*/ 	.short	0x0035


	//----- nvinfo : EIATTR_SW_WAR
	.align		4
.L_1949:
        /*00d0*/ 	.byte	0x04, 0x36
        /*00d2*/ 	.short	(.L_1951 - .L_1950)
.L_1950:
        /*00d4*/ 	.word	0x00000008
.L_1951:


//--------------------- .nv.info._ZN4vllm3moe27moe_align_block_size_kernelIhEEvPKT_PiS5_S5_S5_iiiimS5_iib --------------------------
	.section	.nv.info._ZN4vllm3moe27moe_align_block_size_kernelIhEEvPKT_PiS5_S5_S5_iiiimS5_iib,"",@"SHT_CUDA_INFO"
	.sectionflags	@""
	.align	4


	//----- nvinfo : EIATTR_CUDA_API_VERSION
	.align		4
        /*0000*/ 	.byte	0x04, 0x37
        /*0002*/ 	.short	(.L_1953 - .L_1952)
.L_1952:
        /*0004*/ 	.word	0x00000082


	//----- nvinfo : EIATTR_KPARAM_INFO
	.align		4
.L_1953:
        /*0008*/ 	.byte	0x04, 0x17
        /*000a*/ 	.short	(.L_1955 - .L_1954)
.L_1954:
        /*000c*/ 	.word	0x00000000
        /*0010*/ 	.short	0x000d
        /*0012*/ 	.short	0x0050
        /*0014*/ 	.byte	0x00, 0xf0, 0x05, 0x00


	//----- nvinfo : EIATTR_KPARAM_INFO
	.align		4
.L_1955:
        /*0018*/ 	.byte	0x04, 0x17
        /*001a*/ 	.short	(.L_1957 - .L_1956)
.L_1956:
        /*001c*/ 	.word	0x00000000
        /*0020*/ 	.short	0x000c
        /*0022*/ 	.short	0x004c
        /*0024*/ 	.byte	0x00, 0xf0, 0x11, 0x00


	//----- nvinfo : EIATTR_KPARAM_INFO
	.align		4
.L_1957:
        /*0028*/ 	.byte	0x04, 0x17
        /*002a*/ 	.short	(.L_1959 - .L_1958)
.L_1958:
        /*002c*/ 	.word	0x00000000
        /*0030*/ 	.short	0x000b
        /*0032*/ 	.short	0x0048
        /*0034*/ 	.byte	0x00, 0xf0, 0x11, 0x00


	//----- nvinfo : EIATTR_KPARAM_INFO
	.align		4
.L_1959:
        /*0038*/ 	.byte	0x04, 0x17
        /*003a*/ 	.short	(.L_1961 - .L_1960)
.L_1960:
        /*003c*/ 	.word	0x00000000
        /*0040*/ 	.short	0x000a
        /*0042*/ 	.short	0x0040
        /*0044*/ 	.byte	0x00, 0xf5, 0x21, 0x00


	//----- nvinfo : EIATTR_KPARAM_INFO
	.align		4
.L_1961:
        /*0048*/ 	.byte	0x04, 0x17
        /*004a*/ 	.short	(.L_1963 - .L_1962)
.L_1962:
        /*004c*/ 	.word	0x00000000
        /*0050*/ 	.short	0x0009
        /*0052*/ 	.short	0x0038
        /*0054*/ 	.byte	0x00, 0xf0, 0x21, 0x00


	//----- nvinfo : EIATTR_KPARAM_INFO
	.align		4
.L_1963:
        /*0058*/ 	.byte	0x04, 0x17
        /*005a*/ 	.short	(.L_1965 - .L_1964)
.L_1964:
        /*005c*/ 	.word	0x00000000
        /*0060*/ 	.short	0x0008
        /*0062*/ 	.short	0x0034
        /*0064*/ 	.byte	0x00, 0xf0, 0x11, 0x00


	//----- nvinfo : EIATTR_KPARAM_INFO
	.align		4
.L_1965:
        /*0068*/ 	.byte	0x04, 0x17
        /*006a*/ 	.short	(.L_1967 - .L_1966)
.L_1966:
        /*006c*/ 	.word	0x00000000
        /*0070*/ 	.short	0x0007
        /*0072*/ 	.short	0x0030
        /*0074*/ 	.byte	0x00, 0xf0, 0x11, 0x00


	//----- nvinfo : EIATTR_KPARAM_INFO
	.align		4
.L_1967:
        /*0078*/ 	.byte	0x04, 0x17
        /*007a*/ 	.short	(.L_1969 - .L_1968)
.L_1968:
        /*007c*/ 	.word	0x00000000
        /*0080*/ 	.short	0x0006
        /*0082*/ 	.short	0x002c
        /*0084*/ 	.byte	0x00, 0xf0, 0x11, 0x00


	//----- nvinfo : EIATTR_KPARAM_INFO
	.align		4
.L_1969:
        /*0088*/ 	.byte	0x04, 0x17
        /*008a*/ 	.short	(.L_1971 - .L_1970)
.L_1970:
        /*008c*/ 	.word	0x00000000
        /*0090*/ 	.short	0x0005
        /*0092*/ 	.short	0x0028
        /*0094*/ 	.byte	0x00, 0xf0, 0x11, 0x00


	//----- nvinfo : EIATTR_KPARAM_INFO
	.align		4
.L_1971:
        /*0098*/ 	.byte	0x04, 0x17
        /*009a*/ 	.short	(.L_1973 - .L_1972)
.L_1972:
        /*009c*/ 	.word	0x00000000
        /*00a0*/ 	.short	0x0004
        /*00a2*/ 	.short	0x0020
        /*00a4*/ 	.byte	0x00, 0xf5, 0x21, 0x00


	//----- nvinfo : EIATTR_KPARAM_INFO
	.align		4
.L_1973:
        /*00a8*/ 	.byte	0x04, 0x17
        /*00aa*/ 	.short	(.L_1975 - .L_1974)
.L_1974:
        /*00ac*/ 	.word	0x00000000
        /*00b0*/ 	.short	0x0003
        /*00b2*/ 	.short	0x0018
        /*00b4*/ 	.byte	0x00, 0xf5, 0x21, 0x00


	//----- nvinfo : EIATTR_KPARAM_INFO
	.align		4
.L_1975:
        /*00b8*/ 	.byte	0x04, 0x17
        /*00ba*/ 	.short	(.L_1977 - .L_1976)
.L_1976:
        /*00bc*/ 	.word	0x00000000
        /*00c0*/ 	.short	0x0002
        /*00c2*/ 	.short	0x0010
        /*00c4*/ 	.byte	0x00, 0xf5, 0x21, 0x00


	//----- nvinfo : EIATTR_KPARAM_INFO
	.align		4
.L_1977:
        /*00c8*/ 	.byte	0x04, 0x17
        /*00ca*/ 	.short	(.L_1979 - .L_1978)
.L_1978:
        /*00cc*/ 	.word	0x00000000
        /*00d0*/ 	.short	0x0001
        /*00d2*/ 	.short	0x0008
        /*00d4*/ 	.byte	0x00, 0xf5, 0x21, 0x00


	//----- nvinfo : EIATTR_KPARAM_INFO
	.align		4
.L_1979:
        /*00d8*/ 	.byte	0x04, 0x17
        /*00da*/ 	.short	(.L_1981 - .L_1980)
.L_1980:
        /*00dc*/ 	.word	0x00000000
        /*00e0*/ 	.short	0x0000
        /*00e2*/ 	.short	0x0000
        /*00e4*/ 	.byte	0x00, 0xf5, 0x21, 0x00


	//----- nvinfo : EIATTR_SPARSE_MMA_MASK
	.align		4
.L_1981:
        /*00e8*/ 	.byte	0x03, 0x50
        /*00ea*/ 	.short	0x0000


	//----- nvinfo : EIATTR_MAXREG_COUNT
	.align		4
        /*00ec*/ 	.byte	0x03, 0x1b
        /*00ee*/ 	.short	0x00ff


	//----- nvinfo : EIATTR_NUM_BARRIERS
	.align		4
        /*00f0*/ 	.byte	0x02, 0x4c
        /*00f2*/ 	.byte	0x01
	.zero		1


	//----- nvinfo : EIATTR_MERCURY_ISA_VERSION
	.align		4
        /*00f4*/ 	.byte	0x03, 0x5f
        /*00f6*/ 	.short	0x0101


	//----- nvinfo : EIATTR_COOP_GROUP_MASK_REGIDS
	.align		4
        /*00f8*/ 	.byte	0x04, 0x29
        /*00fa*/ 	.short	(.L_1983 - .L_1982)


	//   ....[0]....
.L_1982:
        /*00fc*/ 	.word	0xffffffff


	//   ....[1]....
        /*0100*/ 	.word	0xffffffff


	//   ....[2]....
        /*0104*/ 	.word	0xffffffff


	//   ....[3]....
        /*0108*/ 	.word	0xffffffff


	//   ....[4]....
        /*010c*/ 	.word	0xffffffff


	//   ....[5]....
        /*0110*/ 	.word	0x05000027


	//   ....[6]....
        /*0114*/ 	.word	0x05000027


	//   ....[7]....
        /*0118*/ 	.word	0x05000027


	//   ....[8]....
        /*011c*/ 	.word	0x05000027


	//   ....[9]....
        /*0120*/ 	.word	0x05000027


	//----- nvinfo : EIATTR_COOP_GROUP_INSTR_OFFSETS
	.align		4
.L_1983:
        /*0124*/ 	.byte	0x04, 0x28
        /*0126*/ 	.short	(.L_1985 - .L_1984)


	//   ....[0]....
.L_1984:
        /*0128*/ 	.word	0x000011e0


	//   ....[1]....
        /*012c*/ 	.word	0x00001200


	//   ....[2]....
        /*0130*/ 	.word	0x00001220


	//   ....[3]....
        /*0134*/ 	.word	0x00001240


	//   ....[4]....
        /*0138*/ 	.word	0x00001260


	//   ....[5]....
        /*013c*/ 	.word	0x00002670


	//   ....[6]....
        /*0140*/ 	.word	0x000026e0


	//   ....[7]....
        /*0144*/ 	.word	0x00002750


	//   ....[8]....
        /*0148*/ 	.word	0x000027c0


	//   ....[9]....
        /*014c*/ 	.word	0x00002830


	//----- nvinfo : EIATTR_VRC_CTA_INIT_COUNT
	.align		4
.L_1985:
        /*0150*/ 	.byte	0x02, 0x4a
	.zero		1
	.zero		1


	//----- nvinfo : EIATTR_EXIT_INSTR_OFFSETS
	.align		4
        /*0154*/ 	.byte	0x04, 0x1c
        /*0156*/ 	.short	(.L_1987 - .L_1986)


	//   ....[0]....
.L_1986:
        /*0158*/ 	.word	0x00000090


	//   ....[1]....
        /*015c*/ 	.word	0x00000170


	//   ....[2]....
        /*0160*/ 	.word	0x00002560


	//   ....[3]....
        /*0164*/ 	.word	0x00002610


	//----- nvinfo : EIATTR_CRS_STACK_SIZE
	.align		4
.L_1987:
        /*0168*/ 	.byte	0x04, 0x1e
        /*016a*/ 	.short	(.L_1989 - .L_1988)
.L_1988:
        /*016c*/ 	.word	0x00000000


	//----- nvinfo : EIATTR_CBANK_PARAM_SIZE
	.align		4
.L_1989:
        /*0170*/ 	.byte	0x03, 0x19
        /*0172*/ 	.short	0x0051


	//----- nvinfo : EIATTR_PARAM_CBANK
	.align		4
        /*0174*/ 	.byte	0x04, 0x0a
        /*0176*/ 	.short	(.L_1991 - .L_1990)
	.align		4
.L_1990:
        /*0178*/ 	.word	index@(.nv.constant0._ZN4vllm3moe27moe_align_block_size_kernelIhEEvPKT_PiS5_S5_S5_iiiimS5_iib)
        /*017c*/ 	.short	0x0380
        /*017e*/ 	.short	0x0051


	//----- nvinfo : EIATTR_SW_WAR
	.align		4
.L_1991:
        /*0180*/ 	.byte	0x04, 0x36
        /*0182*/ 	.short	(.L_1993 - .L_1992)
.L_1992:
        /*0184*/ 	.word	0x00000008
.L_1993:


//--------------------- .nv.info._ZN4vllm3moe46moe_align_block_size_small_batch_expert_kernelIhLi256EEEvPKT_PiS5_S5_S5_iimiib --------------------------
	.section	.nv.info._ZN4vllm3moe46moe_align_block_size_small_batch_expert_kernelIhLi256EEEvPKT_PiS5_S5_S5_iimiib,"",@"SHT_CUDA_INFO"
	.sectionflags	@""
	.align	4


	//----- nvinfo : EIATTR_CUDA_API_VERSION
	.align		4
        /*0000*/ 	.byte	0x04, 0x37
        /*0002*/ 	.short	(.L_1995 - .L_1994)
.L_1994:
        /*0004*/ 	.word	0x00000082


	//----- nvinfo : EIATTR_KPARAM_INFO
	.align		4
.L_1995:
        /*0008*/ 	.byte	0x04, 0x17
        /*000a*/ 	.short	(.L_1997 - .L_1996)
.L_1996:
        /*000c*/ 	.word	0x00000000
        /*0010*/ 	.short	0x000a
        /*0012*/ 	.short	0x0040
        /*0014*/ 	.byte	0x00, 0xf0, 0x05, 0x00


	//----- nvinfo : EIATTR_KPARAM_INFO
	.align		4
.L_1997:
        /*0018*/ 	.byte	0x04, 0x17
        /*001a*/ 	.short	(.L_1999 - .L_1998)
.L_1998:
        /*001c*/ 	.word	0x00000000
        /*0020*/ 	.short	0x0009
        /*0022*/ 	.short	0x003c
        /*0024*/ 	.byte	0x00, 0xf0, 0x11, 0x00


	//----- nvinfo : EIATTR_KPARAM_INFO
	.align		4
.L_1999:
        /*0028*/ 	.byte	0x04, 0x17
        /*002a*/ 	.short	(.L_2001 - .L_2000)
.L_2000:
        /*002c*/ 	.word	0x00000000
        /*0030*/ 	.short	0x0008
        /*0032*/ 	.short	0x0038
        /*0034*/ 	.byte	0x00, 0xf0, 0x11, 0x00


	//----- nvinfo : EIATTR_KPARAM_INFO
	.align		4
.L_2001:
        /*0038*/ 	.byte	0x04, 0x17
        /*003a*/ 	.short	(.L_2003 - .L_2002)
.L_2002:
        /*003c*/ 	.word	0x00000000
        /*0040*/ 	.short	0x0007
        /*0042*/ 	.short	0x0030
        /*0044*/ 	.byte	0x00, 0xf0, 0x21, 0x00


	//----- nvinfo : EIATTR_KPARAM_INFO
	.align		4
.L_2003:
        /*0048*/ 	.byte	0x04, 0x17
        /*004a*/ 	.short	(.L_2005 - .L_2004)
.L_2004:
        /*004c*/ 	.word	0x00000000
        /*0050*/ 	.short	0x0006
        /*0052*/ 	.short	0x002c
        /*0054*/ 	.byte	0x00, 0xf0, 0x11, 0x00


	//----- nvinfo : EIATTR_KPARAM_INFO
	.align		4
.L_2005:
        /*0058*/ 	.byte	0x04, 0x17
        /*005a*/ 	.short	(.L_2007 - .L_2006)
.L_2006:
        /*005c*/ 	.word	0x00000000
        /*0060*/ 	.short	0x0005
        /*0062*/ 	.short	0x0028
        /*0064*/ 	.byte	0x00, 0xf0, 0x11, 0x00


	//----- nvinfo : EIATTR_KPARAM_INFO
	.align		4
.L_2007:
        /*0068*/ 	.byte	0x04, 0x17
        /*006a*/ 	.short	(.L_2009 - .L_2008)
.L_2008:
        /*006c*/ 	.word	0x00000000
        /*0070*/ 	.short	0x0004
        /*0072*/ 	.short	0x0020
        /*0074*/ 	.byte	0x00, 0xf5, 0x21, 0x00


	//----- nvinfo : EIATTR_KPARAM_INFO
	.align		4
.L_2009:
        /*0078*/ 	.byte	0x04, 0x17
        /*007a*/ 	.short	(.L_2011 - .L_2010)
.L_2010:
        /*007c*/ 	.word	0x00000000
        /*0080*/ 	.short	0x0003
        /*0082*/ 	.short	0x0018
        /*0084*/ 	.byte	0x00, 0xf5, 0x21, 0x00


	//----- nvinfo : EIATTR_KPARAM_INFO
	.align		4
.L_2011:
        /*0088*/ 	.byte	0x04, 0x17
        /*008a*/ 	.short	(.L_2013 - .L_2012)
.L_2012:
        /*008c*/ 	.word	0x00000000
        /*0090*/ 	.short	0x0002
        /*0092*/ 	.short	0x0010
        /*0094*/ 	.byte	0x00, 0xf5, 0x21, 0x00


	//----- nvinfo : EIATTR_KPARAM_INFO
	.align		4
.L_2013:
        /*0098*/ 	.byte	0x04, 0x17
        /*009a*/ 	.short	(.L_2015 - .L_2014)
.L_2014:
        /*009c*/ 	.word	0x00000000
        /*00a0*/ 	.short	0x0001
        /*00a2*/ 	.short	0x0008
        /*00a4*/ 	.byte	0x00, 0xf5, 0x21, 0x00


	//----- nvinfo : EIATTR_KPARAM_INFO
	.align		4
.L_2015:
        /*00a8*/ 	.byte	0x04, 0x17
        /*00aa*/ 	.short	(.L_2017 - .L_2016)
.L_2016:
        /*00ac*/ 	.word	0x00000000
        /*00b0*/ 	.short	0x0000
        /*00b2*/ 	.short	0x0000
        /*00b4*/ 	.byte	0x00, 0xf5, 0x21, 0x00


	//----- nvinfo : EIATTR_SPARSE_MMA_MASK
	.align		4
.L_2017:
        /*00b8*/ 	.byte	0x03, 0x50
        /*00ba*/ 	.short	0x0000


	//----- nvinfo : EIATTR_MAXREG_COUNT
	.align		4
        /*00bc*/ 	.byte	0x03, 0x1b
        /*00be*/ 	.short	0x00ff


	//----- nvinfo : EIATTR_NUM_BARRIERS
	.align		4
        /*00c0*/ 	.byte	0x02, 0x4c
        /*00c2*/ 	.byte	0x01
	.zero		1


	//----- nvinfo : EIATTR_MERCURY_ISA_VERSION
	.align		4
        /*00c4*/ 	.byte	0x03, 0x5f
        /*00c6*/ 	.short	0x0101


	//----- nvinfo : EIATTR_VRC_CTA_INIT_COUNT
	.align		4
        /*00c8*/ 	.byte	0x02, 0x4a
	.zero		1
	.zero		1


	//----- nvinfo : EIATTR_EXIT_INSTR_OFFSETS
	.align		4
        /*00cc*/ 	.byte	0x04, 0x1c
        /*00ce*/ 	.short	(.L_2019 - .L_2018)


	//   ....[0]....
.L_2018:
        /*00d0*/ 	.word	0x000007d0


	//   ....[1]....
        /*00d4*/ 	.word	0x00003fc0


	//   ....[2]....
        /*00d8*/ 	.word	0x00004230


	//   ....[3]....
        /*00dc*/ 	.word	0x00004380


	//----- nvinfo : EIATTR_CRS_STACK_SIZE
	.align		4
.L_2019:
        /*00e0*/ 	.byte	0x04, 0x1e
        /*00e2*/ 	.short	(.L_2021 - .L_2020)
.L_2020:
        /*00e4*/ 	.word	0x00000000


	//----- nvinfo : EIATTR_CBANK_PARAM_SIZE
	.align		4
.L_2021:
        /*00e8*/ 	.byte	0x03, 0x19
        /*00ea*/ 	.short	0x0041


	//----- nvinfo : EIATTR_PARAM_CBANK
	.align		4
        /*00ec*/ 	.byte	0x04, 0x0a
        /*00ee*/ 	.short	(.L_2023 - .L_2022)
	.align		4
.L_2022:
        /*00f0*/ 	.word	index@(.nv.constant0._ZN4vllm3moe46moe_align_block_size_small_batch_expert_kernelIhLi256EEEvPKT_PiS5_S5_S5_iimiib)
        /*00f4*/ 	.short	0x0380
        /*00f6*/ 	.short	0x0041


	//----- nvinfo : EIATTR_SW_WAR
	.align		4
.L_2023:
        /*00f8*/ 	.byte	0x04, 0x36
        /*00fa*/ 	.short	(.L_2025 - .L_2024)
.L_2024:
        /*00fc*/ 	.word	0x00000008
.L_2025:


//--------------------- .nv.info._ZN3cub18CUB_300001_SM_10306detail11EmptyKernelIvEEvv --------------------------
	.section	.nv.info._ZN3cub18CUB_300001_SM_10306detail11EmptyKernelIvEEvv,"",@"SHT_CUDA_INFO"
	.sectionflags	@""
	.align	4


	//----- nvinfo : EIATTR_CUDA_API_VERSION
	.align		4
        /*0000*/ 	.byte	0x04, 0x37
        /*0002*/ 	.short	(.L_2027 - .L_2026)
.L_2026:
        /*0004*/ 	.word	0x00000082


	//----- nvinfo : EIATTR_SPARSE_MMA_MASK
	.align		4
.L_2027:
        /*0008*/ 	.byte	0x03, 0x50
        /*000a*/ 	.short	0x0000


	//----- nvinfo : EIATTR_MAXREG_COUNT
	.align		4
        /*000c*/ 	.byte	0x03, 0x1b
        /*000e*/ 	.short	0x00ff


	//----- nvinfo : EIATTR_MERCURY_ISA_VERSION
	.align		4
        /*0010*/ 	.byte	0x03, 0x5f
        /*0012*/ 	.short	0x0101


	//----- nvinfo : EIATTR_VRC_CTA_INIT_COUNT
	.align		4
        /*0014*/ 	.byte	0x02, 0x4a
	.zero		1
	.zero		1


	//----- nvinfo : EIATTR_EXIT_INSTR_OFFSETS
	.align		4
        /*0018*/ 	.byte	0x04, 0x1c
        /*001a*/ 	.short	(.L_2029 - .L_2028)


	//   ....[0]....
.L_2028:
        /*001c*/ 	.word	0x00000010


	//----- nvinfo : EIATTR_SW_WAR
	.align		4
.L_2029:
        /*0020*/ 	.byte	0x04, 0x36
        /*0022*/ 	.short	(.L_2031 - .L_2030)
.L_2030:
        /*0024*/ 	.word	0x00000008
.L_2031:


//--------------------- .nv.callgraph             --------------------------
	.section	.nv.callgraph,"",@"SHT_CUDA_CALLGRAPH"
	.align	4
	.sectionentsize	8
	.align		4
        /*0000*/ 	.word	0x00000000
	.align		4
        /*0004*/ 	.word	0xffffffff
	.align		4
        /*0008*/ 	.word	0x00000000
	.align		4
        /*000c*/ 	.word	0xfffffffe
	.align		4
        /*0010*/ 	.word	0x00000000
	.align		4
        /*0014*/ 	.word	0xfffffffd
	.align		4
        /*0018*/ 	.word	0x00000000
	.align		4
        /*001c*/ 	.word	0xfffffffc


//--------------------- .nv.constant4             --------------------------
	.section	.nv.constant4,"a",@progbits
	.align	8
	.align		8
.nv.constant4:
        /*0000*/ 	.dword	_ZN55_INTERNAL_9c60e064_24_moe_align_sum_kernels_cu_7672d19f4cuda3std3__45__cpo5beginE
	.align		8
        /*0008*/ 	.dword	_ZN55_INTERNAL_9c60e064_24_moe_align_sum_kernels_cu_7672d19f4cuda3std3__45__cpo3endE
	.align		8
        /*0010*/ 	.dword	_ZN55_INTERNAL_9c60e064_24_moe_align_sum_kernels_cu_7672d19f4cuda3std3__45__cpo6cbeginE
	.align		8
        /*0018*/ 	.dword	_ZN55_INTERNAL_9c60e064_24_moe_align_sum_kernels_cu_7672d19f4cuda3std3__45__cpo4cendE
	.align		8
        /*0020*/ 	.dword	_ZN55_INTERNAL_9c60e064_24_moe_align_sum_kernels_cu_7672d19f4cuda3std3__45__cpo6rbeginE
	.align		8
        /*0028*/ 	.dword	_ZN55_INTERNAL_9c60e064_24_moe_align_sum_kernels_cu_7672d19f4cuda3std3__45__cpo4rendE
	.align		8
        /*0030*/ 	.dword	_ZN55_INTERNAL_9c60e064_24_moe_align_sum_kernels_cu_7672d19f4cuda3std3__45__cpo7crbeginE
	.align		8
        /*0038*/ 	.dword	_ZN55_INTERNAL_9c60e064_24_moe_align_sum_kernels_cu_7672d19f4cuda3std3__45__cpo5crendE
	.align		8
        /*0040*/ 	.dword	_ZN55_INTERNAL_9c60e064_24_moe_align_sum_kernels_cu_7672d19f4cuda3std3__457_GLOBAL__N__9c60e064_24_moe_align_sum_kernels_cu_7672d19f6ignoreE
	.align		8
        /*0048*/ 	.dword	_ZN55_INTERNAL_9c60e064_24_moe_align_sum_kernels_cu_7672d19f4cuda3std3__419piecewise_constructE
	.align		8
        /*0050*/ 	.dword	_ZN55_INTERNAL_9c60e064_24_moe_align_sum_kernels_cu_7672d19f4cuda3std3__48in_placeE
	.align		8
        /*0058*/ 	.dword	_ZN55_INTERNAL_9c60e064_24_moe_align_sum_kernels_cu_7672d19f4cuda3std3__420unreachable_sentinelE
	.align		8
        /*0060*/ 	.dword	_ZN55_INTERNAL_9c60e064_24_moe_align_sum_kernels_cu_7672d19f4cuda3std3__47nulloptE
	.align		8
        /*0068*/ 	.dword	_ZN55_INTERNAL_9c60e064_24_moe_align_sum_kernels_cu_7672d19f4cuda3std3__48unexpectE
	.align		8
        /*0070*/ 	.dword	_ZN55_INTERNAL_9c60e064_24_moe_align_sum_kernels_cu_7672d19f4cuda3std6ranges3__45__cpo4swapE
	.align		8
        /*0078*/ 	.dword	_ZN55_INTERNAL_9c60e064_24_moe_align_sum_kernels_cu_7672d19f4cuda3std6ranges3__45__cpo9iter_moveE
	.align		8
        /*0080*/ 	.dword	_ZN55_INTERNAL_9c60e064_24_moe_align_sum_kernels_cu_7672d19f4cuda3std6ranges3__45__cpo5beginE
	.align		8
        /*0088*/ 	.dword	_ZN55_INTERNAL_9c60e064_24_moe_align_sum_kernels_cu_7672d19f4cuda3std6ranges3__45__cpo3endE
	.align		8
        /*0090*/ 	.dword	_ZN55_INTERNAL_9c60e064_24_moe_align_sum_kernels_cu_7672d19f4cuda3std6ranges3__45__cpo6cbeginE
	.align		8
        /*0098*/ 	.dword	_ZN55_INTERNAL_9c60e064_24_moe_align_sum_kernels_cu_7672d19f4cuda3std6ranges3__45__cpo4cendE
	.align		8
        /*00a0*/ 	.dword	_ZN55_INTERNAL_9c60e064_24_moe_align_sum_kernels_cu_7672d19f4cuda3std6ranges3__45__cpo7advanceE
	.align		8
        /*00a8*/ 	.dword	_ZN55_INTERNAL_9c60e064_24_moe_align_sum_kernels_cu_7672d19f4cuda3std6ranges3__45__cpo9iter_swapE
	.align		8
        /*00b0*/ 	.dword	_ZN55_INTERNAL_9c60e064_24_moe_align_sum_kernels_cu_7672d19f4cuda3std6ranges3__45__cpo4nextE
	.align		8
        /*00b8*/ 	.dword	_ZN55_INTERNAL_9c60e064_24_moe_align_sum_kernels_cu_7672d19f4cuda3std6ranges3__45__cpo4prevE
	.align		8
        /*00c0*/ 	.dword	_ZN55_INTERNAL_9c60e064_24_moe_align_sum_kernels_cu_7672d19f4cuda3std6ranges3__45__cpo4dataE
	.align		8
        /*00c8*/ 	.dword	_ZN55_INTERNAL_9c60e064_24_moe_align_sum_kernels_cu_7672d19f4cuda3std6ranges3__45__cpo5cdataE
	.align		8
        /*00d0*/ 	.dword	_ZN55_INTERNAL_9c60e064_24_moe_align_sum_kernels_cu_7672d19f4cuda3std6ranges3__45__cpo4sizeE
	.align		8
        /*00d8*/ 	.dword	_ZN55_INTERNAL_9c60e064_24_moe_align_sum_kernels_cu_7672d19f4cuda3std6ranges3__45__cpo5ssizeE
	.align		8
        /*00e0*/ 	.dword	_ZN55_INTERNAL_9c60e064_24_moe_align_sum_kernels_cu_7672d19f4cuda3std6ranges3__45__cpo8distanceE
	.align		8
        /*00e8*/ 	.dword	_ZN55_INTERNAL_9c60e064_24_moe_align_sum_kernels_cu_7672d19f6thrust24THRUST_300001_SM_1030_NS6system6detail10sequential3seqE
	.align		8
        /*00f0*/ 	.dword	_ZN55_INTERNAL_9c60e064_24_moe_align_sum_kernels_cu_7672d19f6thrust24THRUST_300001_SM_1030_NS12placeholders2_1E
	.align		8
        /*00f8*/ 	.dword	_ZN55_INTERNAL_9c60e064_24_moe_align_sum_kernels_cu_7672d19f6thrust24THRUST_300001_SM_1030_NS12placeholders2_2E
	.align		8
        /*0100*/ 	.dword	_ZN55_INTERNAL_9c60e064_24_moe_align_sum_kernels_cu_7672d19f6thrust24THRUST_300001_SM_1030_NS12placeholders2_3E
	.align		8
        /*0108*/ 	.dword	_ZN55_INTERNAL_9c60e064_24_moe_align_sum_kernels_cu_7672d19f6thrust24THRUST_300001_SM_1030_NS12placeholders2_4E
	.align		8
        /*0110*/ 	.dword	_ZN55_INTERNAL_9c60e064_24_moe_align_sum_kernels_cu_7672d19f6thrust24THRUST_300001_SM_1030_NS12placeholders2_5E
	.align		8
        /*0118*/ 	.dword	_ZN55_INTERNAL_9c60e064_24_moe_align_sum_kernels_cu_7672d19f6thrust24THRUST_300001_SM_1030_NS12placeholders2_6E
	.align		8
        /*0120*/ 	.dword	_ZN55_INTERNAL_9c60e064_24_moe_align_sum_kernels_cu_7672d19f6thrust24THRUST_300001_SM_1030_NS12placeholders2_7E
	.align		8
        /*0128*/ 	.dword	_ZN55_INTERNAL_9c60e064_24_moe_align_sum_kernels_cu_7672d19f6thrust24THRUST_300001_SM_1030_NS12placeholders2_8E
	.align		8
        /*0130*/ 	.dword	_ZN55_INTERNAL_9c60e064_24_moe_align_sum_kernels_cu_7672d19f6thrust24THRUST_300001_SM_1030_NS12placeholders2_9E
	.align		8
        /*0138*/ 	.dword	_ZN55_INTERNAL_9c60e064_24_moe_align_sum_kernels_cu_7672d19f6thrust24THRUST_300001_SM_1030_NS12placeholders3_10E


//--------------------- .text._ZN4vllm3moe28batched_moe_align_block_size35batched_moe_align_block_size_kernelEiiiPKiPiS4_S4_ --------------------------
	.section	.text._ZN4vllm3moe28batched_moe_align_block_size35batched_moe_align_block_size_kernelEiiiPKiPiS4_S4_,"ax",@progbits
	.align	128
        .global         _ZN4vllm3moe28batched_moe_align_block_size35batched_moe_align_block_size_kernelEiiiPKiPiS4_S4_
        .type           _ZN4vllm3moe28batched_moe_align_block_size35batched_moe_align_block_size_kernelEiiiPKiPiS4_S4_,@function
        .size           _ZN4vllm3moe28batched_moe_align_block_size35batched_moe_align_block_size_kernelEiiiPKiPiS4_S4_,(.L_x_1823 - _ZN4vllm3moe28batched_moe_align_block_size35batched_moe_align_block_size_kernelEiiiPKiPiS4_S4_)
        .other          _ZN4vllm3moe28batched_moe_align_block_size35batched_moe_align_block_size_kernelEiiiPKiPiS4_S4_,@"STO_CUDA_ENTRY STV_DEFAULT"
_ZN4vllm3moe28batched_moe_align_block_size35batched_moe_align_block_size_kernelEiiiPKiPiS4_S4_:
.text._ZN4vllm3moe28batched_moe_align_block_size35batched_moe_align_block_size_kernelEiiiPKiPiS4_S4_:
[----:B------:R-:W-:Y:S08]  /*0000*/  LDC R1, c[0x0][0x37c] ;  /* 0x0000df00ff017b82 */ /* 0x000ff00000000800 */
[----:B------:R-:W0:Y:S01]  /*0010*/  LDC R12, c[0x0][0x388] ;  /* 0x0000e200ff0c7b82 */ /* 0x000e220000000800 */
[----:B------:R-:W1:Y:S01]  /*0020*/  LDCU UR8, c[0x0][0x380] ;  /* 0x00007000ff0877ac */ /* 0x000e620008000800 */
[----:B------:R-:W-:Y:S01]  /*0030*/  BSSY.RECONVERGENT B0, `(.L_x_0) ;  /* 0x0000034000007945 */ /* 0x000fe20003800200 */
[----:B------:R-:W2:Y:S05]  /*0040*/  LDCU UR4, c[0x0][0x360] ;  /* 0x00006c00ff0477ac */ /* 0x000eaa0008000800 */
[----:B------:R-:W3:Y:S01]  /*0050*/  LDC R9, c[0x0][0x384] ;  /* 0x0000e100ff097b82 */ /* 0x000ee20000000800 */
[----:B------:R-:W2:Y:S01]  /*0060*/  LDCU UR5, c[0x0][0x370] ;  /* 0x00006e00ff0577ac */ /* 0x000ea20008000800 */
[----:B------:R-:W4:Y:S01]  /*0070*/  LDCU.64 UR6, c[0x0][0x358] ;  /* 0x00006b00ff0677ac */ /* 0x000f220008000a00 */
[----:B0-----:R-:W-:-:S02]  /*0080*/  IABS R0, R12 ;  /* 0x0000000c00007213 */ /* 0x001fc40000000000 */
[----:B------:R-:W-:Y:S01]  /*0090*/  ISETP.NE.AND P3, PT, R12, RZ, PT ;  /* 0x000000ff0c00720c */ /* 0x000fe20003f65270 */
[----:B--2---:R-:W-:Y:S01]  /*00a0*/  UIMAD UR4, UR4, UR5, URZ ;  /* 0x00000005040472a4 */ /* 0x004fe2000f8e02ff */
[----:B------:R-:W0:Y:S01]  /*00b0*/  I2F.RP R5, R0 ;  /* 0x0000000000057306 */ /* 0x000e220000209400 */
[----:B------:R-:W-:Y:S02]  /*00c0*/  LOP3.LUT R8, RZ, R12, RZ, 0x33, !PT ;  /* 0x0000000cff087212 */ /* 0x000fe400078e33ff */
[----:B---3--:R-:W-:-:S05]  /*00d0*/  IADD3 R4, PT, PT, R9, -0x1, R12 ;  /* 0xffffffff09047810 */ /* 0x008fca0007ffe00c */
[----:B0-----:R-:W0:Y:S02]  /*00e0*/  MUFU.RCP R5, R5 ;  /* 0x0000000500057308 */ /* 0x001e240000001000 */
[----:B0-----:R-:W-:Y:S01]  /*00f0*/  VIADD R2, R5, 0xffffffe ;  /* 0x0ffffffe05027836 */ /* 0x001fe20000000000 */
[----:B------:R-:W-:Y:S02]  /*0100*/  IABS R5, R4 ;  /* 0x0000000400057213 */ /* 0x000fe40000000000 */
[----:B------:R-:W-:-:S03]  /*0110*/  LOP3.LUT R4, R4, R12, RZ, 0x3c, !PT ;  /* 0x0000000c04047212 */ /* 0x000fc600078e3cff */
[----:B------:R0:W2:Y:S01]  /*0120*/  F2I.FTZ.U32.TRUNC.NTZ R3, R2 ;  /* 0x0000000200037305 */ /* 0x0000a2000021f000 */
[----:B------:R-:W-:Y:S01]  /*0130*/  ISETP.GE.AND P2, PT, R4, RZ, PT ;  /* 0x000000ff0400720c */ /* 0x000fe20003f46270 */
[----:B0-----:R-:W-:Y:S02]  /*0140*/  IMAD.MOV.U32 R2, RZ, RZ, RZ ;  /* 0x000000ffff027224 */ /* 0x001fe400078e00ff */
[----:B--2---:R-:W-:-:S04]  /*0150*/  IMAD.MOV R7, RZ, RZ, -R3 ;  /* 0x000000ffff077224 */ /* 0x004fc800078e0a03 */
[----:B------:R-:W-:-:S04]  /*0160*/  IMAD R7, R7, R0, RZ ;  /* 0x0000000007077224 */ /* 0x000fc800078e02ff */
[----:B------:R-:W-:-:S06]  /*0170*/  IMAD.HI.U32 R7, R3, R7, R2 ;  /* 0x0000000703077227 */ /* 0x000fcc00078e0002 */
[----:B------:R-:W-:-:S04]  /*0180*/  IMAD.HI.U32 R3, R7, R5, RZ ;  /* 0x0000000507037227 */ /* 0x000fc800078e00ff */
[----:B------:R-:W-:-:S04]  /*0190*/  IMAD.MOV R6, RZ, RZ, -R3 ;  /* 0x000000ffff067224 */ /* 0x000fc800078e0a03 */
[C---:B------:R-:W-:Y:S02]  /*01a0*/  IMAD R5, R0.reuse, R6, R5 ;  /* 0x0000000600057224 */ /* 0x040fe400078e0205 */
[----:B------:R-:W1:Y:S03]  /*01b0*/  S2R R6, SR_TID.X ;  /* 0x0000000000067919 */ /* 0x000e660000002100 */
[----:B------:R-:W-:-:S13]  /*01c0*/  ISETP.GT.U32.AND P1, PT, R0, R5, PT ;  /* 0x000000050000720c */ /* 0x000fda0003f24070 */
[----:B------:R-:W-:Y:S02]  /*01d0*/  @!P1 IMAD.IADD R5, R5, 0x1, -R0 ;  /* 0x0000000105059824 */ /* 0x000fe400078e0a00 */
[----:B------:R-:W-:-:S03]  /*01e0*/  @!P1 VIADD R3, R3, 0x1 ;  /* 0x0000000103039836 */ /* 0x000fc60000000000 */
[----:B------:R-:W-:Y:S01]  /*01f0*/  ISETP.GE.U32.AND P0, PT, R5, R0, PT ;  /* 0x000000000500720c */ /* 0x000fe20003f06070 */
[----:B------:R-:W-:-:S12]  /*0200*/  IMAD.MOV.U32 R5, RZ, RZ, RZ ;  /* 0x000000ffff057224 */ /* 0x000fd800078e00ff */
[----:B------:R-:W-:-:S04]  /*0210*/  @P0 VIADD R3, R3, 0x1 ;  /* 0x0000000103030836 */ /* 0x000fc80000000000 */
[----:B------:R-:W-:Y:S01]  /*0220*/  @!P2 IMAD.MOV R3, RZ, RZ, -R3 ;  /* 0x000000ffff03a224 */ /* 0x000fe200078e0a03 */
[----:B-1----:R-:W-:-:S04]  /*0230*/  ISETP.GE.U32.AND P2, PT, R6, UR8, PT ;  /* 0x0000000806007c0c */ /* 0x002fc8000bf46070 */
[----:B------:R-:W-:-:S05]  /*0240*/  SEL R3, R8, R3, !P3 ;  /* 0x0000000308037207 */ /* 0x000fca0005800000 */
[----:B------:R-:W-:-:S04]  /*0250*/  IMAD R17, R3, UR8, RZ ;  /* 0x0000000803117c24 */ /* 0x000fc8000f8e02ff */
[----:B------:R-:W-:Y:S01]  /*0260*/  IMAD R11, R17, R12, RZ ;  /* 0x0000000c110b7224 */ /* 0x000fe200078e02ff */
[----:B------:R-:W-:-:S04]  /*0270*/  ISETP.GE.U32.AND P1, PT, R6, R17, PT ;  /* 0x000000110600720c */ /* 0x000fc80003f26070 */
[----:B------:R-:W-:-:S13]  /*0280*/  ISETP.GE.U32.AND P0, PT, R6, R11, PT ;  /* 0x0000000b0600720c */ /* 0x000fda0003f06070 */
[----:B----4-:R-:W-:Y:S05]  /*0290*/  @P0 BRA `(.L_x_1) ;  /* 0x0000000000340947 */ /* 0x010fea0003800000 */
[----:B------:R-:W0:Y:S01]  /*02a0*/  LDC.64 R14, c[0x0][0x398] ;  /* 0x0000e600ff0e7b82 */ /* 0x000e220000000a00 */
[----:B------:R-:W-:Y:S01]  /*02b0*/  IMAD R9, R9, UR8, RZ ;  /* 0x0000000809097c24 */ /* 0x000fe2000f8e02ff */
[----:B------:R-:W-:Y:S01]  /*02c0*/  SHF.R.S32.HI R13, RZ, 0x1f, R11 ;  /* 0x0000001fff0d7819 */ /* 0x000fe2000001140b */
[----:B------:R-:W-:Y:S02]  /*02d0*/  IMAD.MOV.U32 R4, RZ, RZ, R6 ;  /* 0x000000ffff047224 */ /* 0x000fe400078e0006 */
[----:B------:R-:W-:-:S07]  /*02e0*/  IMAD.MOV.U32 R10, RZ, RZ, RZ ;  /* 0x000000ffff0a7224 */ /* 0x000fce00078e00ff */
.L_x_2:
[----:B0-----:R-:W-:-:S04]  /*02f0*/  LEA R2, P0, R4, R14, 0x2 ;  /* 0x0000000e04027211 */ /* 0x001fc800078010ff */
[C---:B------:R-:W-:Y:S02]  /*0300*/  LEA.HI.X R3, R4.reuse, R15, R10, 0x2, P0 ;  /* 0x0000000f04037211 */ /* 0x040fe400000f140a */
[----:B------:R-:W-:-:S03]  /*0310*/  IADD3 R4, P0, PT, R4, UR4, RZ ;  /* 0x0000000404047c10 */ /* 0x000fc6000ff1e0ff */
[----:B------:R1:W-:Y:S02]  /*0320*/  STG.E desc[UR6][R2.64], R9 ;  /* 0x0000000902007986 */ /* 0x0003e4000c101906 */
[----:B------:R-:W-:Y:S01]  /*0330*/  IMAD.X R10, RZ, RZ, R10, P0 ;  /* 0x000000ffff0a7224 */ /* 0x000fe200000e060a */
[----:B------:R-:W-:-:S04]  /*0340*/  ISETP.GE.U32.AND P0, PT, R4, R11, PT ;  /* 0x0000000b0400720c */ /* 0x000fc80003f06070 */
[----:B------:R-:W-:-:S13]  /*0350*/  ISETP.GE.U32.AND.EX P0, PT, R10, R13, PT, P0 ;  /* 0x0000000d0a00720c */ /* 0x000fda0003f06100 */
[----:B-1----:R-:W-:Y:S05]  /*0360*/  @!P0 BRA `(.L_x_2) ;  /* 0xfffffffc00e08947 */ /* 0x002fea000383ffff */
.L_x_1:
[----:B------:R-:W-:Y:S05]  /*0370*/  BSYNC.RECONVERGENT B0 ;  /* 0x0000000000007941 */ /* 0x000fea0003800200 */
.L_x_0:
[----:B------:R-:W-:Y:S04]  /*0380*/  BSSY.RECONVERGENT B0, `(.L_x_3) ;  /* 0x000000f000007945 */ /* 0x000fe80003800200 */
[----:B------:R-:W-:Y:S05]  /*0390*/  @P1 BRA `(.L_x_4) ;  /* 0x0000000000341947 */ /* 0x000fea0003800000 */
[----:B------:R-:W0:Y:S01]  /*03a0*/  LDC.64 R10, c[0x0][0x3a0] ;  /* 0x0000e800ff0a7b82 */ /* 0x000e220000000a00 */
[----:B------:R-:W-:Y:S01]  /*03b0*/  SHF.R.S32.HI R14, RZ, 0x1f, R17 ;  /* 0x0000001fff0e7819 */ /* 0x000fe20000011411 */
[----:B------:R-:W-:Y:S01]  /*03c0*/  IMAD.MOV.U32 R4, RZ, RZ, R6 ;  /* 0x000000ffff047224 */ /* 0x000fe200078e0006 */
[----:B------:R-:W-:Y:S01]  /*03d0*/  MOV R13, 0xffffffff ;  /* 0xffffffff000d7802 */ /* 0x000fe20000000f00 */
[----:B------:R-:W-:-:S07]  /*03e0*/  IMAD.MOV.U32 R9, RZ, RZ, RZ ;  /* 0x000000ffff097224 */ /* 0x000fce00078e00ff */
.L_x_5:
        /* <DEDUP_REMOVED lines=8> */
.L_x_4:
[----:B------:R-:W-:Y:S05]  /*0470*/  BSYNC.RECONVERGENT B0 ;  /* 0x0000000000007941 */ /* 0x000fea0003800200 */
.L_x_3:
[----:B------:R-:W-:Y:S04]  /*0480*/  BSSY.RECONVERGENT B0, `(.L_x_6) ;  /* 0x0000006000007945 */ /* 0x000fe80003800200 */
[----:B------:R-:W-:Y:S05]  /*0490*/  @P2 BRA `(.L_x_7) ;  /* 0x0000000000102947 */ /* 0x000fea0003800000 */
[----:B------:R-:W0:Y:S02]  /*04a0*/  LDCU.64 UR4, c[0x0][0x390] ;  /* 0x00007200ff0477ac */ /* 0x000e240008000a00 */
[----:B0-----:R-:W-:-:S04]  /*04b0*/  LEA R2, P0, R6, UR4, 0x2 ;  /* 0x0000000406027c11 */ /* 0x001fc8000f8010ff */
[----:B------:R-:W-:-:S05]  /*04c0*/  LEA.HI.X R3, R6, UR5, RZ, 0x2, P0 ;  /* 0x0000000506037c11 */ /* 0x000fca00080f14ff */
[----:B------:R0:W5:Y:S04]  /*04d0*/  LDG.E.CONSTANT R5, desc[UR6][R2.64] ;  /* 0x0000000602057981 */ /* 0x000168000c1e9900 */
.L_x_7:
[----:B------:R-:W-:Y:S05]  /*04e0*/  BSYNC.RECONVERGENT B0 ;  /* 0x0000000000007941 */ /* 0x000fea0003800200 */
.L_x_6:
[----:B-----5:R-:W-:Y:S01]  /*04f0*/  IADD3 R11, PT, PT, R5, -0x1, R12 ;  /* 0xffffffff050b7810 */ /* 0x020fe20007ffe00c */
[----:B------:R-:W1:Y:S03]  /*0500*/  S2R R9, SR_CgaCtaId ;  /* 0x0000000000097919 */ /* 0x000e660000008800 */
[----:B0-----:R-:W-:Y:S02]  /*0510*/  IABS R3, R11 ;  /* 0x0000000b00037213 */ /* 0x001fe40000000000 */
[----:B------:R-:W-:-:S03]  /*0520*/  ISETP.GE.AND P4, PT, R11, RZ, PT ;  /* 0x000000ff0b00720c */ /* 0x000fc60003f86270 */
[----:B------:R-:W-:-:S04]  /*0530*/  IMAD.HI.U32 R4, R7, R3, RZ ;  /* 0x0000000307047227 */ /* 0x000fc800078e00ff */
[----:B------:R-:W-:-:S04]  /*0540*/  IMAD.MOV R2, RZ, RZ, -R4 ;  /* 0x000000ffff027224 */ /* 0x000fc800078e0a04 */
[----:B------:R-:W-:-:S05]  /*0550*/  IMAD R3, R0, R2, R3 ;  /* 0x0000000200037224 */ /* 0x000fca00078e0203 */
[----:B------:R-:W-:-:S13]  /*0560*/  ISETP.GT.U32.AND P1, PT, R0, R3, PT ;  /* 0x000000030000720c */ /* 0x000fda0003f24070 */
[----:B------:R-:W-:-:S05]  /*0570*/  @!P1 IMAD.IADD R3, R3, 0x1, -R0 ;  /* 0x0000000103039824 */ /* 0x000fca00078e0a00 */
[----:B------:R-:W-:Y:S01]  /*0580*/  ISETP.GT.U32.AND P0, PT, R0, R3, PT ;  /* 0x000000030000720c */ /* 0x000fe20003f04070 */
[----:B------:R-:W-:-:S05]  /*0590*/  IMAD.IADD R0, R3, 0x1, -R0 ;  /* 0x0000000103007824 */ /* 0x000fca00078e0a00 */
[----:B------:R-:W-:Y:S02]  /*05a0*/  SEL R7, R0, R3, !P0 ;  /* 0x0000000300077207 */ /* 0x000fe40004000000 */
[----:B------:R-:W-:Y:S02]  /*05b0*/  MOV R0, 0x400 ;  /* 0x0000040000007802 */ /* 0x000fe40000000f00 */
[C---:B------:R-:W-:Y:S01]  /*05c0*/  ISETP.GT.U32.AND P0, PT, R6.reuse, 0x1f, PT ;  /* 0x0000001f0600780c */ /* 0x040fe20003f04070 */
[----:B------:R-:W-:Y:S01]  /*05d0*/  @!P4 IMAD.MOV R7, RZ, RZ, -R7 ;  /* 0x000000ffff07c224 */ /* 0x000fe200078e0a07 */
[----:B-1----:R-:W-:Y:S02]  /*05e0*/  LEA R9, R9, R0, 0x18 ;  /* 0x0000000009097211 */ /* 0x002fe400078ec0ff */
[----:B------:R-:W-:Y:S02]  /*05f0*/  LEA.HI R0, R6, R6, RZ, 0x1b ;  /* 0x0000000606007211 */ /* 0x000fe400078fd8ff */
[----:B------:R-:W-:-:S03]  /*0600*/  SEL R2, R8, R7, !P3 ;  /* 0x0000000708027207 */ /* 0x000fc60005800000 */
[----:B------:R-:W-:Y:S02]  /*0610*/  IMAD R7, R0, 0x4, R9 ;  /* 0x0000000400077824 */ /* 0x000fe400078e0209 */
[----:B------:R-:W-:-:S05]  /*0620*/  IMAD.IADD R2, R11, 0x1, -R2 ;  /* 0x000000010b027824 */ /* 0x000fca00078e0a02 */
[----:B------:R0:W-:Y:S01]  /*0630*/  STS [R7+0x10], R2 ;  /* 0x0000100207007388 */ /* 0x0001e20000000800 */
[----:B------:R-:W-:Y:S06]  /*0640*/  BAR.SYNC.DEFER_BLOCKING 0x0 ;  /* 0x0000000000007b1d */ /* 0x000fec0000010000 */
[----:B------:R-:W-:Y:S05]  /*0650*/  @P0 BRA `(.L_x_8) ;  /* 0x0000000400f40947 */ /* 0x000fea0003800000 */
[----:B------:R-:W-:Y:S01]  /*0660*/  IMAD R0, R6, 0x84, R9 ;  /* 0x0000008406007824 */ /* 0x000fe200078e0209 */
[----:B------:R-:W-:-:S04]  /*0670*/  UMOV UR4, 0xffffffff ;  /* 0xffffffff00047882 */ /* 0x000fc80000000000 */
[----:B------:R-:W-:Y:S04]  /*0680*/  LDS R36, [R0+0x10] ;  /* 0x0000100000247984 */ /* 0x000fe80000000800 */
[----:B------:R-:W-:Y:S04]  /*0690*/  LDS R33, [R0+0x14] ;  /* 0x0000140000217984 */ /* 0x000fe80000000800 */
[----:B------:R-:W1:Y:S04]  /*06a0*/  LDS R34, [R0+0x18] ;  /* 0x0000180000227984 */ /* 0x000e680000000800 */
[----:B------:R-:W-:Y:S04]  /*06b0*/  LDS R37, [R0+0x1c] ;  /* 0x00001c0000257984 */ /* 0x000fe80000000800 */
[----:B------:R-:W2:Y:S04]  /*06c0*/  LDS R32, [R0+0x20] ;  /* 0x0000200000207984 */ /* 0x000ea80000000800 */
[----:B------:R-:W-:Y:S04]  /*06d0*/  LDS R41, [R0+0x24] ;  /* 0x0000240000297984 */ /* 0x000fe80000000800 */
[----:B------:R-:W3:Y:S04]  /*06e0*/  LDS R30, [R0+0x28] ;  /* 0x00002800001e7984 */ /* 0x000ee80000000800 */
[----:B------:R-:W-:Y:S04]  /*06f0*/  LDS R45, [R0+0x2c] ;  /* 0x00002c00002d7984 */ /* 0x000fe80000000800 */
[----:B------:R-:W4:Y:S04]  /*0700*/  LDS R28, [R0+0x30] ;  /* 0x00003000001c7984 */ /* 0x000f280000000800 */
[----:B------:R-:W-:Y:S04]  /*0710*/  LDS R31, [R0+0x34] ;  /* 0x00003400001f7984 */ /* 0x000fe80000000800 */
[----:B------:R-:W5:Y:S04]  /*0720*/  LDS R6, [R0+0x38] ;  /* 0x0000380000067984 */ /* 0x000f680000000800 */
[----:B0-----:R-:W-:Y:S04]  /*0730*/  LDS R7, [R0+0x3c] ;  /* 0x00003c0000077984 */ /* 0x001fe80000000800 */
[----:B------:R-:W0:Y:S01]  /*0740*/  LDS R8, [R0+0x40] ;  /* 0x0000400000087984 */ /* 0x000e220000000800 */
[----:B-1----:R-:W-:-:S03]  /*0750*/  IADD3 R21, PT, PT, R34, R33, R36 ;  /* 0x0000002122157210 */ /* 0x002fc60007ffe024 */
[----:B------:R-:W-:Y:S04]  /*0760*/  LDS R9, [R0+0x44] ;  /* 0x0000440000097984 */ /* 0x000fe80000000800 */
[----:B------:R-:W1:Y:S01]  /*0770*/  LDS R10, [R0+0x48] ;  /* 0x00004800000a7984 */ /* 0x000e620000000800 */
[----:B--2---:R-:W-:-:S03]  /*0780*/  IADD3 R23, PT, PT, R32, R21, R37 ;  /* 0x0000001520177210 */ /* 0x004fc60007ffe025 */
[----:B------:R-:W-:Y:S04]  /*0790*/  LDS R11, [R0+0x4c] ;  /* 0x00004c00000b7984 */ /* 0x000fe80000000800 */
[----:B------:R-:W2:Y:S01]  /*07a0*/  LDS R12, [R0+0x50] ;  /* 0x00005000000c7984 */ /* 0x000ea20000000800 */
[----:B---3--:R-:W-:-:S03]  /*07b0*/  IADD3 R25, PT, PT, R30, R23, R41 ;  /* 0x000000171e197210 */ /* 0x008fc60007ffe029 */
[----:B------:R-:W-:Y:S04]  /*07c0*/  LDS R13, [R0+0x54] ;  /* 0x00005400000d7984 */ /* 0x000fe80000000800 */
[----:B------:R-:W3:Y:S01]  /*07d0*/  LDS R14, [R0+0x58] ;  /* 0x00005800000e7984 */ /* 0x000ee20000000800 */
[----:B----4-:R-:W-:-:S03]  /*07e0*/  IADD3 R27, PT, PT, R28, R25, R45 ;  /* 0x000000191c1b7210 */ /* 0x010fc60007ffe02d */
[----:B------:R-:W-:Y:S04]  /*07f0*/  LDS R15, [R0+0x5c] ;  /* 0x00005c00000f7984 */ /* 0x000fe80000000800 */
[----:B------:R-:W4:Y:S01]  /*0800*/  LDS R16, [R0+0x60] ;  /* 0x0000600000107984 */ /* 0x000f220000000800 */
[----:B-----5:R-:W-:-:S03]  /*0810*/  IADD3 R29, PT, PT, R6, R27, R31 ;  /* 0x0000001b061d7210 */ /* 0x020fc60007ffe01f */
[----:B------:R-:W-:Y:S04]  /*0820*/  LDS R17, [R0+0x64] ;  /* 0x0000640000117984 */ /* 0x000fe80000000800 */
[----:B------:R-:W5:Y:S01]  /*0830*/  LDS R18, [R0+0x68] ;  /* 0x0000680000127984 */ /* 0x000f620000000800 */
[----:B0-----:R-:W-:-:S03]  /*0840*/  IADD3 R29, PT, PT, R8, R29, R7 ;  /* 0x0000001d081d7210 */ /* 0x001fc60007ffe007 */
[----:B------:R-:W-:Y:S04]  /*0850*/  LDS R19, [R0+0x6c] ;  /* 0x00006c0000137984 */ /* 0x000fe80000000800 */
        /* <DEDUP_REMOVED lines=11> */
[----:B------:R-:W4:Y:S01]  /*0910*/  LDS R27, [R0+0x8c] ;  /* 0x00008c00001b7984 */ /* 0x000f220000000800 */
[----:B-----5:R-:W-:-:S04]  /*0920*/  IADD3 R29, PT, PT, R18, R29, R17 ;  /* 0x0000001d121d7210 */ /* 0x020fc80007ffe011 */
[----:B0-----:R-:W-:-:S04]  /*0930*/  IADD3 R29, PT, PT, R20, R29, R19 ;  /* 0x0000001d141d7210 */ /* 0x001fc80007ffe013 */
[----:B-1----:R-:W-:-:S04]  /*0940*/  IADD3 R29, PT, PT, R22, R29, R21 ;  /* 0x0000001d161d7210 */ /* 0x002fc80007ffe015 */
[----:B--2---:R-:W-:-:S04]  /*0950*/  IADD3 R29, PT, PT, R24, R29, R23 ;  /* 0x0000001d181d7210 */ /* 0x004fc80007ffe017 */
[----:B---3--:R-:W-:-:S05]  /*0960*/  IADD3 R38, PT, PT, R26, R29, R25 ;  /* 0x0000001d1a267210 */ /* 0x008fca0007ffe019 */
[----:B----4-:R-:W-:Y:S01]  /*0970*/  IMAD.IADD R27, R27, 0x1, R38 ;  /* 0x000000011b1b7824 */ /* 0x010fe200078e0226 */
[----:B------:R-:W-:Y:S06]  /*0980*/  BRA.DIV UR4, `(.L_x_9) ;  /* 0x0000001204a47947 */ /* 0x000fec000b800000 */
[----:B------:R-:W0:Y:S02]  /*0990*/  SHFL.UP P0, R38, R27, 0x1, RZ ;  /* 0x042000001b267989 */ /* 0x000e2400000000ff */
[----:B0-----:R-:W-:-:S05]  /*09a0*/  @P0 IMAD.IADD R38, R27, 0x1, R38 ;  /* 0x000000011b260824 */ /* 0x001fca00078e0226 */
[----:B------:R-:W0:Y:S02]  /*09b0*/  SHFL.UP P0, R29, R38, 0x2, RZ ;  /* 0x04400000261d7989 */ /* 0x000e2400000000ff */
[----:B0-----:R-:W-:-:S05]  /*09c0*/  @P0 IMAD.IADD R29, R38, 0x1, R29 ;  /* 0x00000001261d0824 */ /* 0x001fca00078e021d */
[----:B------:R-:W0:Y:S02]  /*09d0*/  SHFL.UP P0, R40, R29, 0x4, RZ ;  /* 0x048000001d287989 */ /* 0x000e2400000000ff */
[----:B0-----:R-:W-:-:S05]  /*09e0*/  @P0 IMAD.IADD R40, R29, 0x1, R40 ;  /* 0x000000011d280824 */ /* 0x001fca00078e0228 */
[----:B------:R-:W0:Y:S02]  /*09f0*/  SHFL.UP P0, R35, R40, 0x8, RZ ;  /* 0x0500000028237989 */ /* 0x000e2400000000ff */
[----:B0-----:R-:W-:-:S05]  /*0a00*/  @P0 IMAD.IADD R35, R40, 0x1, R35 ;  /* 0x0000000128230824 */ /* 0x001fca00078e0223 */
[----:B------:R0:W1:Y:S02]  /*0a10*/  SHFL.UP P0, R42, R35, 0x10, RZ ;  /* 0x06000000232a7989 */ /* 0x00006400000000ff */
.L_x_31:
[----:B-1----:R-:W-:-:S05]  /*0a20*/  @P0 IMAD.IADD R42, R35, 0x1, R42 ;  /* 0x00000001232a0824 */ /* 0x002fca00078e022a */
[----:B------:R-:W-:-:S05]  /*0a30*/  IADD3 R27, PT, PT, -R27, R42, RZ ;  /* 0x0000002a1b1b7210 */ /* 0x000fca0007ffe1ff */
[----:B------:R-:W-:Y:S01]  /*0a40*/  IMAD.IADD R29, R36, 0x1, R27 ;  /* 0x00000001241d7824 */ /* 0x000fe200078e021b */
[----:B------:R-:W-:Y:S03]  /*0a50*/  STS [R0+0x10], R27 ;  /* 0x0000101b00007388 */ /* 0x000fe60000000800 */
[----:B------:R-:W-:Y:S01]  /*0a60*/  IMAD.IADD R33, R33, 0x1, R29 ;  /* 0x0000000121217824 */ /* 0x000fe200078e021d */
[----:B------:R-:W-:Y:S03]  /*0a70*/  STS [R0+0x14], R29 ;  /* 0x0000141d00007388 */ /* 0x000fe60000000800 */
[----:B0-----:R-:W-:Y:S01]  /*0a80*/  IMAD.IADD R35, R34, 0x1, R33 ;  /* 0x0000000122237824 */ /* 0x001fe200078e0221 */
[----:B------:R-:W-:Y:S03]  /*0a90*/  STS [R0+0x18], R33 ;  /* 0x0000182100007388 */ /* 0x000fe60000000800 */
[----:B------:R-:W-:Y:S01]  /*0aa0*/  IMAD.IADD R37, R37, 0x1, R35 ;  /* 0x0000000125257824 */ /* 0x000fe200078e0223 */
        /* <DEDUP_REMOVED lines=18> */
[----:B------:R0:W-:Y:S04]  /*0bd0*/  STS [R0+0x40], R7 ;  /* 0x0000400700007388 */ /* 0x0001e80000000800 */
[----:B------:R-:W-:Y:S01]  /*0be0*/  IADD3 R9, PT, PT, R9, R8, RZ ;  /* 0x0000000809097210 */ /* 0x000fe20007ffe0ff */
[----:B------:R1:W-:Y:S04]  /*0bf0*/  STS [R0+0x44], R8 ;  /* 0x0000440800007388 */ /* 0x0003e80000000800 */
[----:B------:R-:W-:Y:S01]  /*0c00*/  IMAD.IADD R10, R10, 0x1, R9 ;  /* 0x000000010a0a7824 */ /* 0x000fe200078e0209 */
[----:B------:R1:W-:Y:S03]  /*0c10*/  STS [R0+0x48], R9 ;  /* 0x0000480900007388 */ /* 0x0003e60000000800 */
        /* <DEDUP_REMOVED lines=30> */
[----:B0-----:R-:W-:Y:S01]  /*0e00*/  IMAD.IADD R7, R26, 0x1, R25 ;  /* 0x000000011a077824 */ /* 0x001fe200078e0219 */
[----:B------:R1:W-:Y:S04]  /*0e10*/  STS [R0+0x88], R25 ;  /* 0x0000881900007388 */ /* 0x0003e80000000800 */
[----:B------:R1:W-:Y:S02]  /*0e20*/  STS [R0+0x8c], R7 ;  /* 0x00008c0700007388 */ /* 0x0003e40000000800 */
.L_x_8:
[----:B-1----:R-:W1:Y:S01]  /*0e30*/  S2R R0, SR_TID.X ;  /* 0x0000000000007919 */ /* 0x002e620000002100 */
[----:B------:R-:W2:Y:S01]  /*0e40*/  S2UR UR5, SR_CgaCtaId ;  /* 0x00000000000579c3 */ /* 0x000ea20000008800 */
[----:B------:R-:W-:-:S07]  /*0e50*/  UMOV UR4, 0x400 ;  /* 0x0000040000047882 */ /* 0x000fce0000000000 */
[----:B------:R-:W3:Y:S01]  /*0e60*/  LDC R9, c[0x0][0x380] ;  /* 0x0000e000ff097b82 */ /* 0x000ee20000000800 */
[----:B--2---:R-:W-:Y:S01]  /*0e70*/  ULEA UR4, UR5, UR4, 0x18 ;  /* 0x0000000405047291 */ /* 0x004fe2000f8ec0ff */
[----:B-1----:R-:W-:Y:S01]  /*0e80*/  LEA.HI R6, R0, R0, RZ, 0x1b ;  /* 0x0000000000067211 */ /* 0x002fe200078fd8ff */
[----:B---3--:R-:W-:-:S04]  /*0e90*/  VIADD R9, R9, 0xffffffff ;  /* 0xffffffff09097836 */ /* 0x008fc80000000000 */
[----:B------:R-:W-:Y:S01]  /*0ea0*/  LEA R6, R6, UR4, 0x2 ;  /* 0x0000000406067c11 */ /* 0x000fe2000f8e10ff */
[----:B------:R-:W-:Y:S05]  /*0eb0*/  WARPSYNC.ALL ;  /* 0x0000000000007948 */ /* 0x000fea0003800000 */
[----:B------:R-:W-:Y:S01]  /*0ec0*/  BAR.SYNC.DEFER_BLOCKING 0x0 ;  /* 0x0000000000007b1d */ /* 0x000fe20000010000 */
[----:B------:R-:W-:-:S13]  /*0ed0*/  ISETP.NE.AND P0, PT, R0, R9, PT ;  /* 0x000000090000720c */ /* 0x000fda0003f05270 */
[----:B------:R-:W1:Y:S01]  /*0ee0*/  @!P0 LDC.64 R8, c[0x0][0x3a8] ;  /* 0x0000ea00ff088b82 */ /* 0x000e620000000a00 */
[----:B0-----:R-:W0:Y:S02]  /*0ef0*/  LDS R7, [R6+0x10] ;  /* 0x0000100006077984 */ /* 0x001e240000000800 */
[----:B0-----:R-:W-:-:S05]  /*0f00*/  @!P0 IMAD.IADD R11, R2, 0x1, R7 ;  /* 0x00000001020b8824 */ /* 0x001fca00078e0207 */
[----:B------:R-:W-:Y:S06]  /*0f10*/  BAR.SYNC.DEFER_BLOCKING 0x0 ;  /* 0x0000000000007b1d */ /* 0x000fec0000010000 */
[----:B-1----:R0:W-:Y:S01]  /*0f20*/  @!P0 STG.E desc[UR6][R8.64], R11 ;  /* 0x0000000b08008986 */ /* 0x0021e2000c101906 */
[----:B------:R-:W-:Y:S05]  /*0f30*/  @P2 EXIT ;  /* 0x000000000000294d */ /* 0x000fea0003800000 */
[----:B------:R-:W-:Y:S01]  /*0f40*/  ISETP.NE.AND P0, PT, R5, RZ, PT ;  /* 0x000000ff0500720c */ /* 0x000fe20003f05270 */
[----:B------:R-:W1:Y:S01]  /*0f50*/  LDCU.64 UR4, c[0x0][0x398] ;  /* 0x00007300ff0477ac */ /* 0x000e620008000a00 */
[----:B------:R-:W-:Y:S11]  /*0f60*/  BSSY.RECONVERGENT B0, `(.L_x_10) ;  /* 0x000005a000007945 */ /* 0x000ff60003800200 */
[----:B------:R-:W-:Y:S05]  /*0f70*/  @!P0 BRA `(.L_x_11) ;  /* 0x0000000400608947 */ /* 0x000fea0003800000 */
[----:B0-----:R-:W0:Y:S01]  /*0f80*/  LDC R9, c[0x0][0x384] ;  /* 0x0000e100ff097b82 */ /* 0x001e220000000800 */
[C---:B------:R-:W-:Y:S01]  /*0f90*/  ISETP.GE.U32.AND P0, PT, R5.reuse, 0x8, PT ;  /* 0x000000080500780c */ /* 0x040fe20003f06070 */
[----:B------:R-:W-:Y:S01]  /*0fa0*/  BSSY.RECONVERGENT B1, `(.L_x_12) ;  /* 0x0000023000017945 */ /* 0x000fe20003800200 */
[----:B------:R-:W-:Y:S01]  /*0fb0*/  LOP3.LUT P2, RZ, R5, 0x7, RZ, 0xc0, !PT ;  /* 0x0000000705ff7812 */ /* 0x000fe2000784c0ff */
[----:B------:R-:W-:Y:S01]  /*0fc0*/  IMAD.MOV.U32 R2, RZ, RZ, RZ ;  /* 0x000000ffff027224 */ /* 0x000fe200078e00ff */
[----:B------:R-:W-:Y:S01]  /*0fd0*/  SHF.R.S32.HI R6, RZ, 0x1f, R7 ;  /* 0x0000001fff067819 */ /* 0x000fe20000011407 */
[----:B------:R-:W-:-:S08]  /*0fe0*/  IMAD.MOV.U32 R31, RZ, RZ, RZ ;  /* 0x000000ffff1f7224 */ /* 0x000fd000078e00ff */
[----:B------:R-:W-:Y:S05]  /*0ff0*/  @!P0 BRA `(.L_x_13) ;  /* 0x0000000000748947 */ /* 0x000fea0003800000 */
[----:B------:R-:W-:Y:S01]  /*1000*/  SHF.R.S32.HI R31, RZ, 0x1f, R5 ;  /* 0x0000001fff1f7819 */ /* 0x000fe20000011405 */
[----:B------:R-:W-:Y:S01]  /*1010*/  IMAD.MOV.U32 R12, RZ, RZ, RZ ;  /* 0x000000ffff0c7224 */ /* 0x000fe200078e00ff */
[----:B------:R-:W-:Y:S01]  /*1020*/  LOP3.LUT R2, R5, 0xfffffff8, RZ, 0xc0, !PT ;  /* 0xfffffff805027812 */ /* 0x000fe200078ec0ff */
[----:B------:R-:W-:-:S07]  /*1030*/  IMAD.MOV.U32 R29, RZ, RZ, RZ ;  /* 0x000000ffff1d7224 */ /* 0x000fce00078e00ff */
.L_x_14:
[----:B------:R-:W-:Y:S01]  /*1040*/  IADD3 R8, P0, PT, R7, R12, RZ ;  /* 0x0000000c07087210 */ /* 0x000fe20007f1e0ff */
[----:B0-2---:R-:W-:-:S04]  /*1050*/  IMAD R13, R0, R9, R12 ;  /* 0x00000009000d7224 */ /* 0x005fc800078e020c */
[----:B------:R-:W-:Y:S01]  /*1060*/  IMAD.X R11, R6, 0x1, R29, P0 ;  /* 0x00000001060b7824 */ /* 0x000fe200000e061d */
[C---:B-1----:R-:W-:Y:S01]  /*1070*/  LEA R10, P0, R8.reuse, UR4, 0x2 ;  /* 0x00000004080a7c11 */ /* 0x042fe2000f8010ff */
[C---:B------:R-:W-:Y:S01]  /*1080*/  VIADD R15, R13.reuse, 0x1 ;  /* 0x000000010d0f7836 */ /* 0x040fe20000000000 */
[C---:B------:R-:W-:Y:S01]  /*1090*/  IADD3 R17, PT, PT, R13.reuse, 0x2, RZ ;  /* 0x000000020d117810 */ /* 0x040fe20007ffe0ff */
[C---:B------:R-:W-:Y:S01]  /*10a0*/  VIADD R19, R13.reuse, 0x3 ;  /* 0x000000030d137836 */ /* 0x040fe20000000000 */
[----:B------:R-:W-:Y:S01]  /*10b0*/  LEA.HI.X R11, R8, UR5, R11, 0x2, P0 ;  /* 0x00000005080b7c11 */ /* 0x000fe200080f140b */
[C---:B------:R-:W-:Y:S01]  /*10c0*/  VIADD R21, R13.reuse, 0x4 ;  /* 0x000000040d157836 */ /* 0x040fe20000000000 */
[----:B------:R-:W-:Y:S01]  /*10d0*/  IADD3 R12, P0, PT, R12, 0x8, RZ ;  /* 0x000000080c0c7810 */ /* 0x000fe20007f1e0ff */
[C---:B------:R-:W-:Y:S02]  /*10e0*/  VIADD R23, R13.reuse, 0x5 ;  /* 0x000000050d177836 */ /* 0x040fe40000000000 */
[C---:B------:R-:W-:Y:S01]  /*10f0*/  VIADD R25, R13.reuse, 0x6 ;  /* 0x000000060d197836 */ /* 0x040fe20000000000 */
[----:B------:R2:W-:Y:S01]  /*1100*/  STG.E desc[UR6][R10.64+0x4], R15 ;  /* 0x0000040f0a007986 */ /* 0x0005e2000c101906 */
[----:B------:R-:W-:-:S02]  /*1110*/  VIADD R27, R13, 0x7 ;  /* 0x000000070d1b7836 */ /* 0x000fc40000000000 */
[----:B------:R-:W-:Y:S01]  /*1120*/  IMAD.X R29, RZ, RZ, R29, P0 ;  /* 0x000000ffff1d7224 */ /* 0x000fe200000e061d */
[----:B------:R2:W-:Y:S01]  /*1130*/  STG.E desc[UR6][R10.64+0x8], R17 ;  /* 0x000008110a007986 */ /* 0x0005e2000c101906 */
[----:B------:R-:W-:-:S03]  /*1140*/  ISETP.NE.U32.AND P0, PT, R12, R2, PT ;  /* 0x000000020c00720c */ /* 0x000fc60003f05070 */
[----:B------:R2:W-:Y:S01]  /*1150*/  STG.E desc[UR6][R10.64], R13 ;  /* 0x0000000d0a007986 */ /* 0x0005e2000c101906 */
[----:B------:R-:W-:-:S03]  /*1160*/  ISETP.NE.AND.EX P0, PT, R29, R31, PT, P0 ;  /* 0x0000001f1d00720c */ /* 0x000fc60003f05300 */
[----:B------:R2:W-:Y:S04]  /*1170*/  STG.E desc[UR6][R10.64+0xc], R19 ;  /* 0x00000c130a007986 */ /* 0x0005e8000c101906 */
[----:B------:R2:W-:Y:S04]  /*1180*/  STG.E desc[UR6][R10.64+0x10], R21 ;  /* 0x000010150a007986 */ /* 0x0005e8000c101906 */
[----:B------:R2:W-:Y:S04]  /*1190*/  STG.E desc[UR6][R10.64+0x14], R23 ;  /* 0x000014170a007986 */ /* 0x0005e8000c101906 */
[----:B------:R2:W-:Y:S04]  /*11a0*/  STG.E desc[UR6][R10.64+0x18], R25 ;  /* 0x000018190a007986 */ /* 0x0005e8000c101906 */
[----:B------:R2:W-:Y:S01]  /*11b0*/  STG.E desc[UR6][R10.64+0x1c], R27 ;  /* 0x00001c1b0a007986 */ /* 0x0005e2000c101906 */
[----:B------:R-:W-:Y:S05]  /*11c0*/  @P0 BRA `(.L_x_14) ;  /* 0xfffffffc009c0947 */ /* 0x000fea000383ffff */
.L_x_13:
[----:B-1----:R-:W-:Y:S05]  /*11d0*/  BSYNC.RECONVERGENT B1 ;  /* 0x0000000000017941 */ /* 0x002fea0003800200 */
.L_x_12:
[----:B------:R-:W-:Y:S05]  /*11e0*/  @!P2 BRA `(.L_x_11) ;  /* 0x0000000000c4a947 */ /* 0x000fea0003800000 */
[----:B------:R-:W-:Y:S01]  /*11f0*/  LOP3.LUT R8, R5, 0x7, RZ, 0xc0, !PT ;  /* 0x0000000705087812 */ /* 0x000fe200078ec0ff */
[----:B------:R-:W-:Y:S03]  /*1200*/  BSSY.RECONVERGENT B1, `(.L_x_15) ;  /* 0x0000016000017945 */ /* 0x000fe60003800200 */
[----:B------:R-:W-:-:S04]  /*1210*/  IADD3 R8, P2, PT, R8, -0x1, RZ ;  /* 0xffffffff08087810 */ /* 0x000fc80007f5e0ff */
[----:B------:R-:W-:Y:S01]  /*1220*/  ISETP.GE.U32.AND P0, PT, R8, 0x3, PT ;  /* 0x000000030800780c */ /* 0x000fe20003f06070 */
[----:B------:R-:W-:Y:S01]  /*1230*/  IMAD.X R8, RZ, RZ, -0x1, P2 ;  /* 0xffffffffff087424 */ /* 0x000fe200010e06ff */
[----:B------:R-:W-:-:S04]  /*1240*/  LOP3.LUT P2, R12, R5, 0x3, RZ, 0xc0, !PT ;  /* 0x00000003050c7812 */ /* 0x000fc8000784c0ff */
[----:B------:R-:W-:-:S13]  /*1250*/  ISETP.GE.U32.AND.EX P0, PT, R8, RZ, PT, P0 ;  /* 0x000000ff0800720c */ /* 0x000fda0003f06100 */
[----:B------:R-:W-:Y:S05]  /*1260*/  @!P0 BRA `(.L_x_16) ;  /* 0x00000000003c8947 */ /* 0x000fea0003800000 */
[----:B------:R-:W1:Y:S01]  /*1270*/  LDCU.64 UR8, c[0x0][0x398] ;  /* 0x00007300ff0877ac */ /* 0x000e620008000a00 */
[----:B------:R-:W-:Y:S01]  /*1280*/  IADD3 R8, P0, PT, R7, R2, RZ ;  /* 0x0000000207087210 */ /* 0x000fe20007f1e0ff */
[----:B0-2---:R-:W-:-:S04]  /*1290*/  IMAD R13, R0, R9, R2 ;  /* 0x00000009000d7224 */ /* 0x005fc800078e0202 */
[----:B------:R-:W-:Y:S02]  /*12a0*/  IMAD.X R11, R6, 0x1, R31, P0 ;  /* 0x00000001060b7824 */ /* 0x000fe400000e061f */
[C---:B------:R-:W-:Y:S02]  /*12b0*/  VIADD R15, R13.reuse, 0x1 ;  /* 0x000000010d0f7836 */ /* 0x040fe40000000000 */
[C---:B------:R-:W-:Y:S02]  /*12c0*/  VIADD R17, R13.reuse, 0x2 ;  /* 0x000000020d117836 */ /* 0x040fe40000000000 */
[----:B------:R-:W-:Y:S01]  /*12d0*/  VIADD R19, R13, 0x3 ;  /* 0x000000030d137836 */ /* 0x000fe20000000000 */
[----:B-1----:R-:W-:-:S04]  /*12e0*/  LEA R10, P0, R8, UR8, 0x2 ;  /* 0x00000008080a7c11 */ /* 0x002fc8000f8010ff */
[----:B------:R-:W-:Y:S02]  /*12f0*/  LEA.HI.X R11, R8, UR9, R11, 0x2, P0 ;  /* 0x00000009080b7c11 */ /* 0x000fe400080f140b */
[----:B------:R-:W-:-:S03]  /*1300*/  IADD3 R2, P0, PT, R2, 0x4, RZ ;  /* 0x0000000402027810 */ /* 0x000fc60007f1e0ff */
[----:B------:R1:W-:Y:S02]  /*1310*/  STG.E desc[UR6][R10.64], R13 ;  /* 0x0000000d0a007986 */ /* 0x0003e4000c101906 */
[----:B------:R-:W-:Y:S02]  /*1320*/  IMAD.X R31, RZ, RZ, R31, P0 ;  /* 0x000000ffff1f7224 */ /* 0x000fe400000e061f */
[----:B------:R1:W-:Y:S04]  /*1330*/  STG.E desc[UR6][R10.64+0x4], R15 ;  /* 0x0000040f0a007986 */ /* 0x0003e8000c101906 */
[----:B------:R1:W-:Y:S04]  /*1340*/  STG.E desc[UR6][R10.64+0x8], R17 ;  /* 0x000008110a007986 */ /* 0x0003e8000c101906 */
[----:B------:R1:W-:Y:S02]  /*1350*/  STG.E desc[UR6][R10.64+0xc], R19 ;  /* 0x00000c130a007986 */ /* 0x0003e4000c101906 */
.L_x_16:
[----:B------:R-:W-:Y:S05]  /*1360*/  BSYNC.RECONVERGENT B1 ;  /* 0x0000000000017941 */ /* 0x000fea0003800200 */
.L_x_15:
[----:B------:R-:W-:Y:S05]  /*1370*/  @!P2 BRA `(.L_x_11) ;  /* 0x000000000060a947 */ /* 0x000fea0003800000 */
[----:B------:R-:W-:Y:S01]  /*1380*/  LOP3.LUT R8, R5, 0x1, RZ, 0xc0, !PT ;  /* 0x0000000105087812 */ /* 0x000fe200078ec0ff */
[----:B------:R-:W-:Y:S01]  /*1390*/  BSSY.RECONVERGENT B1, `(.L_x_17) ;  /* 0x0000010000017945 */ /* 0x000fe20003800200 */
[----:B------:R-:W-:Y:S02]  /*13a0*/  ISETP.NE.AND P2, PT, R12, 0x1, PT ;  /* 0x000000010c00780c */ /* 0x000fe40003f45270 */
[----:B------:R-:W-:-:S13]  /*13b0*/  ISETP.NE.U32.AND P0, PT, R8, 0x1, PT ;  /* 0x000000010800780c */ /* 0x000fda0003f05070 */
[----:B-12---:R-:W1:Y:S01]  /*13c0*/  @!P0 LDC.64 R16, c[0x0][0x398] ;  /* 0x0000e600ff108b82 */ /* 0x006e620000000a00 */
[----:B------:R-:W-:Y:S05]  /*13d0*/  @!P2 BRA `(.L_x_18) ;  /* 0x00000000002ca947 */ /* 0x000fea0003800000 */
[----:B------:R-:W2:Y:S01]  /*13e0*/  LDCU.64 UR8, c[0x0][0x398] ;  /* 0x00007300ff0877ac */ /* 0x000ea20008000a00 */
[----:B------:R-:W-:Y:S01]  /*13f0*/  IADD3 R8, P2, PT, R7, R2, RZ ;  /* 0x0000000207087210 */ /* 0x000fe20007f5e0ff */
[----:B0-----:R-:W-:-:S03]  /*1400*/  IMAD R13, R0, R9, R2 ;  /* 0x00000009000d7224 */ /* 0x001fc600078e0202 */
[----:B------:R-:W-:Y:S01]  /*1410*/  IADD3.X R11, PT, PT, R6, R31, RZ, P2, !PT ;  /* 0x0000001f060b7210 */ /* 0x000fe200017fe4ff */
[----:B------:R-:W-:Y:S01]  /*1420*/  VIADD R15, R13, 0x1 ;  /* 0x000000010d0f7836 */ /* 0x000fe20000000000 */
[----:B--2---:R-:W-:-:S04]  /*1430*/  LEA R10, P2, R8, UR8, 0x2 ;  /* 0x00000008080a7c11 */ /* 0x004fc8000f8410ff */
[----:B------:R-:W-:Y:S02]  /*1440*/  LEA.HI.X R11, R8, UR9, R11, 0x2, P2 ;  /* 0x00000009080b7c11 */ /* 0x000fe400090f140b */
[----:B------:R-:W-:-:S03]  /*1450*/  IADD3 R2, P2, PT, R2, 0x2, RZ ;  /* 0x0000000202027810 */ /* 0x000fc60007f5e0ff */
[----:B------:R2:W-:Y:S02]  /*1460*/  STG.E desc[UR6][R10.64], R13 ;  /* 0x0000000d0a007986 */ /* 0x0005e4000c101906 */
[----:B------:R-:W-:Y:S02]  /*1470*/  IMAD.X R31, RZ, RZ, R31, P2 ;  /* 0x000000ffff1f7224 */ /* 0x000fe400010e061f */
[----:B------:R2:W-:Y:S06]  /*1480*/  STG.E desc[UR6][R10.64+0x4], R15 ;  /* 0x0000040f0a007986 */ /* 0x0005ec000c101906 */
.L_x_18:
[----:B------:R-:W-:Y:S05]  /*1490*/  BSYNC.RECONVERGENT B1 ;  /* 0x0000000000017941 */ /* 0x000fea0003800200 */
.L_x_17:
[----:B------:R-:W-:Y:S01]  /*14a0*/  @!P0 IADD3 R8, P2, PT, R7, R2, RZ ;  /* 0x0000000207088210 */ /* 0x000fe20007f5e0ff */
[----:B0-----:R-:W-:-:S04]  /*14b0*/  @!P0 IMAD R9, R0, R9, R2 ;  /* 0x0000000900098224 */ /* 0x001fc800078e0202 */
[----:B------:R-:W-:Y:S01]  /*14c0*/  @!P0 IMAD.X R6, R6, 0x1, R31, P2 ;  /* 0x0000000106068824 */ /* 0x000fe200010e061f */
[----:B-12---:R-:W-:-:S04]  /*14d0*/  @!P0 LEA R10, P2, R8, R16, 0x2 ;  /* 0x00000010080a8211 */ /* 0x006fc800078410ff */
[----:B------:R-:W-:-:S05]  /*14e0*/  @!P0 LEA.HI.X R11, R8, R17, R6, 0x2, P2 ;  /* 0x00000011080b8211 */ /* 0x000fca00010f1406 */
[----:B------:R3:W-:Y:S04]  /*14f0*/  @!P0 STG.E desc[UR6][R10.64], R9 ;  /* 0x000000090a008986 */ /* 0x0007e8000c101906 */
.L_x_11:
[----:B-1----:R-:W-:Y:S05]  /*1500*/  BSYNC.RECONVERGENT B0 ;  /* 0x0000000000007941 */ /* 0x002fea0003800200 */
.L_x_10:
[----:B------:R-:W0:Y:S01]  /*1510*/  LDC R12, c[0x0][0x388] ;  /* 0x0000e200ff0c7b82 */ /* 0x000e220000000800 */
[----:B------:R-:W-:Y:S01]  /*1520*/  IABS R6, R7 ;  /* 0x0000000700067213 */ /* 0x000fe20000000000 */
[----:B------:R-:W-:Y:S01]  /*1530*/  @!P1 VIADD R4, R4, 0x1 ;  /* 0x0000000104049836 */ /* 0x000fe20000000000 */
[-C--:B0-23--:R-:W-:Y:S02]  /*1540*/  IABS R11, R12.reuse ;  /* 0x0000000c000b7213 */ /* 0x08dfe40000000000 */
[----:B------:R-:W-:Y:S02]  /*1550*/  IADD3 R5, PT, PT, R5, -0x1, R12 ;  /* 0xffffffff05057810 */ /* 0x000fe40007ffe00c */
[----:B------:R-:W0:Y:S01]  /*1560*/  I2F.RP R10, R11 ;  /* 0x0000000b000a7306 */ /* 0x000e220000209400 */
[----:B------:R-:W-:Y:S02]  /*1570*/  ISETP.GE.U32.AND P4, PT, R3, R11, PT ;  /* 0x0000000b0300720c */ /* 0x000fe40003f86070 */
[----:B------:R-:W-:-:S02]  /*1580*/  LOP3.LUT R3, R5, R12, RZ, 0x3c, !PT ;  /* 0x0000000c05037212 */ /* 0x000fc400078e3cff */
[----:B------:R-:W-:Y:S02]  /*1590*/  LOP3.LUT R7, R7, R12, RZ, 0x3c, !PT ;  /* 0x0000000c07077212 */ /* 0x000fe400078e3cff */
[----:B------:R-:W-:-:S07]  /*15a0*/  ISETP.GE.AND P2, PT, R3, RZ, PT ;  /* 0x000000ff0300720c */ /* 0x000fce0003f46270 */
[----:B------:R-:W-:Y:S01]  /*15b0*/  @P4 VIADD R4, R4, 0x1 ;  /* 0x0000000104044836 */ /* 0x000fe20000000000 */
[----:B0-----:R-:W0:Y:S05]  /*15c0*/  MUFU.RCP R10, R10 ;  /* 0x0000000a000a7308 */ /* 0x001e2a0000001000 */
[----:B------:R-:W-:Y:S02]  /*15d0*/  @!P2 IMAD.MOV R4, RZ, RZ, -R4 ;  /* 0x000000ffff04a224 */ /* 0x000fe400078e0a04 */
[----:B0-----:R-:W-:-:S04]  /*15e0*/  VIADD R8, R10, 0xffffffe ;  /* 0x0ffffffe0a087836 */ /* 0x001fc80000000000 */
[----:B------:R0:W1:Y:S02]  /*15f0*/  F2I.FTZ.U32.TRUNC.NTZ R9, R8 ;  /* 0x0000000800097305 */ /* 0x000064000021f000 */
[----:B0-----:R-:W-:Y:S02]  /*1600*/  IMAD.MOV.U32 R8, RZ, RZ, RZ ;  /* 0x000000ffff087224 */ /* 0x001fe400078e00ff */
[----:B-1----:R-:W-:-:S04]  /*1610*/  IMAD.MOV R2, RZ, RZ, -R9 ;  /* 0x000000ffff027224 */ /* 0x002fc800078e0a09 */
[----:B------:R-:W-:-:S04]  /*1620*/  IMAD R13, R2, R11, RZ ;  /* 0x0000000b020d7224 */ /* 0x000fc800078e02ff */
[----:B------:R-:W-:-:S06]  /*1630*/  IMAD.HI.U32 R13, R9, R13, R8 ;  /* 0x0000000d090d7227 */ /* 0x000fcc00078e0008 */
[----:B------:R-:W-:-:S04]  /*1640*/  IMAD.HI.U32 R2, R13, R6, RZ ;  /* 0x000000060d027227 */ /* 0x000fc800078e00ff */
[----:B------:R-:W-:-:S04]  /*1650*/  IMAD.MOV R9, RZ, RZ, -R2 ;  /* 0x000000ffff097224 */ /* 0x000fc800078e0a02 */
[----:B------:R-:W-:-:S05]  /*1660*/  IMAD R6, R11, R9, R6 ;  /* 0x000000090b067224 */ /* 0x000fca00078e0206 */
[----:B------:R-:W-:-:S13]  /*1670*/  ISETP.GT.U32.AND P0, PT, R11, R6, PT ;  /* 0x000000060b00720c */ /* 0x000fda0003f04070 */
[----:B------:R-:W-:Y:S02]  /*1680*/  @!P0 IMAD.IADD R6, R6, 0x1, -R11 ;  /* 0x0000000106068824 */ /* 0x000fe400078e0a0b */
[----:B------:R-:W-:Y:S01]  /*1690*/  @!P0 VIADD R2, R2, 0x1 ;  /* 0x0000000102028836 */ /* 0x000fe20000000000 */
[----:B------:R-:W-:Y:S02]  /*16a0*/  ISETP.GE.AND P0, PT, R7, RZ, PT ;  /* 0x000000ff0700720c */ /* 0x000fe40003f06270 */
[----:B------:R-:W-:Y:S02]  /*16b0*/  ISETP.GE.U32.AND P1, PT, R6, R11, PT ;  /* 0x0000000b0600720c */ /* 0x000fe40003f26070 */
[----:B------:R-:W-:-:S04]  /*16c0*/  LOP3.LUT R11, RZ, R12, RZ, 0x33, !PT ;  /* 0x0000000cff0b7212 */ /* 0x000fc800078e33ff */
[----:B------:R-:W-:-:S04]  /*16d0*/  SEL R10, R11, R4, !P3 ;  /* 0x000000040b0a7207 */ /* 0x000fc80005800000 */
[----:B------:R-:W-:-:S03]  /*16e0*/  ISETP.NE.AND P2, PT, R10, RZ, PT ;  /* 0x000000ff0a00720c */ /* 0x000fc60003f45270 */
[----:B------:R-:W-:-:S10]  /*16f0*/  @P1 IADD3 R2, PT, PT, R2, 0x1, RZ ;  /* 0x0000000102021810 */ /* 0x000fd40007ffe0ff */
[----:B------:R-:W-:Y:S05]  /*1700*/  @!P2 EXIT ;  /* 0x000000000000a94d */ /* 0x000fea0003800000 */
[C---:B------:R-:W-:Y:S01]  /*1710*/  ISETP.GE.U32.AND P2, PT, R10.reuse, 0x8, PT ;  /* 0x000000080a00780c */ /* 0x040fe20003f46070 */
[----:B------:R-:W-:Y:S01]  /*1720*/  @!P0 IMAD.MOV R2, RZ, RZ, -R2 ;  /* 0x000000ffff028224 */ /* 0x000fe200078e0a02 */
[----:B------:R-:W-:Y:S01]  /*1730*/  BSSY.RECONVERGENT B0, `(.L_x_19) ;  /* 0x0000020000007945 */ /* 0x000fe20003800200 */
[----:B------:R-:W-:Y:S02]  /*1740*/  LOP3.LUT P1, RZ, R10, 0x7, RZ, 0xc0, !PT ;  /* 0x000000070aff7812 */ /* 0x000fe4000782c0ff */
[----:B------:R-:W-:Y:S02]  /*1750*/  CS2R R8, SRZ ;  /* 0x0000000000087805 */ /* 0x000fe4000001ff00 */
[----:B------:R-:W-:-:S04]  /*1760*/  SEL R11, R11, R2, !P3 ;  /* 0x000000020b0b7207 */ /* 0x000fc80005800000 */
[----:B------:R-:W-:Y:S02]  /*1770*/  SHF.R.S32.HI R12, RZ, 0x1f, R11 ;  /* 0x0000001fff0c7819 */ /* 0x000fe4000001140b */
[----:B------:R-:W-:Y:S05]  /*1780*/  @!P2 BRA `(.L_x_20) ;  /* 0x000000000068a947 */ /* 0x000fea0003800000 */
[----:B------:R-:W0:Y:S01]  /*1790*/  LDCU.64 UR4, c[0x0][0x3a0] ;  /* 0x00007400ff0477ac */ /* 0x000e220008000a00 */
[----:B------:R-:W-:Y:S02]  /*17a0*/  LOP3.LUT R8, R10, 0xfffffff8, RZ, 0xc0, !PT ;  /* 0xfffffff80a087812 */ /* 0x000fe400078ec0ff */
[----:B------:R-:W-:-:S03]  /*17b0*/  SHF.R.S32.HI R9, RZ, 0x1f, R10 ;  /* 0x0000001fff097819 */ /* 0x000fc6000001140a */
[----:B------:R-:W-:Y:S02]  /*17c0*/  IMAD.MOV.U32 R4, RZ, RZ, R8 ;  /* 0x000000ffff047224 */ /* 0x000fe400078e0008 */
[----:B------:R-:W-:Y:S01]  /*17d0*/  IMAD.MOV.U32 R5, RZ, RZ, R9 ;  /* 0x000000ffff057224 */ /* 0x000fe200078e0009 */
[----:B0-----:R-:W-:-:S04]  /*17e0*/  LEA R6, P0, R11, UR4, 0x2 ;  /* 0x000000040b067c11 */ /* 0x001fc8000f8010ff */
[----:B------:R-:W-:Y:S02]  /*17f0*/  IADD3 R6, P2, PT, R6, 0x10, RZ ;  /* 0x0000001006067810 */ /* 0x000fe40007f5e0ff */
[----:B------:R-:W-:-:S05]  /*1800*/  LEA.HI.X R7, R11, UR5, R12, 0x2, P0 ;  /* 0x000000050b077c11 */ /* 0x000fca00080f140c */
[----:B------:R-:W-:-:S07]  /*1810*/  IMAD.X R7, RZ, RZ, R7, P2 ;  /* 0x000000ffff077224 */ /* 0x000fce00010e0607 */
.L_x_21:
[----:B0-----:R-:W-:Y:S01]  /*1820*/  IMAD.MOV.U32 R2, RZ, RZ, R6 ;  /* 0x000000ffff027224 */ /* 0x001fe200078e0006 */
[----:B------:R-:W-:Y:S01]  /*1830*/  IADD3 R4, P0, PT, R4, -0x8, RZ ;  /* 0xfffffff804047810 */ /* 0x000fe20007f1e0ff */
[----:B------:R-:W-:-:S03]  /*1840*/  IMAD.MOV.U32 R3, RZ, RZ, R7 ;  /* 0x000000ffff037224 */ /* 0x000fc600078e0007 */
[----:B------:R-:W-:Y:S02]  /*1850*/  IADD3.X R5, PT, PT, R5, -0x1, RZ, P0, !PT ;  /* 0xffffffff05057810 */ /* 0x000fe400007fe4ff */
[----:B------:R0:W-:Y:S01]  /*1860*/  STG.E desc[UR6][R2.64+-0x10], R0 ;  /* 0xfffff00002007986 */ /* 0x0001e2000c101906 */
[----:B------:R-:W-:Y:S02]  /*1870*/  ISETP.NE.U32.AND P0, PT, R4, RZ, PT ;  /* 0x000000ff0400720c */ /* 0x000fe40003f05070 */
[----:B------:R-:W-:Y:S01]  /*1880*/  IADD3 R6, P2, PT, R2, 0x20, RZ ;  /* 0x0000002002067810 */ /* 0x000fe20007f5e0ff */
[----:B------:R0:W-:Y:S01]  /*1890*/  STG.E desc[UR6][R2.64+-0xc], R0 ;  /* 0xfffff40002007986 */ /* 0x0001e2000c101906 */
[----:B------:R-:W-:-:S03]  /*18a0*/  ISETP.NE.AND.EX P0, PT, R5, RZ, PT, P0 ;  /* 0x000000ff0500720c */ /* 0x000fc60003f05300 */
[----:B------:R0:W-:Y:S01]  /*18b0*/  STG.E desc[UR6][R2.64+-0x8], R0 ;  /* 0xfffff80002007986 */ /* 0x0001e2000c101906 */
[----:B------:R-:W-:-:S03]  /*18c0*/  IMAD.X R7, RZ, RZ, R3, P2 ;  /* 0x000000ffff077224 */ /* 0x000fc600010e0603 */
[----:B------:R0:W-:Y:S04]  /*18d0*/  STG.E desc[UR6][R2.64+-0x4], R0 ;  /* 0xfffffc0002007986 */ /* 0x0001e8000c101906 */
[----:B------:R0:W-:Y:S04]  /*18e0*/  STG.E desc[UR6][R2.64], R0 ;  /* 0x0000000002007986 */ /* 0x0001e8000c101906 */
[----:B------:R0:W-:Y:S04]  /*18f0*/  STG.E desc[UR6][R2.64+0x4], R0 ;  /* 0x0000040002007986 */ /* 0x0001e8000c101906 */
[----:B------:R0:W-:Y:S04]  /*1900*/  STG.E desc[UR6][R2.64+0x8], R0 ;  /* 0x0000080002007986 */ /* 0x0001e8000c101906 */
[----:B------:R0:W-:Y:S01]  /*1910*/  STG.E desc[UR6][R2.64+0xc], R0 ;  /* 0x00000c0002007986 */ /* 0x0001e2000c101906 */
[----:B------:R-:W-:Y:S05]  /*1920*/  @P0 BRA `(.L_x_21) ;  /* 0xfffffffc00bc0947 */ /* 0x000fea000383ffff */
.L_x_20:
[----:B------:R-:W-:Y:S05]  /*1930*/  BSYNC.RECONVERGENT B0 ;  /* 0x0000000000007941 */ /* 0x000fea0003800200 */
.L_x_19:
[----:B------:R-:W-:Y:S05]  /*1940*/  @!P1 EXIT ;  /* 0x000000000000994d */ /* 0x000fea0003800000 */
[----:B0-----:R-:W-:Y:S01]  /*1950*/  LOP3.LUT R2, R10, 0x7, RZ, 0xc0, !PT ;  /* 0x000000070a027812 */ /* 0x001fe200078ec0ff */
[----:B------:R-:W-:Y:S03]  /*1960*/  BSSY.RECONVERGENT B0, `(.L_x_22) ;  /* 0x0000012000007945 */ /* 0x000fe60003800200 */
[----:B------:R-:W-:-:S04]  /*1970*/  IADD3 R2, P1, PT, R2, -0x1, RZ ;  /* 0xffffffff02027810 */ /* 0x000fc80007f3e0ff */
[----:B------:R-:W-:Y:S01]  /*1980*/  ISETP.GE.U32.AND P0, PT, R2, 0x3, PT ;  /* 0x000000030200780c */ /* 0x000fe20003f06070 */
[----:B------:R-:W-:Y:S01]  /*1990*/  IMAD.X R2, RZ, RZ, -0x1, P1 ;  /* 0xffffffffff027424 */ /* 0x000fe200008e06ff */
[----:B------:R-:W-:-:S04]  /*19a0*/  LOP3.LUT P1, R5, R10, 0x3, RZ, 0xc0, !PT ;  /* 0x000000030a057812 */ /* 0x000fc8000782c0ff */
[----:B------:R-:W-:-:S13]  /*19b0*/  ISETP.GE.U32.AND.EX P0, PT, R2, RZ, PT, P0 ;  /* 0x000000ff0200720c */ /* 0x000fda0003f06100 */
[----:B------:R-:W-:Y:S05]  /*19c0*/  @!P0 BRA `(.L_x_23) ;  /* 0x00000000002c8947 */ /* 0x000fea0003800000 */
[----:B------:R-:W0:Y:S01]  /*19d0*/  LDCU.64 UR4, c[0x0][0x3a0] ;  /* 0x00007400ff0477ac */ /* 0x000e220008000a00 */
[----:B------:R-:W-:-:S05]  /*19e0*/  IADD3 R3, P0, PT, R11, R8, RZ ;  /* 0x000000080b037210 */ /* 0x000fca0007f1e0ff */
[----:B------:R-:W-:Y:S01]  /*19f0*/  IMAD.X R4, R12, 0x1, R9, P0 ;  /* 0x000000010c047824 */ /* 0x000fe200000e0609 */
[----:B0-----:R-:W-:-:S04]  /*1a00*/  LEA R2, P0, R3, UR4, 0x2 ;  /* 0x0000000403027c11 */ /* 0x001fc8000f8010ff */
[----:B------:R-:W-:Y:S02]  /*1a10*/  LEA.HI.X R3, R3, UR5, R4, 0x2, P0 ;  /* 0x0000000503037c11 */ /* 0x000fe400080f1404 */
[----:B------:R-:W-:-:S03]  /*1a20*/  IADD3 R8, P0, PT, R8, 0x4, RZ ;  /* 0x0000000408087810 */ /* 0x000fc60007f1e0ff */
[----:B------:R0:W-:Y:S02]  /*1a30*/  STG.E desc[UR6][R2.64], R0 ;  /* 0x0000000002007986 */ /* 0x0001e4000c101906 */
[----:B------:R-:W-:Y:S02]  /*1a40*/  IMAD.X R9, RZ, RZ, R9, P0 ;  /* 0x000000ffff097224 */ /* 0x000fe400000e0609 */
[----:B------:R0:W-:Y:S04]  /*1a50*/  STG.E desc[UR6][R2.64+0x4], R0 ;  /* 0x0000040002007986 */ /* 0x0001e8000c101906 */
[----:B------:R0:W-:Y:S04]  /*1a60*/  STG.E desc[UR6][R2.64+0x8], R0 ;  /* 0x0000080002007986 */ /* 0x0001e8000c101906 */
[----:B------:R0:W-:Y:S02]  /*1a70*/  STG.E desc[UR6][R2.64+0xc], R0 ;  /* 0x00000c0002007986 */ /* 0x0001e4000c101906 */
.L_x_23:
[----:B------:R-:W-:Y:S05]  /*1a80*/  BSYNC.RECONVERGENT B0 ;  /* 0x0000000000007941 */ /* 0x000fea0003800200 */
.L_x_22:
[----:B------:R-:W-:Y:S05]  /*1a90*/  @!P1 EXIT ;  /* 0x000000000000994d */ /* 0x000fea0003800000 */
[----:B------:R-:W-:Y:S01]  /*1aa0*/  ISETP.NE.AND P1, PT, R5, 0x1, PT ;  /* 0x000000010500780c */ /* 0x000fe20003f25270 */
[----:B------:R-:W-:Y:S01]  /*1ab0*/  BSSY.RECONVERGENT B0, `(.L_x_24) ;  /* 0x000000e000007945 */ /* 0x000fe20003800200 */
[----:B0-----:R-:W-:-:S04]  /*1ac0*/  LOP3.LUT R2, R10, 0x1, RZ, 0xc0, !PT ;  /* 0x000000010a027812 */ /* 0x001fc800078ec0ff */
[----:B------:R-:W-:-:S04]  /*1ad0*/  ISETP.NE.U32.AND P0, PT, R2, 0x1, PT ;  /* 0x000000010200780c */ /* 0x000fc80003f05070 */
[----:B------:R-:W-:-:S03]  /*1ae0*/  ISETP.NE.U32.AND.EX P0, PT, RZ, RZ, PT, P0 ;  /* 0x000000ffff00720c */ /* 0x000fc60003f05100 */
[----:B------:R-:W-:Y:S10]  /*1af0*/  @!P1 BRA `(.L_x_25) ;  /* 0x0000000000249947 */ /* 0x000ff40003800000 */
        /* <DEDUP_REMOVED lines=8> */
[----:B------:R0:W-:Y:S06]  /*1b80*/  STG.E desc[UR6][R2.64+0x4], R0 ;  /* 0x0000040002007986 */ /* 0x0001ec000c101906 */
.L_x_25:
[----:B------:R-:W-:Y:S05]  /*1b90*/  BSYNC.RECONVERGENT B0 ;  /* 0x0000000000007941 */ /* 0x000fea0003800200 */
.L_x_24:
[----:B------:R-:W-:Y:S05]  /*1ba0*/  @P0 EXIT ;  /* 0x000000000000094d */ /* 0x000fea0003800000 */
[----:B------:R-:W1:Y:S01]  /*1bb0*/  LDCU.64 UR4, c[0x0][0x3a0] ;  /* 0x00007400ff0477ac */ /* 0x000e620008000a00 */
[----:B0-----:R-:W-:-:S04]  /*1bc0*/  IADD3 R3, P0, PT, R11, R8, RZ ;  /* 0x000000080b037210 */ /* 0x001fc80007f1e0ff */
[----:B------:R-:W-:Y:S02]  /*1bd0*/  IADD3.X R4, PT, PT, R12, R9, RZ, P0, !PT ;  /* 0x000000090c047210 */ /* 0x000fe400007fe4ff */
[----:B-1----:R-:W-:-:S04]  /*1be0*/  LEA R2, P0, R3, UR4, 0x2 ;  /* 0x0000000403027c11 */ /* 0x002fc8000f8010ff */
[----:B------:R-:W-:-:S05]  /*1bf0*/  LEA.HI.X R3, R3, UR5, R4, 0x2, P0 ;  /* 0x0000000503037c11 */ /* 0x000fca00080f1404 */
[----:B------:R-:W-:Y:S01]  /*1c00*/  STG.E desc[UR6][R2.64], R0 ;  /* 0x0000000002007986 */ /* 0x000fe2000c101906 */
[----:B------:R-:W-:Y:S05]  /*1c10*/  EXIT ;  /* 0x000000000000794d */ /* 0x000fea0003800000 */
.L_x_9:
[----:B------:R-:W-:Y:S02]  /*1c20*/  IMAD.MOV.U32 R42, RZ, RZ, RZ ;  /* 0x000000ffff2a7224 */ /* 0x000fe400078e00ff */
[----:B------:R-:W-:Y:S02]  /*1c30*/  IMAD.MOV.U32 R44, RZ, RZ, R27 ;  /* 0x000000ffff2c7224 */ /* 0x000fe400078e001b */
[----:B------:R-:W-:Y:S02]  /*1c40*/  IMAD.MOV.U32 R43, RZ, RZ, 0x1 ;  /* 0x00000001ff2b7424 */ /* 0x000fe400078e00ff */
[----:B------:R-:W-:-:S07]  /*1c50*/  IMAD.MOV.U32 R39, RZ, RZ, -0x1 ;  /* 0xffffffffff277424 */ /* 0x000fce00078e00ff */
[----:B------:R-:W-:Y:S05]  /*1c60*/  WARPSYNC.COLLECTIVE R39, `(.L_x_26) ;  /* 0x0000000027087348 */ /* 0x000fea0003c00000 */
[----:B------:R0:W1:Y:S02]  /*1c70*/  SHFL.UP P0, R42, R44, R43, R42 ;  /* 0x0400002b2c2a7389 */ /* 0x000064000000002a */
[----:B01----:R-:W-:Y:S05]  /*1c80*/  ENDCOLLECTIVE ;  /* 0x000000000000791b */ /* 0x003fea0003800000 */
.L_x_26:
[----:B------:R-:W-:Y:S02]  /*1c90*/  IMAD.MOV.U32 R43, RZ, RZ, 0x2 ;  /* 0x00000002ff2b7424 */ /* 0x000fe400078e00ff */
[----:B------:R-:W-:Y:S02]  /*1ca0*/  IMAD.MOV.U32 R38, RZ, RZ, R42 ;  /* 0x000000ffff267224 */ /* 0x000fe400078e002a */
[----:B------:R-:W-:Y:S02]  /*1cb0*/  IMAD.MOV.U32 R42, RZ, RZ, RZ ;  /* 0x000000ffff2a7224 */ /* 0x000fe400078e00ff */
[----:B------:R-:W-:-:S04]  /*1cc0*/  @P0 IMAD.IADD R38, R27, 0x1, R38 ;  /* 0x000000011b260824 */ /* 0x000fc800078e0226 */
[----:B------:R-:W-:-:S07]  /*1cd0*/  IMAD.MOV.U32 R44, RZ, RZ, R38 ;  /* 0x000000ffff2c7224 */ /* 0x000fce00078e0026 */
[----:B------:R-:W-:Y:S05]  /*1ce0*/  WARPSYNC.COLLECTIVE R39, `(.L_x_27) ;  /* 0x0000000027087348 */ /* 0x000fea0003c00000 */
[----:B------:R0:W1:Y:S02]  /*1cf0*/  SHFL.UP P0, R42, R44, R43, R42 ;  /* 0x0400002b2c2a7389 */ /* 0x000064000000002a */
[----:B01----:R-:W-:Y:S05]  /*1d00*/  ENDCOLLECTIVE ;  /* 0x000000000000791b */ /* 0x003fea0003800000 */
.L_x_27:
[----:B------:R-:W-:Y:S02]  /*1d10*/  HFMA2 R43, -RZ, RZ, 0, 2.384185791015625e-07 ;  /* 0x00000004ff2b7431 */ /* 0x000fe400000001ff */
[----:B------:R-:W-:Y:S02]  /*1d20*/  IMAD.MOV.U32 R29, RZ, RZ, R42 ;  /* 0x000000ffff1d7224 */ /* 0x000fe400078e002a */
[----:B------:R-:W-:Y:S02]  /*1d30*/  IMAD.MOV.U32 R42, RZ, RZ, RZ ;  /* 0x000000ffff2a7224 */ /* 0x000fe400078e00ff */
[----:B------:R-:W-:-:S04]  /*1d40*/  @P0 IMAD.IADD R29, R38, 0x1, R29 ;  /* 0x00000001261d0824 */ /* 0x000fc800078e021d */
[----:B------:R-:W-:-:S07]  /*1d50*/  IMAD.MOV.U32 R44, RZ, RZ, R29 ;  /* 0x000000ffff2c7224 */ /* 0x000fce00078e001d */
[----:B------:R-:W-:Y:S05]  /*1d60*/  WARPSYNC.COLLECTIVE R39, `(.L_x_28) ;  /* 0x0000000027087348 */ /* 0x000fea0003c00000 */
[----:B------:R0:W1:Y:S02]  /*1d70*/  SHFL.UP P0, R42, R44, R43, R42 ;  /* 0x0400002b2c2a7389 */ /* 0x000064000000002a */
[----:B01----:R-:W-:Y:S05]  /*1d80*/  ENDCOLLECTIVE ;  /* 0x000000000000791b */ /* 0x003fea0003800000 */
.L_x_28:
        /* <DEDUP_REMOVED lines=8> */
.L_x_29:
        /* <DEDUP_REMOVED lines=8> */
.L_x_30:
[----:B------:R-:W-:Y:S05]  /*1e90*/  BRA `(.L_x_31) ;  /* 0xffffffe800e07947 */ /* 0x000fea000383ffff */
.L_x_32:
[----:B------:R-:W-:-:S00]  /*1ea0*/  BRA `(.L_x_32) ;  /* 0xfffffffc00fc7947 */ /* 0x000fc0000383ffff */
[----:B------:R-:W-:-:S00]  /*1eb0*/  NOP ;  /* 0x0000000000007918 */ /* 0x000fc00000000000 */
        /* <DEDUP_REMOVED lines=12> */
.L_x_1823:


//--------------------- .text._ZN4vllm3moe40lora_count_and_sort_expert_tokens_kernelIlEEvPKT_PiS5_S5_miiiS5_S5_b --------------------------
	.section	.text._ZN4vllm3moe40lora_count_and_sort_expert_tokens_kernelIlEEvPKT_PiS5_S5_miiiS5_S5_b,"ax",@progbits
	.align	128
        .global         _ZN4vllm3moe40lora_count_and_sort_expert_tokens_kernelIlEEvPKT_PiS5_S5_miiiS5_S5_b
        .type           _ZN4vllm3moe40lora_count_and_sort_expert_tokens_kernelIlEEvPKT_PiS5_S5_miiiS5_S5_b,@function
        .size           _ZN4vllm3moe40lora_count_and_sort_expert_tokens_kernelIlEEvPKT_PiS5_S5_miiiS5_S5_b,(.L_x_1799 - _ZN4vllm3moe40lora_count_and_sort_expert_tokens_kernelIlEEvPKT_PiS5_S5_miiiS5_S5_b)
        .other          _ZN4vllm3moe40lora_count_and_sort_expert_tokens_kernelIlEEvPKT_PiS5_S5_miiiS5_S5_b,@"STO_CUDA_ENTRY STV_DEFAULT"
_ZN4vllm3moe40lora_count_and_sort_expert_tokens_kernelIlEEvPKT_PiS5_S5_miiiS5_S5_b:
.text._ZN4vllm3moe40lora_count_and_sort_expert_tokens_kernelIlEEvPKT_PiS5_S5_miiiS5_S5_b:
[----:B------:R-:W-:Y:S01]  /*0000*/  LDC R1, c[0x0][0x37c] ;  /* 0x0000df00ff017b82 */ /* 0x000fe20000000800 */
[----:B------:R-:W0:Y:S07]  /*0010*/  S2R R5, SR_CTAID.X ;  /* 0x0000000000057919 */ /* 0x000e2e0000002500 */
[----:B------:R-:W0:Y:S01]  /*0020*/  LDC.64 R2, c[0x0][0x3c0] ;  /* 0x0000f000ff027b82 */ /* 0x000e220000000a00 */
[----:B------:R-:W1:Y:S01]  /*0030*/  LDCU.64 UR6, c[0x0][0x358] ;  /* 0x00006b00ff0677ac */ /* 0x000e620008000a00 */
[----:B0-----:R-:W-:-:S05]  /*0040*/  IMAD.WIDE.U32 R2, R5, 0x4, R2 ;  /* 0x0000000405027825 */ /* 0x001fca00078e0002 */
[----:B-1----:R-:W2:Y:S02]  /*0050*/  LDG.E R0, desc[UR6][R2.64] ;  /* 0x0000000602007981 */ /* 0x002ea4000c1e1900 */
[----:B--2---:R-:W-:-:S13]  /*0060*/  ISETP.NE.AND P0, PT, R0, -0x1, PT ;  /* 0xffffffff0000780c */ /* 0x004fda0003f05270 */
[----:B------:R-:W-:Y:S05]  /*0070*/  @!P0 EXIT ;  /* 0x000000000000894d */ /* 0x000fea0003800000 */
[----:B------:R-:W0:Y:S01]  /*0080*/  LDCU UR5, c[0x0][0x3b0] ;  /* 0x00007600ff0577ac */ /* 0x000e220008000800 */
[----:B------:R-:W1:Y:S01]  /*0090*/  LDCU UR4, c[0x0][0x3a4] ;  /* 0x00007480ff0477ac */ /* 0x000e620008000800 */
[----:B------:R-:W2:Y:S01]  /*00a0*/  LDCU UR8, c[0x0][0x3b0] ;  /* 0x00007600ff0877ac */ /* 0x000ea20008000800 */
[----:B0-----:R-:W-:-:S04]  /*00b0*/  USHF.R.S32.HI UR9, URZ, 0x1f, UR5 ;  /* 0x0000001fff097899 */ /* 0x001fc80008011405 */
[----:B-1----:R-:W-:-:S04]  /*00c0*/  ULOP3.LUT UR4, UR9, UR4, URZ, 0xfc, !UPT ;  /* 0x0000000409047292 */ /* 0x002fc8000f8efcff */
[----:B------:R-:W-:-:S09]  /*00d0*/  UISETP.NE.U32.AND UP0, UPT, UR4, URZ, UPT ;  /* 0x000000ff0400728c */ /* 0x000fd2000bf05070 */
[----:B--2---:R-:W-:Y:S05]  /*00e0*/  BRA.U UP0, `(.L_x_33) ;  /* 0x0000000100507547 */ /* 0x004fea000b800000 */
[----:B------:R-:W0:Y:S01]  /*00f0*/  I2F.U32.RP R4, UR5 ;  /* 0x0000000500047d06 */ /* 0x000e220008209000 */
[----:B------:R-:W1:Y:S01]  /*0100*/  LDC R6, c[0x0][0x3a0] ;  /* 0x0000e800ff067b82 */ /* 0x000e620000000800 */
[----:B------:R-:W-:-:S06]  /*0110*/  ISETP.NE.U32.AND P2, PT, RZ, UR5, PT ;  /* 0x00000005ff007c0c */ /* 0x000fcc000bf45070 */
[----:B0-----:R-:W0:Y:S02]  /*0120*/  MUFU.RCP R4, R4 ;  /* 0x0000000400047308 */ /* 0x001e240000001000 */
[----:B0-----:R-:W-:-:S06]  /*0130*/  VIADD R2, R4, 0xffffffe ;  /* 0x0ffffffe04027836 */ /* 0x001fcc0000000000 */
[----:B------:R0:W2:Y:S02]  /*0140*/  F2I.FTZ.U32.TRUNC.NTZ R3, R2 ;  /* 0x0000000200037305 */ /* 0x0000a4000021f000 */
[----:B0-----:R-:W-:Y:S02]  /*0150*/  IMAD.MOV.U32 R2, RZ, RZ, RZ ;  /* 0x000000ffff027224 */ /* 0x001fe400078e00ff */
[----:B--2---:R-:W-:-:S04]  /*0160*/  IMAD.MOV R5, RZ, RZ, -R3 ;  /* 0x000000ffff057224 */ /* 0x004fc800078e0a03 */
[----:B------:R-:W-:-:S04]  /*0170*/  IMAD R5, R5, UR5, RZ ;  /* 0x0000000505057c24 */ /* 0x000fc8000f8e02ff */
[----:B------:R-:W-:-:S06]  /*0180*/  IMAD.HI.U32 R3, R3, R5, R2 ;  /* 0x0000000503037227 */ /* 0x000fcc00078e0002 */
[----:B-1----:R-:W-:-:S04]  /*0190*/  IMAD.HI.U32 R3, R3, R6, RZ ;  /* 0x0000000603037227 */ /* 0x002fc800078e00ff */
[----:B------:R-:W-:-:S04]  /*01a0*/  IMAD.MOV R5, RZ, RZ, -R3 ;  /* 0x000000ffff057224 */ /* 0x000fc800078e0a03 */
[----:B------:R-:W-:-:S05]  /*01b0*/  IMAD R4, R5, UR5, R6 ;  /* 0x0000000505047c24 */ /* 0x000fca000f8e0206 */
[----:B------:R-:W-:-:S13]  /*01c0*/  ISETP.GE.U32.AND P0, PT, R4, UR5, PT ;  /* 0x0000000504007c0c */ /* 0x000fda000bf06070 */
[----:B------:R-:W-:Y:S01]  /*01d0*/  @P0 IADD3 R4, PT, PT, R4, -UR5, RZ ;  /* 0x8000000504040c10 */ /* 0x000fe2000fffe0ff */
[----:B------:R-:W-:-:S03]  /*01e0*/  @P0 VIADD R3, R3, 0x1 ;  /* 0x0000000103030836 */ /* 0x000fc60000000000 */
[----:B------:R-:W-:-:S13]  /*01f0*/  ISETP.GE.U32.AND P1, PT, R4, UR5, PT ;  /* 0x0000000504007c0c */ /* 0x000fda000bf26070 */
[----:B------:R-:W-:Y:S01]  /*0200*/  @P1 VIADD R3, R3, 0x1 ;  /* 0x0000000103031836 */ /* 0x000fe20000000000 */
[----:B------:R-:W-:Y:S01]  /*0210*/  @!P2 LOP3.LUT R3, RZ, UR5, RZ, 0x33, !PT ;  /* 0x00000005ff03ac12 */ /* 0x000fe2000f8e33ff */
[----:B------:R-:W-:Y:S06]  /*0220*/  BRA `(.L_x_34) ;  /* 0x00000000001c7947 */ /* 0x000fec0003800000 */
.L_x_33:
[----:B------:R-:W0:Y:S01]  /*0230*/  LDCU.64 UR4, c[0x0][0x3a0] ;  /* 0x00007400ff0477ac */ /* 0x000e220008000a00 */
[----:B------:R-:W-:Y:S01]  /*0240*/  IMAD.U32 R9, RZ, RZ, UR9 ;  /* 0x00000009ff097e24 */ /* 0x000fe2000f8e00ff */
[----:B------:R-:W-:Y:S02]  /*0250*/  MOV R8, 0x290 ;  /* 0x0000029000087802 */ /* 0x000fe40000000f00 */
[----:B0-----:R-:W-:Y:S01]  /*0260*/  MOV R5, UR4 ;  /* 0x0000000400057c02 */ /* 0x001fe20008000f00 */
[----:B------:R-:W-:-:S07]  /*0270*/  IMAD.U32 R4, RZ, RZ, UR5 ;  /* 0x00000005ff047e24 */ /* 0x000fce000f8e00ff */
[----:B------:R-:W-:Y:S05]  /*0280*/  CALL.REL.NOINC `($__internal_0_$__cuda_sm20_div_u64) ;  /* 0x0000000c00b07944 */ /* 0x000fea0003c00000 */
[----:B------:R-:W-:-:S07]  /*0290*/  IMAD.MOV.U32 R3, RZ, RZ, R10 ;  /* 0x000000ffff037224 */ /* 0x000fce00078e000a */
.L_x_34:
[----:B------:R-:W0:Y:S01]  /*02a0*/  S2R R5, SR_TID.X ;  /* 0x0000000000057919 */ /* 0x000e220000002100 */
[----:B------:R-:W0:Y:S01]  /*02b0*/  S2UR UR4, SR_CTAID.Y ;  /* 0x00000000000479c3 */ /* 0x000e220000002600 */
[----:B------:R-:W1:Y:S07]  /*02c0*/  LDCU.64 UR10, c[0x0][0x3a0] ;  /* 0x00007400ff0a77ac */ /* 0x000e6e0008000a00 */
[----:B------:R-:W0:Y:S01]  /*02d0*/  LDC R2, c[0x0][0x360] ;  /* 0x0000d800ff027b82 */ /* 0x000e220000000800 */
[----:B------:R-:W2:Y:S01]  /*02e0*/  LDCU UR5, c[0x0][0x374] ;  /* 0x00006e80ff0577ac */ /* 0x000ea20008000800 */
[----:B0-----:R-:W-:-:S02]  /*02f0*/  IMAD R5, R2, UR4, R5 ;  /* 0x0000000402057c24 */ /* 0x001fc4000f8e0205 */
[----:B--2---:R-:W-:-:S03]  /*0300*/  IMAD R2, R2, UR5, RZ ;  /* 0x0000000502027c24 */ /* 0x004fc6000f8e02ff */
[----:B-1----:R-:W-:-:S04]  /*0310*/  ISETP.GE.U32.AND P0, PT, R5, UR10, PT ;  /* 0x0000000a05007c0c */ /* 0x002fc8000bf06070 */
[----:B------:R-:W-:-:S13]  /*0320*/  ISETP.GE.U32.AND.EX P0, PT, RZ, UR11, PT, P0 ;  /* 0x0000000bff007c0c */ /* 0x000fda000bf06100 */
[----:B------:R-:W-:Y:S05]  /*0330*/  @P0 EXIT ;  /* 0x000000000000094d */ /* 0x000fea0003800000 */
[----:B------:R-:W0:Y:S01]  /*0340*/  LDCU.64 UR4, c[0x0][0x3b8] ;  /* 0x00007700ff0477ac */ /* 0x000e220008000a00 */
[----:B------:R-:W1:Y:S01]  /*0350*/  LDC R7, c[0x0][0x3a8] ;  /* 0x0000ea00ff077b82 */ /* 0x000e620000000800 */
[----:B------:R-:W-:Y:S02]  /*0360*/  IMAD R3, R0, R3, RZ ;  /* 0x0000000300037224 */ /* 0x000fe400078e02ff */
[----:B------:R-:W-:-:S03]  /*0370*/  IMAD.MOV.U32 R4, RZ, RZ, RZ ;  /* 0x000000ffff047224 */ /* 0x000fc600078e00ff */
[----:B------:R-:W-:Y:S01]  /*0380*/  SHF.R.S32.HI R6, RZ, 0x1f, R3 ;  /* 0x0000001fff067819 */ /* 0x000fe20000011403 */
[----:B0-----:R-:W-:-:S04]  /*0390*/  UISETP.NE.U32.AND UP0, UPT, UR4, URZ, UPT ;  /* 0x000000ff0400728c */ /* 0x001fc8000bf05070 */
[----:B------:R-:W-:Y:S01]  /*03a0*/  UISETP.NE.AND.EX UP0, UPT, UR5, URZ, UPT, UP0 ;  /* 0x000000ff0500728c */ /* 0x000fe2000bf05300 */
[----:B-1----:R-:W-:-:S08]  /*03b0*/  IMAD R7, R0, R7, R0 ;  /* 0x0000000700077224 */ /* 0x002fd000078e0200 */
[----:B------:R-:W-:Y:S05]  /*03c0*/  BRA.U UP0, `(.L_x_35) ;  /* 0x0000000500147547 */ /* 0x000fea000b800000 */
[----:B------:R-:W0:Y:S01]  /*03d0*/  LDCU.U8 UR4, c[0x0][0x3c8] ;  /* 0x00007900ff0477ac */ /* 0x000e220008000000 */
[----:B------:R-:W1:Y:S01]  /*03e0*/  LDC.64 R12, c[0x0][0x390] ;  /* 0x0000e400ff0c7b82 */ /* 0x000e620000000a00 */
[----:B------:R-:W2:Y:S01]  /*03f0*/  LDCU UR12, c[0x0][0x3a8] ;  /* 0x00007500ff0c77ac */ /* 0x000ea20008000800 */
[----:B------:R-:W3:Y:S06]  /*0400*/  LDCU UR13, c[0x0][0x3a8] ;  /* 0x00007500ff0d77ac */ /* 0x000eec0008000800 */
[----:B------:R-:W4:Y:S01]  /*0410*/  LDC.64 R8, c[0x0][0x390] ;  /* 0x0000e400ff087b82 */ /* 0x000f220000000a00 */
[----:B------:R-:W1:Y:S01]  /*0420*/  LDCU UR5, c[0x0][0x3ac] ;  /* 0x00007580ff0577ac */ /* 0x000e620008000800 */
[----:B------:R-:W1:Y:S06]  /*0430*/  LDCU UR18, c[0x0][0x3ac] ;  /* 0x00007580ff1277ac */ /* 0x000e6c0008000800 */
[----:B------:R-:W1:Y:S01]  /*0440*/  LDC.64 R14, c[0x0][0x388] ;  /* 0x0000e200ff0e7b82 */ /* 0x000e620000000a00 */
[----:B0-----:R-:W-:Y:S01]  /*0450*/  UPRMT UR4, UR4, 0x8880, URZ ;  /* 0x0000888004047896 */ /* 0x001fe200080000ff */
[----:B------:R-:W0:Y:S06]  /*0460*/  LDCU.64 UR14, c[0x0][0x3a0] ;  /* 0x00007400ff0e77ac */ /* 0x000e2c0008000a00 */
[----:B------:R-:W0:Y:S01]  /*0470*/  LDC.64 R10, c[0x0][0x388] ;  /* 0x0000e200ff0a7b82 */ /* 0x000e220000000a00 */
[----:B------:R-:W-:Y:S01]  /*0480*/  UISETP.NE.AND UP0, UPT, UR4, URZ, UPT ;  /* 0x000000ff0400728c */ /* 0x000fe2000bf05270 */
[----:B------:R-:W0:Y:S01]  /*0490*/  LDCU.64 UR20, c[0x0][0x3a0] ;  /* 0x00007400ff1477ac */ /* 0x000e220008000a00 */
[----:B------:R-:W0:Y:S01]  /*04a0*/  LDCU.64 UR8, c[0x0][0x380] ;  /* 0x00007000ff0877ac */ /* 0x000e220008000a00 */
[----:B------:R-:W0:Y:S01]  /*04b0*/  LDCU.64 UR16, c[0x0][0x380] ;  /* 0x00007000ff1077ac */ /* 0x000e220008000a00 */
[----:B------:R-:W0:Y:S05]  /*04c0*/  LDCU.64 UR10, c[0x0][0x398] ;  /* 0x00007300ff0a77ac */ /* 0x000e2a0008000a00 */
[----:B--23--:R-:W-:Y:S05]  /*04d0*/  BRA.U !UP0, `(.L_x_36) ;  /* 0x0000000108747547 */ /* 0x00cfea000b800000 */
[----:B------:R-:W-:Y:S01]  /*04e0*/  BSSY B0, `(.L_x_37) ;  /* 0x000001b000007945 */ /* 0x000fe20003800000 */
.L_x_40:
[----:B0---4-:R-:W-:-:S04]  /*04f0*/  LEA R8, P0, R5, UR8, 0x3 ;  /* 0x0000000805087c11 */ /* 0x011fc8000f8018ff */
[----:B------:R-:W-:-:S06]  /*0500*/  LEA.HI.X R9, R5, UR9, R4, 0x3, P0 ;  /* 0x0000000905097c11 */ /* 0x000fcc00080f1c04 */
[----:B------:R-:W2:Y:S01]  /*0510*/  LDG.E.CONSTANT R9, desc[UR6][R8.64] ;  /* 0x0000000608097981 */ /* 0x000ea2000c1e9900 */
[----:B------:R-:W-:Y:S05]  /*0520*/  YIELD ;  /* 0x0000000000007946 */ /* 0x000fea0003800000 */
[----:B------:R-:W-:Y:S01]  /*0530*/  BSSY.RECONVERGENT B1, `(.L_x_38) ;  /* 0x0000010000017945 */ /* 0x000fe20003800200 */
[----:B--2---:R-:W-:-:S13]  /*0540*/  ISETP.GE.AND P0, PT, R9, UR12, PT ;  /* 0x0000000c09007c0c */ /* 0x004fda000bf06270 */
[----:B------:R-:W-:Y:S05]  /*0550*/  @P0 BRA `(.L_x_39) ;  /* 0x0000000000340947 */ /* 0x000fea0003800000 */
[----:B------:R-:W-:-:S04]  /*0560*/  SHF.R.S64 R8, RZ, 0x1e, R9 ;  /* 0x0000001eff087819 */ /* 0x000fc80000001009 */
[----:B------:R-:W-:-:S04]  /*0570*/  IADD3 R8, P0, PT, R8, UR10, RZ ;  /* 0x0000000a08087c10 */ /* 0x000fc8000ff1e0ff */
[----:B------:R-:W-:-:S05]  /*0580*/  LEA.HI.X.SX32 R9, R9, UR11, 0x2, P0 ;  /* 0x0000000b09097c11 */ /* 0x000fca00080f16ff */
[----:B------:R-:W2:Y:S02]  /*0590*/  LDG.E.CONSTANT R8, desc[UR6][R8.64] ;  /* 0x0000000608087981 */ /* 0x000ea4000c1e9900 */
[----:B--2---:R-:W-:-:S13]  /*05a0*/  ISETP.NE.AND P0, PT, R8, -0x1, PT ;  /* 0xffffffff0800780c */ /* 0x004fda0003f05270 */
[----:B------:R-:W-:Y:S05]  /*05b0*/  @!P0 BRA `(.L_x_39) ;  /* 0x00000000001c8947 */ /* 0x000fea0003800000 */
[----:B------:R-:W-:Y:S01]  /*05c0*/  IADD3 R9, PT, PT, R7, R8, RZ ;  /* 0x0000000807097210 */ /* 0x000fe20007ffe0ff */
[----:B------:R-:W-:-:S04]  /*05d0*/  IMAD.MOV.U32 R3, RZ, RZ, 0x1 ;  /* 0x00000001ff037424 */ /* 0x000fc800078e00ff */
[----:B-1----:R-:W-:-:S06]  /*05e0*/  IMAD.WIDE R8, R9, 0x4, R12 ;  /* 0x0000000409087825 */ /* 0x002fcc00078e020c */
[----:B------:R-:W2:Y:S02]  /*05f0*/  ATOMG.E.ADD.STRONG.GPU PT, R9, desc[UR6][R8.64], R3 ;  /* 0x80000003080979a8 */ /* 0x000ea400081ef106 */
[----:B--2---:R-:W-:-:S04]  /*0600*/  IMAD R11, R0, UR5, R9 ;  /* 0x00000005000b7c24 */ /* 0x004fc8000f8e0209 */
[----:B------:R-:W-:-:S05]  /*0610*/  IMAD.WIDE R10, R11, 0x4, R14 ;  /* 0x000000040b0a7825 */ /* 0x000fca00078e020e */
[----:B------:R0:W-:Y:S02]  /*0620*/  STG.E desc[UR6][R10.64], R5 ;  /* 0x000000050a007986 */ /* 0x0001e4000c101906 */
.L_x_39:
[----:B-1----:R-:W-:Y:S05]  /*0630*/  BSYNC.RECONVERGENT B1 ;  /* 0x0000000000017941 */ /* 0x002fea0003800200 */
.L_x_38:
[----:B0-----:R-:W-:-:S05]  /*0640*/  IADD3 R5, P0, PT, R2, R5, RZ ;  /* 0x0000000502057210 */ /* 0x001fca0007f1e0ff */
[----:B------:R-:W-:Y:S01]  /*0650*/  IMAD.X R4, RZ, RZ, R4, P0 ;  /* 0x000000ffff047224 */ /* 0x000fe200000e0604 */
[----:B------:R-:W-:-:S04]  /*0660*/  ISETP.GE.U32.AND P0, PT, R5, UR14, PT ;  /* 0x0000000e05007c0c */ /* 0x000fc8000bf06070 */
[----:B------:R-:W-:-:S13]  /*0670*/  ISETP.GE.U32.AND.EX P0, PT, R4, UR15, PT, P0 ;  /* 0x0000000f04007c0c */ /* 0x000fda000bf06100 */
[----:B------:R-:W-:Y:S05]  /*0680*/  @!P0 BRA `(.L_x_40) ;  /* 0xfffffffc00988947 */ /* 0x000fea000383ffff */
[----:B------:R-:W-:Y:S05]  /*0690*/  BSYNC B0 ;  /* 0x0000000000007941 */ /* 0x000fea0003800000 */
.L_x_37:
[----:B------:R-:W-:Y:S05]  /*06a0*/  EXIT ;  /* 0x000000000000794d */ /* 0x000fea0003800000 */
.L_x_36:
[----:B------:R-:W-:Y:S01]  /*06b0*/  BSSY B0, `(.L_x_41) ;  /* 0x0000015000007945 */ /* 0x000fe20003800000 */
.L_x_44:
[----:B01----:R-:W-:-:S04]  /*06c0*/  LEA R12, P0, R5, UR16, 0x3 ;  /* 0x00000010050c7c11 */ /* 0x003fc8000f8018ff */
[----:B------:R-:W-:-:S05]  /*06d0*/  LEA.HI.X R13, R5, UR17, R4, 0x3, P0 ;  /* 0x00000011050d7c11 */ /* 0x000fca00080f1c04 */
[----:B------:R-:W2:Y:S01]  /*06e0*/  LDG.E.CONSTANT R12, desc[UR6][R12.64] ;  /* 0x000000060c0c7981 */ /* 0x000ea2000c1e9900 */
[----:B------:R-:W-:Y:S05]  /*06f0*/  YIELD ;  /* 0x0000000000007946 */ /* 0x000fea0003800000 */
[----:B------:R-:W-:Y:S01]  /*0700*/  BSSY.RECONVERGENT B1, `(.L_x_42) ;  /* 0x000000a000017945 */ /* 0x000fe20003800200 */
[----:B--2---:R-:W-:-:S13]  /*0710*/  ISETP.GE.AND P0, PT, R12, UR13, PT ;  /* 0x0000000d0c007c0c */ /* 0x004fda000bf06270 */
[----:B------:R-:W-:Y:S05]  /*0720*/  @P0 BRA `(.L_x_43) ;  /* 0x00000000001c0947 */ /* 0x000fea0003800000 */
[----:B------:R-:W-:Y:S02]  /*0730*/  IMAD.IADD R13, R7, 0x1, R12 ;  /* 0x00000001070d7824 */ /* 0x000fe400078e020c */
[----:B------:R-:W-:Y:S02]  /*0740*/  HFMA2 R3, -RZ, RZ, 0, 5.9604644775390625e-08 ;  /* 0x00000001ff037431 */ /* 0x000fe400000001ff */
[----:B----4-:R-:W-:-:S06]  /*0750*/  IMAD.WIDE R12, R13, 0x4, R8 ;  /* 0x000000040d0c7825 */ /* 0x010fcc00078e0208 */
[----:B------:R-:W2:Y:S02]  /*0760*/  ATOMG.E.ADD.STRONG.GPU PT, R13, desc[UR6][R12.64], R3 ;  /* 0x800000030c0d79a8 */ /* 0x000ea400081ef106 */
[----:B--2---:R-:W-:-:S04]  /*0770*/  IMAD R15, R0, UR18, R13 ;  /* 0x00000012000f7c24 */ /* 0x004fc8000f8e020d */
[----:B------:R-:W-:-:S05]  /*0780*/  IMAD.WIDE R14, R15, 0x4, R10 ;  /* 0x000000040f0e7825 */ /* 0x000fca00078e020a */
[----:B------:R0:W-:Y:S02]  /*0790*/  STG.E desc[UR6][R14.64], R5 ;  /* 0x000000050e007986 */ /* 0x0001e4000c101906 */
.L_x_43:
[----:B------:R-:W-:Y:S05]  /*07a0*/  BSYNC.RECONVERGENT B1 ;  /* 0x0000000000017941 */ /* 0x000fea0003800200 */
.L_x_42:
[----:B0-----:R-:W-:-:S05]  /*07b0*/  IADD3 R5, P0, PT, R2, R5, RZ ;  /* 0x0000000502057210 */ /* 0x001fca0007f1e0ff */
[----:B------:R-:W-:Y:S01]  /*07c0*/  IMAD.X R4, RZ, RZ, R4, P0 ;  /* 0x000000ffff047224 */ /* 0x000fe200000e0604 */
[----:B------:R-:W-:-:S04]  /*07d0*/  ISETP.GE.U32.AND P0, PT, R5, UR20, PT ;  /* 0x0000001405007c0c */ /* 0x000fc8000bf06070 */
[----:B------:R-:W-:-:S13]  /*07e0*/  ISETP.GE.U32.AND.EX P0, PT, R4, UR21, PT, P0 ;  /* 0x0000001504007c0c */ /* 0x000fda000bf06100 */
[----:B------:R-:W-:Y:S05]  /*07f0*/  @!P0 BRA `(.L_x_44) ;  /* 0xfffffffc00b08947 */ /* 0x000fea000383ffff */
[----:B------:R-:W-:Y:S05]  /*0800*/  BSYNC B0 ;  /* 0x0000000000007941 */ /* 0x000fea0003800000 */
.L_x_41:
[----:B------:R-:W-:Y:S05]  /*0810*/  EXIT ;  /* 0x000000000000794d */ /* 0x000fea0003800000 */
.L_x_35:
        /* <DEDUP_REMOVED lines=9> */
[----:B------:R-:W0:Y:S06]  /*08b0*/  LDCU UR23, c[0x0][0x3b0] ;  /* 0x00007600ff1777ac */ /* 0x000e2c0008000800 */
[----:B------:R-:W0:Y:S01]  /*08c0*/  LDC.64 R18, c[0x0][0x388] ;  /* 0x0000e200ff127b82 */ /* 0x000e220000000a00 */
[----:B------:R-:W-:Y:S01]  /*08d0*/  UISETP.NE.AND UP0, UPT, UR4, URZ, UPT ;  /* 0x000000ff0400728c */ /* 0x000fe2000bf05270 */
[----:B------:R-:W0:Y:S01]  /*08e0*/  LDCU UR14, c[0x0][0x3b0] ;  /* 0x00007600ff0e77ac */ /* 0x000e220008000800 */
[----:B------:R-:W0:Y:S01]  /*08f0*/  LDCU.64 UR28, c[0x0][0x3a0] ;  /* 0x00007400ff1c77ac */ /* 0x000e220008000a00 */
[----:B------:R-:W0:Y:S01]  /*0900*/  LDCU.64 UR18, c[0x0][0x3a0] ;  /* 0x00007400ff1277ac */ /* 0x000e220008000a00 */
[----:B------:R-:W0:Y:S01]  /*0910*/  LDCU.64 UR10, c[0x0][0x380] ;  /* 0x00007000ff0a77ac */ /* 0x000e220008000a00 */
[----:B------:R-:W0:Y:S01]  /*0920*/  LDCU.64 UR20, c[0x0][0x380] ;  /* 0x00007000ff1477ac */ /* 0x000e220008000a00 */
[----:B------:R-:W0:Y:S01]  /*0930*/  LDCU.64 UR24, c[0x0][0x3b8] ;  /* 0x00007700ff1877ac */ /* 0x000e220008000a00 */
[----:B------:R-:W0:Y:S01]  /*0940*/  LDCU.64 UR16, c[0x0][0x3b8] ;  /* 0x00007700ff1077ac */ /* 0x000e220008000a00 */
[----:B------:R-:W0:Y:S01]  /*0950*/  LDCU.64 UR12, c[0x0][0x398] ;  /* 0x00007300ff0c77ac */ /* 0x000e220008000a00 */
[----:B--23--:R-:W-:Y:S05]  /*0960*/  BRA.U !UP0, `(.L_x_45) ;  /* 0x0000000508087547 */ /* 0x00cfea000b800000 */
[----:B------:R-:W-:Y:S01]  /*0970*/  BSSY B0, `(.L_x_46) ;  /* 0x0000040000007945 */ /* 0x000fe20003800000 */
.L_x_52:
[----:B0-----:R-:W-:-:S04]  /*0980*/  LEA R8, P0, R5, UR10, 0x3 ;  /* 0x0000000a05087c11 */ /* 0x001fc8000f8018ff */
[----:B------:R-:W-:-:S05]  /*0990*/  LEA.HI.X R9, R5, UR11, R4, 0x3, P0 ;  /* 0x0000000b05097c11 */ /* 0x000fca00080f1c04 */
[----:B------:R-:W2:Y:S01]  /*09a0*/  LDG.E.CONSTANT R8, desc[UR6][R8.64] ;  /* 0x0000000608087981 */ /* 0x000ea2000c1e9900 */
[----:B------:R-:W-:Y:S05]  /*09b0*/  YIELD ;  /* 0x0000000000007946 */ /* 0x000fea0003800000 */
[----:B------:R-:W-:Y:S01]  /*09c0*/  BSSY.RECONVERGENT B1, `(.L_x_47) ;  /* 0x0000035000017945 */ /* 0x000fe20003800200 */
[----:B--2---:R-:W-:-:S13]  /*09d0*/  ISETP.GE.AND P0, PT, R8, UR5, PT ;  /* 0x0000000508007c0c */ /* 0x004fda000bf06270 */
[----:B------:R-:W-:Y:S05]  /*09e0*/  @P0 BRA `(.L_x_48) ;  /* 0x0000000000c80947 */ /* 0x000fea0003800000 */
[----:B----4-:R-:W-:-:S04]  /*09f0*/  SHF.R.S64 R14, RZ, 0x1e, R8 ;  /* 0x0000001eff0e7819 */ /* 0x010fc80000001008 */
[----:B------:R-:W-:-:S04]  /*0a00*/  IADD3 R14, P0, PT, R14, UR12, RZ ;  /* 0x0000000c0e0e7c10 */ /* 0x000fc8000ff1e0ff */
[----:B------:R-:W-:-:S05]  /*0a10*/  LEA.HI.X.SX32 R15, R8, UR13, 0x2, P0 ;  /* 0x0000000d080f7c11 */ /* 0x000fca00080f16ff */
[----:B------:R-:W2:Y:S02]  /*0a20*/  LDG.E.CONSTANT R14, desc[UR6][R14.64] ;  /* 0x000000060e0e7981 */ /* 0x000ea4000c1e9900 */
[----:B--2---:R-:W-:-:S13]  /*0a30*/  ISETP.NE.AND P0, PT, R14, -0x1, PT ;  /* 0xffffffff0e00780c */ /* 0x004fda0003f05270 */
[----:B------:R-:W-:Y:S05]  /*0a40*/  @!P0 BRA `(.L_x_48) ;  /* 0x0000000000b08947 */ /* 0x000fea0003800000 */
[----:B------:R-:W-:Y:S01]  /*0a50*/  LOP3.LUT R8, R4, UR9, RZ, 0xfc, !PT ;  /* 0x0000000904087c12 */ /* 0x000fe2000f8efcff */
[----:B------:R-:W-:Y:S03]  /*0a60*/  BSSY.RECONVERGENT B2, `(.L_x_49) ;  /* 0x000001c000027945 */ /* 0x000fe60003800200 */
[----:B------:R-:W-:-:S13]  /*0a70*/  ISETP.NE.U32.AND P0, PT, R8, RZ, PT ;  /* 0x000000ff0800720c */ /* 0x000fda0003f05070 */
[----:B------:R-:W-:Y:S05]  /*0a80*/  @P0 BRA `(.L_x_50) ;  /* 0x0000000000500947 */ /* 0x000fea0003800000 */
[----:B------:R-:W0:Y:S01]  /*0a90*/  I2F.U32.RP R11, UR14 ;  /* 0x0000000e000b7d06 */ /* 0x000e220008209000 */
[----:B------:R-:W-:Y:S02]  /*0aa0*/  MOV R8, RZ ;  /* 0x000000ff00087202 */ /* 0x000fe40000000f00 */
[----:B------:R-:W-:-:S05]  /*0ab0*/  ISETP.NE.U32.AND P2, PT, RZ, UR14, PT ;  /* 0x0000000eff007c0c */ /* 0x000fca000bf45070 */
[----:B0-----:R-:W0:Y:S02]  /*0ac0*/  MUFU.RCP R11, R11 ;  /* 0x0000000b000b7308 */ /* 0x001e240000001000 */
[----:B0-----:R-:W-:-:S06]  /*0ad0*/  VIADD R15, R11, 0xffffffe ;  /* 0x0ffffffe0b0f7836 */ /* 0x001fcc0000000000 */
[----:B------:R-:W0:Y:S02]  /*0ae0*/  F2I.FTZ.U32.TRUNC.NTZ R9, R15 ;  /* 0x0000000f00097305 */ /* 0x000e24000021f000 */
[----:B0-----:R-:W-:-:S04]  /*0af0*/  IMAD.MOV R19, RZ, RZ, -R9 ;  /* 0x000000ffff137224 */ /* 0x001fc800078e0a09 */
[----:B------:R-:W-:-:S04]  /*0b00*/  IMAD R19, R19, UR14, RZ ;  /* 0x0000000e13137c24 */ /* 0x000fc8000f8e02ff */
[----:B------:R-:W-:-:S06]  /*0b10*/  IMAD.HI.U32 R8, R9, R19, R8 ;  /* 0x0000001309087227 */ /* 0x000fcc00078e0008 */
[----:B------:R-:W-:-:S04]  /*0b20*/  IMAD.HI.U32 R8, R8, R5, RZ ;  /* 0x0000000508087227 */ /* 0x000fc800078e00ff */
[----:B------:R-:W-:-:S04]  /*0b30*/  IMAD.MOV R10, RZ, RZ, -R8 ;  /* 0x000000ffff0a7224 */ /* 0x000fc800078e0a08 */
[----:B------:R-:W-:-:S05]  /*0b40*/  IMAD R9, R10, UR14, R5 ;  /* 0x0000000e0a097c24 */ /* 0x000fca000f8e0205 */
[----:B------:R-:W-:-:S13]  /*0b50*/  ISETP.GE.U32.AND P0, PT, R9, UR14, PT ;  /* 0x0000000e09007c0c */ /* 0x000fda000bf06070 */
[----:B------:R-:W-:Y:S02]  /*0b60*/  @P0 VIADD R9, R9, -UR14 ;  /* 0x8000000e09090c36 */ /* 0x000fe40008000000 */
[----:B------:R-:W-:-:S03]  /*0b70*/  @P0 VIADD R8, R8, 0x1 ;  /* 0x0000000108080836 */ /* 0x000fc60000000000 */
[----:B------:R-:W-:Y:S01]  /*0b80*/  ISETP.GE.U32.AND P1, PT, R9, UR14, PT ;  /* 0x0000000e09007c0c */ /* 0x000fe2000bf26070 */
[----:B------:R-:W-:-:S12]  /*0b90*/  IMAD.MOV.U32 R9, RZ, RZ, RZ ;  /* 0x000000ffff097224 */ /* 0x000fd800078e00ff */
[----:B------:R-:W-:Y:S02]  /*0ba0*/  @P1 IADD3 R8, PT, PT, R8, 0x1, RZ ;  /* 0x0000000108081810 */ /* 0x000fe40007ffe0ff */
[----:B------:R-:W-:Y:S01]  /*0bb0*/  @!P2 LOP3.LUT R8, RZ, UR14, RZ, 0x33, !PT ;  /* 0x0000000eff08ac12 */ /* 0x000fe2000f8e33ff */
[----:B------:R-:W-:Y:S06]  /*0bc0*/  BRA `(.L_x_51) ;  /* 0x0000000000147947 */ /* 0x000fec0003800000 */
.L_x_50:
[----:B------:R-:W-:Y:S01]  /*0bd0*/  IMAD.U32 R9, RZ, RZ, UR9 ;  /* 0x00000009ff097e24 */ /* 0x000fe2000f8e00ff */
[----:B------:R-:W-:-:S07]  /*0be0*/  MOV R8, 0xc00 ;  /* 0x00000c0000087802 */ /* 0x000fce0000000f00 */
[----:B-1----:R-:W-:Y:S05]  /*0bf0*/  CALL.REL.NOINC `($__internal_0_$__cuda_sm20_div_u64) ;  /* 0x0000000400547944 */ /* 0x002fea0003c00000 */
[----:B------:R-:W-:Y:S01]  /*0c00*/  IMAD.MOV.U32 R8, RZ, RZ, R10 ;  /* 0x000000ffff087224 */ /* 0x000fe200078e000a */
[----:B------:R-:W-:-:S07]  /*0c10*/  MOV R9, R11 ;  /* 0x0000000b00097202 */ /* 0x000fce0000000f00 */
.L_x_51:
[----:B-1----:R-:W-:Y:S05]  /*0c20*/  BSYNC.RECONVERGENT B2 ;  /* 0x0000000000027941 */ /* 0x002fea0003800200 */
.L_x_49:
[----:B------:R-:W-:-:S05]  /*0c30*/  IADD3 R10, P0, PT, R3, R8, RZ ;  /* 0x00000008030a7210 */ /* 0x000fca0007f1e0ff */
[----:B------:R-:W-:Y:S01]  /*0c40*/  IMAD.X R9, R6, 0x1, R9, P0 ;  /* 0x0000000106097824 */ /* 0x000fe200000e0609 */
[----:B------:R-:W-:-:S04]  /*0c50*/  LEA R8, P0, R10, UR16, 0x2 ;  /* 0x000000100a087c11 */ /* 0x000fc8000f8010ff */
[----:B------:R-:W-:-:S05]  /*0c60*/  LEA.HI.X R9, R10, UR17, R9, 0x2, P0 ;  /* 0x000000110a097c11 */ /* 0x000fca00080f1409 */
[----:B------:R-:W2:Y:S02]  /*0c70*/  LDG.E.CONSTANT R8, desc[UR6][R8.64] ;  /* 0x0000000608087981 */ /* 0x000ea4000c1e9900 */
[----:B--2---:R-:W-:-:S13]  /*0c80*/  ISETP.NE.AND P0, PT, R8, RZ, PT ;  /* 0x000000ff0800720c */ /* 0x004fda0003f05270 */
[----:B------:R-:W-:Y:S05]  /*0c90*/  @!P0 BRA `(.L_x_48) ;  /* 0x00000000001c8947 */ /* 0x000fea0003800000 */
[----:B------:R-:W-:Y:S02]  /*0ca0*/  IMAD.IADD R9, R7, 0x1, R14 ;  /* 0x0000000107097824 */ /* 0x000fe400078e020e */
[----:B------:R-:W-:Y:S02]  /*0cb0*/  IMAD.MOV.U32 R15, RZ, RZ, 0x1 ;  /* 0x00000001ff0f7424 */ /* 0x000fe400078e00ff */
[----:B------:R-:W-:-:S06]  /*0cc0*/  IMAD.WIDE R8, R9, 0x4, R12 ;  /* 0x0000000409087825 */ /* 0x000fcc00078e020c */
[----:B------:R-:W2:Y:S02]  /*0cd0*/  ATOMG.E.ADD.STRONG.GPU PT, R9, desc[UR6][R8.64], R15 ;  /* 0x8000000f080979a8 */ /* 0x000ea400081ef106 */
[----:B--2---:R-:W-:-:S04]  /*0ce0*/  IMAD R11, R0, UR15, R9 ;  /* 0x0000000f000b7c24 */ /* 0x004fc8000f8e0209 */
[----:B------:R-:W-:-:S05]  /*0cf0*/  IMAD.WIDE R10, R11, 0x4, R16 ;  /* 0x000000040b0a7825 */ /* 0x000fca00078e0210 */
[----:B------:R0:W-:Y:S02]  /*0d00*/  STG.E desc[UR6][R10.64], R5 ;  /* 0x000000050a007986 */ /* 0x0001e4000c101906 */
.L_x_48:
[----:B-1----:R-:W-:Y:S05]  /*0d10*/  BSYNC.RECONVERGENT B1 ;  /* 0x0000000000017941 */ /* 0x002fea0003800200 */
.L_x_47:
[----:B0-----:R-:W-:-:S04]  /*0d20*/  IADD3 R5, P0, PT, R2, R5, RZ ;  /* 0x0000000502057210 */ /* 0x001fc80007f1e0ff */
[----:B------:R-:W-:Y:S02]  /*0d30*/  IADD3.X R4, PT, PT, RZ, R4, RZ, P0, !PT ;  /* 0x00000004ff047210 */ /* 0x000fe400007fe4ff */
[----:B------:R-:W-:-:S04]  /*0d40*/  ISETP.GE.U32.AND P0, PT, R5, UR18, PT ;  /* 0x0000001205007c0c */ /* 0x000fc8000bf06070 */
[----:B------:R-:W-:-:S13]  /*0d50*/  ISETP.GE.U32.AND.EX P0, PT, R4, UR19, PT, P0 ;  /* 0x0000001304007c0c */ /* 0x000fda000bf06100 */
[----:B------:R-:W-:Y:S05]  /*0d60*/  @!P0 BRA `(.L_x_52) ;  /* 0xfffffffc00048947 */ /* 0x000fea000383ffff */
[----:B------:R-:W-:Y:S05]  /*0d70*/  BSYNC B0 ;  /* 0x0000000000007941 */ /* 0x000fea0003800000 */
.L_x_46:
[----:B------:R-:W-:Y:S05]  /*0d80*/  EXIT ;  /* 0x000000000000794d */ /* 0x000fea0003800000 */
.L_x_45:
[----:B------:R-:W-:Y:S01]  /*0d90*/  BSSY B0, `(.L_x_53) ;  /* 0x000003a000007945 */ /* 0x000fe20003800000 */
.L_x_59:
[----:B01----:R-:W-:-:S04]  /*0da0*/  LEA R12, P0, R5, UR20, 0x3 ;  /* 0x00000014050c7c11 */ /* 0x003fc8000f8018ff */
[----:B------:R-:W-:-:S05]  /*0db0*/  LEA.HI.X R13, R5, UR21, R4, 0x3, P0 ;  /* 0x00000015050d7c11 */ /* 0x000fca00080f1c04 */
[----:B------:R-:W2:Y:S01]  /*0dc0*/  LDG.E.CONSTANT R12, desc[UR6][R12.64] ;  /* 0x000000060c0c7981 */ /* 0x000ea2000c1e9900 */
[----:B------:R-:W-:Y:S05]  /*0dd0*/  YIELD ;  /* 0x0000000000007946 */ /* 0x000fea0003800000 */
[----:B------:R-:W-:Y:S01]  /*0de0*/  BSSY.RECONVERGENT B1, `(.L_x_54) ;  /* 0x000002f000017945 */ /* 0x000fe20003800200 */
[----:B--2---:R-:W-:-:S13]  /*0df0*/  ISETP.GE.AND P0, PT, R12, UR22, PT ;  /* 0x000000160c007c0c */ /* 0x004fda000bf06270 */
[----:B------:R-:W-:Y:S05]  /*0e00*/  @P0 BRA `(.L_x_55) ;  /* 0x0000000000b00947 */ /* 0x000fea0003800000 */
[----:B------:R-:W-:Y:S01]  /*0e10*/  LOP3.LUT R8, R4, UR9, RZ, 0xfc, !PT ;  /* 0x0000000904087c12 */ /* 0x000fe2000f8efcff */
[----:B------:R-:W-:Y:S03]  /*0e20*/  BSSY.RECONVERGENT B2, `(.L_x_56) ;  /* 0x000001c000027945 */ /* 0x000fe60003800200 */
[----:B------:R-:W-:-:S13]  /*0e30*/  ISETP.NE.U32.AND P0, PT, R8, RZ, PT ;  /* 0x000000ff0800720c */ /* 0x000fda0003f05070 */
[----:B------:R-:W-:Y:S05]  /*0e40*/  @P0 BRA `(.L_x_57) ;  /* 0x0000000000500947 */ /* 0x000fea0003800000 */
[----:B------:R-:W0:Y:S01]  /*0e50*/  I2F.U32.RP R11, UR23 ;  /* 0x00000017000b7d06 */ /* 0x000e220008209000 */
[----:B------:R-:W-:Y:S01]  /*0e60*/  IMAD.MOV.U32 R8, RZ, RZ, RZ ;  /* 0x000000ffff087224 */ /* 0x000fe200078e00ff */
[----:B------:R-:W-:-:S06]  /*0e70*/  ISETP.NE.U32.AND P2, PT, RZ, UR23, PT ;  /* 0x00000017ff007c0c */ /* 0x000fcc000bf45070 */
[----:B0-----:R-:W0:Y:S02]  /*0e80*/  MUFU.RCP R11, R11 ;  /* 0x0000000b000b7308 */ /* 0x001e240000001000 */
[----:B0-----:R-:W-:-:S06]  /*0e90*/  VIADD R13, R11, 0xffffffe ;  /* 0x0ffffffe0b0d7836 */ /* 0x001fcc0000000000 */
[----:B------:R-:W0:Y:S02]  /*0ea0*/  F2I.FTZ.U32.TRUNC.NTZ R9, R13 ;  /* 0x0000000d00097305 */ /* 0x000e24000021f000 */
[----:B0-----:R-:W-:-:S04]  /*0eb0*/  IMAD.MOV R17, RZ, RZ, -R9 ;  /* 0x000000ffff117224 */ /* 0x001fc800078e0a09 */
[----:B------:R-:W-:-:S04]  /*0ec0*/  IMAD R17, R17, UR23, RZ ;  /* 0x0000001711117c24 */ /* 0x000fc8000f8e02ff */
[----:B------:R-:W-:-:S06]  /*0ed0*/  IMAD.HI.U32 R8, R9, R17, R8 ;  /* 0x0000001109087227 */ /* 0x000fcc00078e0008 */
[----:B------:R-:W-:-:S05]  /*0ee0*/  IMAD.HI.U32 R8, R8, R5, RZ ;  /* 0x0000000508087227 */ /* 0x000fca00078e00ff */
[----:B------:R-:W-:-:S05]  /*0ef0*/  IADD3 R10, PT, PT, -R8, RZ, RZ ;  /* 0x000000ff080a7210 */ /* 0x000fca0007ffe1ff */
[----:B------:R-:W-:-:S05]  /*0f00*/  IMAD R9, R10, UR23, R5 ;  /* 0x000000170a097c24 */ /* 0x000fca000f8e0205 */
[----:B------:R-:W-:-:S13]  /*0f10*/  ISETP.GE.U32.AND P0, PT, R9, UR23, PT ;  /* 0x0000001709007c0c */ /* 0x000fda000bf06070 */
[----:B------:R-:W-:Y:S02]  /*0f20*/  @P0 VIADD R9, R9, -UR23 ;  /* 0x8000001709090c36 */ /* 0x000fe40008000000 */
[----:B------:R-:W-:-:S03]  /*0f30*/  @P0 VIADD R8, R8, 0x1 ;  /* 0x0000000108080836 */ /* 0x000fc60000000000 */
[----:B------:R-:W-:Y:S01]  /*0f40*/  ISETP.GE.U32.AND P1, PT, R9, UR23, PT ;  /* 0x0000001709007c0c */ /* 0x000fe2000bf26070 */
[----:B------:R-:W-:-:S12]  /*0f50*/  HFMA2 R9, -RZ, RZ, 0, 0 ;  /* 0x00000000ff097431 */ /* 0x000fd800000001ff */
[----:B------:R-:W-:Y:S01]  /*0f60*/  @P1 VIADD R8, R8, 0x1 ;  /* 0x0000000108081836 */ /* 0x000fe20000000000 */
[----:B------:R-:W-:Y:S01]  /*0f70*/  @!P2 LOP3.LUT R8, RZ, UR23, RZ, 0x33, !PT ;  /* 0x00000017ff08ac12 */ /* 0x000fe2000f8e33ff */
[----:B------:R-:W-:Y:S06]  /*0f80*/  BRA `(.L_x_58) ;  /* 0x0000000000147947 */ /* 0x000fec0003800000 */
.L_x_57:
[----:B------:R-:W-:Y:S01]  /*0f90*/  IMAD.U32 R9, RZ, RZ, UR9 ;  /* 0x00000009ff097e24 */ /* 0x000fe2000f8e00ff */
[----:B------:R-:W-:-:S07]  /*0fa0*/  MOV R8, 0xfc0 ;  /* 0x00000fc000087802 */ /* 0x000fce0000000f00 */
[----:B----4-:R-:W-:Y:S05]  /*0fb0*/  CALL.REL.NOINC `($__internal_0_$__cuda_sm20_div_u64) ;  /* 0x0000000000647944 */ /* 0x010fea0003c00000 */
[----:B------:R-:W-:Y:S02]  /*0fc0*/  IMAD.MOV.U32 R8, RZ, RZ, R10 ;  /* 0x000000ffff087224 */ /* 0x000fe400078e000a */
[----:B------:R-:W-:-:S07]  /*0fd0*/  IMAD.MOV.U32 R9, RZ, RZ, R11 ;  /* 0x000000ffff097224 */ /* 0x000fce00078e000b */
.L_x_58:
[----:B------:R-:W-:Y:S05]  /*0fe0*/  BSYNC.RECONVERGENT B2 ;  /* 0x0000000000027941 */ /* 0x000fea0003800200 */
.L_x_56:
[----:B------:R-:W-:-:S04]  /*0ff0*/  IADD3 R10, P0, PT, R3, R8, RZ ;  /* 0x00000008030a7210 */ /* 0x000fc80007f1e0ff */
[----:B------:R-:W-:Y:S02]  /*1000*/  IADD3.X R9, PT, PT, R6, R9, RZ, P0, !PT ;  /* 0x0000000906097210 */ /* 0x000fe400007fe4ff */
[----:B------:R-:W-:-:S04]  /*1010*/  LEA R8, P0, R10, UR24, 0x2 ;  /* 0x000000180a087c11 */ /* 0x000fc8000f8010ff */
[----:B------:R-:W-:-:S05]  /*1020*/  LEA.HI.X R9, R10, UR25, R9, 0x2, P0 ;  /* 0x000000190a097c11 */ /* 0x000fca00080f1409 */
[----:B------:R-:W2:Y:S02]  /*1030*/  LDG.E.CONSTANT R8, desc[UR6][R8.64] ;  /* 0x0000000608087981 */ /* 0x000ea4000c1e9900 */
[----:B--2---:R-:W-:-:S13]  /*1040*/  ISETP.NE.AND P0, PT, R8, RZ, PT ;  /* 0x000000ff0800720c */ /* 0x004fda0003f05270 */
[----:B------:R-:W-:Y:S05]  /*1050*/  @!P0 BRA `(.L_x_55) ;  /* 0x00000000001c8947 */ /* 0x000fea0003800000 */
[----:B------:R-:W-:Y:S02]  /*1060*/  IMAD.IADD R9, R7, 0x1, R12 ;  /* 0x0000000107097824 */ /* 0x000fe400078e020c */
[----:B------:R-:W-:Y:S02]  /*1070*/  IMAD.MOV.U32 R13, RZ, RZ, 0x1 ;  /* 0x00000001ff0d7424 */ /* 0x000fe400078e00ff */
[----:B----4-:R-:W-:-:S06]  /*1080*/  IMAD.WIDE R8, R9, 0x4, R14 ;  /* 0x0000000409087825 */ /* 0x010fcc00078e020e */
[----:B------:R-:W2:Y:S02]  /*1090*/  ATOMG.E.ADD.STRONG.GPU PT, R9, desc[UR6][R8.64], R13 ;  /* 0x8000000d080979a8 */ /* 0x000ea400081ef106 */
[----:B--2---:R-:W-:-:S04]  /*10a0*/  IMAD R11, R0, UR26, R9 ;  /* 0x0000001a000b7c24 */ /* 0x004fc8000f8e0209 */
[----:B------:R-:W-:-:S05]  /*10b0*/  IMAD.WIDE R10, R11, 0x4, R18 ;  /* 0x000000040b0a7825 */ /* 0x000fca00078e0212 */
[----:B------:R0:W-:Y:S02]  /*10c0*/  STG.E desc[UR6][R10.64], R5 ;  /* 0x000000050a007986 */ /* 0x0001e4000c101906 */
.L_x_55:
[----:B------:R-:W-:Y:S05]  /*10d0*/  BSYNC.RECONVERGENT B1 ;  /* 0x0000000000017941 */ /* 0x000fea0003800200 */
.L_x_54:
[----:B0-----:R-:W-:-:S05]  /*10e0*/  IADD3 R5, P0, PT, R2, R5, RZ ;  /* 0x0000000502057210 */ /* 0x001fca0007f1e0ff */
[----:B------:R-:W-:Y:S01]  /*10f0*/  IMAD.X R4, RZ, RZ, R4, P0 ;  /* 0x000000ffff047224 */ /* 0x000fe200000e0604 */
[----:B------:R-:W-:-:S04]  /*1100*/  ISETP.GE.U32.AND P0, PT, R5, UR28, PT ;  /* 0x0000001c05007c0c */ /* 0x000fc8000bf06070 */
[----:B------:R-:W-:-:S13]  /*1110*/  ISETP.GE.U32.AND.EX P0, PT, R4, UR29, PT, P0 ;  /* 0x0000001d04007c0c */ /* 0x000fda000bf06100 */
[----:B------:R-:W-:Y:S05]  /*1120*/  @!P0 BRA `(.L_x_59) ;  /* 0xfffffffc001c8947 */ /* 0x000fea000383ffff */
[----:B------:R-:W-:Y:S05]  /*1130*/  BSYNC B0 ;  /* 0x0000000000007941 */ /* 0x000fea0003800000 */
.L_x_53:
[----:B------:R-:W-:Y:S05]  /*1140*/  EXIT ;  /* 0x000000000000794d */ /* 0x000fea0003800000 */
        .weak           $__internal_0_$__cuda_sm20_div_u64
        .type           $__internal_0_$__cuda_sm20_div_u64,@function
        .size           $__internal_0_$__cuda_sm20_div_u64,(.L_x_1799 - $__internal_0_$__cuda_sm20_div_u64)
$__internal_0_$__cuda_sm20_div_u64:
[----:B------:R-:W-:Y:S01]  /*1150*/  MOV R22, UR8 ;  /* 0x0000000800167c02 */ /* 0x000fe20008000f00 */
[----:B------:R-:W-:-:S05]  /*1160*/  IMAD.MOV.U32 R23, RZ, RZ, R9 ;  /* 0x000000ffff177224 */ /* 0x000fca00078e0009 */
[----:B------:R-:W0:Y:S02]  /*1170*/  I2F.U64.RP R22, R22 ;  /* 0x0000001600167312 */ /* 0x000e240000309000 */
[----:B0-----:R-:W0:Y:S02]  /*1180*/  MUFU.RCP R10, R22 ;  /* 0x00000016000a7308 */ /* 0x001e240000001000 */
[----:B0-----:R-:W-:-:S15]  /*1190*/  VIADD R11, R10, 0x1ffffffe ;  /* 0x1ffffffe0a0b7836 */ /* 0x001fde0000000000 */
[----:B------:R-:W-:-:S15]  /*11a0*/  NOP ;  /* 0x0000000000007918 */ /* 0x000fde0000000000 */
[----:B------:R-:W-:-:S15]  /*11b0*/  NOP ;  /* 0x0000000000007918 */ /* 0x000fde0000000000 */
[----:B------:R-:W-:-:S15]  /*11c0*/  NOP ;  /* 0x0000000000007918 */ /* 0x000fde0000000000 */
[----:B------:R-:W0:Y:S02]  /*11d0*/  F2I.U64.TRUNC R10, R11 ;  /* 0x0000000b000a7311 */ /* 0x000e24000020d800 */
[----:B0-----:R-:W-:-:S04]  /*11e0*/  IMAD.WIDE.U32 R20, R10, UR8, RZ ;  /* 0x000000080a147c25 */ /* 0x001fc8000f8e00ff */
[----:B------:R-:W-:Y:S01]  /*11f0*/  IMAD R21, R10, R9, R21 ;  /* 0x000000090a157224 */ /* 0x000fe200078e0215 */
[----:B------:R-:W-:-:S03]  /*1200*/  IADD3 R27, P0, PT, RZ, -R20, RZ ;  /* 0x80000014ff1b7210 */ /* 0x000fc60007f1e0ff */
[----:B------:R-:W-:Y:S02]  /*1210*/  IMAD R21, R11, UR8, R21 ;  /* 0x000000080b157c24 */ /* 0x000fe4000f8e0215 */
[----:B------:R-:W-:-:S04]  /*1220*/  IMAD.HI.U32 R20, R10, R27, RZ ;  /* 0x0000001b0a147227 */ /* 0x000fc800078e00ff */
[----:B------:R-:W-:Y:S01]  /*1230*/  IMAD.X R25, RZ, RZ, ~R21, P0 ;  /* 0x000000ffff197224 */ /* 0x000fe200000e0e15 */
[----:B------:R-:W-:-:S03]  /*1240*/  MOV R21, R10 ;  /* 0x0000000a00157202 */ /* 0x000fc60000000f00 */
[----:B------:R-:W-:-:S04]  /*1250*/  IMAD.HI.U32 R23, R11, R25, RZ ;  /* 0x000000190b177227 */ /* 0x000fc800078e00ff */
[----:B------:R-:W-:-:S04]  /*1260*/  IMAD.WIDE.U32 R20, P0, R10, R25, R20 ;  /* 0x000000190a147225 */ /* 0x000fc80007800014 */
[C---:B------:R-:W-:Y:S02]  /*1270*/  IMAD R10, R11.reuse, R25, RZ ;  /* 0x000000190b0a7224 */ /* 0x040fe400078e02ff */
[----:B------:R-:W-:-:S04]  /*1280*/  IMAD.HI.U32 R21, P1, R11, R27, R20 ;  /* 0x0000001b0b157227 */ /* 0x000fc80007820014 */
[----:B------:R-:W-:Y:S01]  /*1290*/  IMAD.X R23, R23, 0x1, R11, P0 ;  /* 0x0000000117177824 */ /* 0x000fe200000e060b */
[----:B------:R-:W-:-:S04]  /*12a0*/  IADD3 R21, P2, PT, R10, R21, RZ ;  /* 0x000000150a157210 */ /* 0x000fc80007f5e0ff */
[----:B------:R-:W-:Y:S01]  /*12b0*/  IADD3.X R23, PT, PT, RZ, RZ, R23, P2, P1 ;  /* 0x000000ffff177210 */ /* 0x000fe200017e2417 */
[----:B------:R-:W-:-:S04]  /*12c0*/  IMAD.WIDE.U32 R10, R21, UR8, RZ ;  /* 0x00000008150a7c25 */ /* 0x000fc8000f8e00ff */
[----:B------:R-:W-:Y:S01]  /*12d0*/  IMAD R20, R21, R9, R11 ;  /* 0x0000000915147224 */ /* 0x000fe200078e020b */
[----:B------:R-:W-:-:S03]  /*12e0*/  IADD3 R11, P0, PT, RZ, -R10, RZ ;  /* 0x8000000aff0b7210 */ /* 0x000fc60007f1e0ff */
[----:B------:R-:W-:Y:S02]  /*12f0*/  IMAD R10, R23, UR8, R20 ;  /* 0x00000008170a7c24 */ /* 0x000fe4000f8e0214 */
[----:B------:R-:W-:-:S04]  /*1300*/  IMAD.HI.U32 R20, R21, R11, RZ ;  /* 0x0000000b15147227 */ /* 0x000fc800078e00ff */
[----:B------:R-:W-:-:S04]  /*1310*/  IMAD.X R10, RZ, RZ, ~R10, P0 ;  /* 0x000000ffff0a7224 */ /* 0x000fc800000e0e0a */
[----:B------:R-:W-:-:S04]  /*1320*/  IMAD.WIDE.U32 R20, P0, R21, R10, R20 ;  /* 0x0000000a15147225 */ /* 0x000fc80007800014 */
[C---:B------:R-:W-:Y:S02]  /*1330*/  IMAD R22, R23.reuse, R10, RZ ;  /* 0x0000000a17167224 */ /* 0x040fe400078e02ff */
[----:B------:R-:W-:-:S04]  /*1340*/  IMAD.HI.U32 R21, P1, R23, R11, R20 ;  /* 0x0000000b17157227 */ /* 0x000fc80007820014 */
[----:B------:R-:W-:Y:S02]  /*1350*/  HFMA2 R11, -RZ, RZ, 0, 0 ;  /* 0x00000000ff0b7431 */ /* 0x000fe400000001ff */
[----:B------:R-:W-:Y:S01]  /*1360*/  IMAD.HI.U32 R10, R23, R10, RZ ;  /* 0x0000000a170a7227 */ /* 0x000fe200078e00ff */
[----:B------:R-:W-:-:S03]  /*1370*/  IADD3 R21, P2, PT, R22, R21, RZ ;  /* 0x0000001516157210 */ /* 0x000fc60007f5e0ff */
[----:B------:R-:W-:Y:S02]  /*1380*/  IMAD.X R23, R10, 0x1, R23, P0 ;  /* 0x000000010a177824 */ /* 0x000fe400000e0617 */
[----:B------:R-:W-:-:S03]  /*1390*/  IMAD.HI.U32 R10, R21, R5, RZ ;  /* 0x00000005150a7227 */ /* 0x000fc600078e00ff */
[----:B------:R-:W-:Y:S01]  /*13a0*/  IADD3.X R23, PT, PT, RZ, RZ, R23, P2, P1 ;  /* 0x000000ffff177210 */ /* 0x000fe200017e2417 */
[----:B------:R-:W-:-:S04]  /*13b0*/  IMAD.WIDE.U32 R10, R21, R4, R10 ;  /* 0x00000004150a7225 */ /* 0x000fc800078e000a */
[C---:B------:R-:W-:Y:S02]  /*13c0*/  IMAD R25, R23.reuse, R4, RZ ;  /* 0x0000000417197224 */ /* 0x040fe400078e02ff */
[----:B------:R-:W-:-:S04]  /*13d0*/  IMAD.HI.U32 R10, P0, R23, R5, R10 ;  /* 0x00000005170a7227 */ /* 0x000fc8000780000a */
[----:B------:R-:W-:Y:S01]  /*13e0*/  IMAD.HI.U32 R21, R23, R4, RZ ;  /* 0x0000000417157227 */ /* 0x000fe200078e00ff */
[----:B------:R-:W-:-:S03]  /*13f0*/  IADD3 R20, P1, PT, R25, R10, RZ ;  /* 0x0000000a19147210 */ /* 0x000fc60007f3e0ff */
[----:B------:R-:W-:Y:S02]  /*1400*/  IMAD.X R21, RZ, RZ, R21, P0 ;  /* 0x000000ffff157224 */ /* 0x000fe400000e0615 */
[----:B------:R-:W-:-:S04]  /*1410*/  IMAD.WIDE.U32 R10, R20, UR8, RZ ;  /* 0x00000008140a7c25 */ /* 0x000fc8000f8e00ff */
[----:B------:R-:W-:Y:S01]  /*1420*/  IMAD.X R21, RZ, RZ, R21, P1 ;  /* 0x000000ffff157224 */ /* 0x000fe200008e0615 */
[----:B------:R-:W-:Y:S01]  /*1430*/  IADD3 R10, P1, PT, -R10, R5, RZ ;  /* 0x000000050a0a7210 */ /* 0x000fe20007f3e1ff */
[----:B------:R-:W-:-:S03]  /*1440*/  IMAD R22, R20, R9, R11 ;  /* 0x0000000914167224 */ /* 0x000fc600078e020b */
[----:B------:R-:W-:Y:S01]  /*1450*/  ISETP.GE.U32.AND P0, PT, R10, UR8, PT ;  /* 0x000000080a007c0c */ /* 0x000fe2000bf06070 */
[----:B------:R-:W-:-:S05]  /*1460*/  IMAD R11, R21, UR8, R22 ;  /* 0x00000008150b7c24 */ /* 0x000fca000f8e0216 */
[----:B------:R-:W-:Y:S02]  /*1470*/  IADD3.X R26, PT, PT, ~R11, R4, RZ, P1, !PT ;  /* 0x000000040b1a7210 */ /* 0x000fe40000ffe5ff */
[----:B------:R-:W-:Y:S02]  /*1480*/  IADD3 R11, P2, PT, R10, -UR8, RZ ;  /* 0x800000080a0b7c10 */ /* 0x000fe4000ff5e0ff */
[----:B------:R-:W-:Y:S02]  /*1490*/  IADD3 R23, P1, PT, R20, 0x1, RZ ;  /* 0x0000000114177810 */ /* 0x000fe40007f3e0ff */
[C---:B------:R-:W-:Y:S01]  /*14a0*/  ISETP.GE.U32.AND.EX P0, PT, R26.reuse, R9, PT, P0 ;  /* 0x000000091a00720c */ /* 0x040fe20003f06100 */
[----:B------:R-:W-:Y:S02]  /*14b0*/  IMAD.X R24, R26, 0x1, ~R9, P2 ;  /* 0x000000011a187824 */ /* 0x000fe400010e0e09 */
[----:B------:R-:W-:Y:S01]  /*14c0*/  IMAD.X R22, RZ, RZ, R21, P1 ;  /* 0x000000ffff167224 */ /* 0x000fe200008e0615 */
[----:B------:R-:W-:-:S02]  /*14d0*/  SEL R10, R11, R10, P0 ;  /* 0x0000000a0b0a7207 */ /* 0x000fc40000000000 */
[----:B------:R-:W-:Y:S02]  /*14e0*/  SEL R23, R23, R20, P0 ;  /* 0x0000001417177207 */ /* 0x000fe40000000000 */
[----:B------:R-:W-:Y:S02]  /*14f0*/  SEL R20, R24, R26, P0 ;  /* 0x0000001a18147207 */ /* 0x000fe40000000000 */
[----:B------:R-:W-:Y:S02]  /*1500*/  SEL R22, R22, R21, P0 ;  /* 0x0000001516167207 */ /* 0x000fe40000000000 */
[----:B------:R-:W-:Y:S02]  /*1510*/  ISETP.GE.U32.AND P0, PT, R10, UR8, PT ;  /* 0x000000080a007c0c */ /* 0x000fe4000bf06070 */
[----:B------:R-:W-:Y:S02]  /*1520*/  IADD3 R10, P2, PT, R23, 0x1, RZ ;  /* 0x00000001170a7810 */ /* 0x000fe40007f5e0ff */
[----:B------:R-:W-:-:S02]  /*1530*/  ISETP.NE.U32.AND P1, PT, RZ, UR8, PT ;  /* 0x00000008ff007c0c */ /* 0x000fc4000bf25070 */
[----:B------:R-:W-:Y:S02]  /*1540*/  ISETP.GE.U32.AND.EX P0, PT, R20, R9, PT, P0 ;  /* 0x000000091400720c */ /* 0x000fe40003f06100 */
[-C--:B------:R-:W-:Y:S02]  /*1550*/  IADD3.X R11, PT, PT, RZ, R22.reuse, RZ, P2, !PT ;  /* 0x00000016ff0b7210 */ /* 0x080fe400017fe4ff */
[----:B------:R-:W-:Y:S01]  /*1560*/  ISETP.NE.AND.EX P1, PT, R9, RZ, PT, P1 ;  /* 0x000000ff0900720c */ /* 0x000fe20003f25310 */
[----:B------:R-:W-:Y:S01]  /*1570*/  IMAD.MOV.U32 R9, RZ, RZ, 0x0 ;  /* 0x00000000ff097424 */ /* 0x000fe200078e00ff */
[----:B------:R-:W-:Y:S02]  /*1580*/  SEL R10, R10, R23, P0 ;  /* 0x000000170a0a7207 */ /* 0x000fe40000000000 */
[----:B------:R-:W-:Y:S02]  /*1590*/  SEL R11, R11, R22, P0 ;  /* 0x000000160b0b7207 */ /* 0x000fe40000000000 */
[----:B------:R-:W-:-:S02]  /*15a0*/  SEL R10, R10, 0xffffffff, P1 ;  /* 0xffffffff0a0a7807 */ /* 0x000fc40000800000 */
[----:B------:R-:W-:Y:S01]  /*15b0*/  SEL R11, R11, 0xffffffff, P1 ;  /* 0xffffffff0b0b7807 */ /* 0x000fe20000800000 */
[----:B------:R-:W-:Y:S06]  /*15c0*/  RET.REL.NODEC R8 `(_ZN4vllm3moe40lora_count_and_sort_expert_tokens_kernelIlEEvPKT_PiS5_S5_miiiS5_S5_b) ;  /* 0xffffffe8088c7950 */ /* 0x000fec0003c3ffff */
.L_x_60:
        /* <DEDUP_REMOVED lines=11> */
.L_x_1799:


//--------------------- .text._ZN4vllm3moe32moe_lora_align_block_size_kernelIlEEvPT_PilS4_iimiiS4_S4_iS4_S4_S4_iiS4_S4_b --------------------------
	.section	.text._ZN4vllm3moe32moe_lora_align_block_size_kernelIlEEvPT_PilS4_iimiiS4_S4_iS4_S4_S4_iiS4_S4_b,"ax",@progbits
	.align	128
        .global         _ZN4vllm3moe32moe_lora_align_block_size_kernelIlEEvPT_PilS4_iimiiS4_S4_iS4_S4_S4_iiS4_S4_b
        .type           _ZN4vllm3moe32moe_lora_align_block_size_kernelIlEEvPT_PilS4_iimiiS4_S4_iS4_S4_S4_iiS4_S4_b,@function
        .size           _ZN4vllm3moe32moe_lora_align_block_size_kernelIlEEvPT_PilS4_iimiiS4_S4_iS4_S4_S4_iiS4_S4_b,(.L_x_1800 - _ZN4vllm3moe32moe_lora_align_block_size_kernelIlEEvPT_PilS4_iimiiS4_S4_iS4_S4_S4_iiS4_S4_b)
        .other          _ZN4vllm3moe32moe_lora_align_block_size_kernelIlEEvPT_PilS4_iimiiS4_S4_iS4_S4_S4_iiS4_S4_b,@"STO_CUDA_ENTRY STV_DEFAULT"
_ZN4vllm3moe32moe_lora_align_block_size_kernelIlEEvPT_PilS4_iimiiS4_S4_iS4_S4_S4_iiS4_S4_b:
.text._ZN4vllm3moe32moe_lora_align_block_size_kernelIlEEvPT_PilS4_iimiiS4_S4_iS4_S4_S4_iiS4_S4_b:
[----:B------:R-:W-:Y:S01]  /*0000*/  LDC R1, c[0x0][0x37c] ;  /* 0x0000df00ff017b82 */ /* 0x000fe20000000800 */
[----:B------:R-:W0:Y:S07]  /*0010*/  S2R R3, SR_CTAID.X ;  /* 0x0000000000037919 */ /* 0x000e2e0000002500 */
[----:B------:R-:W1:Y:S01]  /*0020*/  LDC.64 R4, c[0x0][0x3f0] ;  /* 0x0000fc00ff047b82 */ /* 0x000e620000000a00 */
[----:B------:R-:W2:Y:S01]  /*0030*/  LDCU.64 UR10, c[0x0][0x358] ;  /* 0x00006b00ff0a77ac */ /* 0x000ea20008000a00 */
[----:B0-----:R-:W-:-:S05]  /*0040*/  SHF.R.U32.HI R7, RZ, 0x1, R3 ;  /* 0x00000001ff077819 */ /* 0x001fca0000011603 */
[----:B-1----:R-:W-:-:S05]  /*0050*/  IMAD.WIDE.U32 R4, R7, 0x4, R4 ;  /* 0x0000000407047825 */ /* 0x002fca00078e0004 */
[----:B--2---:R-:W2:Y:S02]  /*0060*/  LDG.E R0, desc[UR10][R4.64] ;  /* 0x0000000a04007981 */ /* 0x004ea4000c1e1900 */
[----:B--2---:R-:W-:-:S13]  /*0070*/  ISETP.NE.AND P0, PT, R0, -0x1, PT ;  /* 0xffffffff0000780c */ /* 0x004fda0003f05270 */
[----:B------:R-:W-:Y:S05]  /*0080*/  @!P0 EXIT ;  /* 0x000000000000894d */ /* 0x000fea0003800000 */
[----:B------:R-:W0:Y:S02]  /*0090*/  LDC.64 R4, c[0x0][0x3d8] ;  /* 0x0000f600ff047b82 */ /* 0x000e240000000a00 */
[----:B0-----:R-:W-:-:S06]  /*00a0*/  IMAD.WIDE R4, R0, 0x4, R4 ;  /* 0x0000000400047825 */ /* 0x001fcc00078e0204 */
[----:B------:R-:W2:Y:S02]  /*00b0*/  LDG.E R4, desc[UR10][R4.64] ;  /* 0x0000000a04047981 */ /* 0x000ea4000c1e1900 */
[----:B--2---:R-:W-:-:S13]  /*00c0*/  ISETP.NE.AND P0, PT, R4, RZ, PT ;  /* 0x000000ff0400720c */ /* 0x004fda0003f05270 */
        /* <DEDUP_REMOVED lines=22> */
[----:B------:R-:W-:Y:S02]  /*0230*/  @P0 VIADD R2, R2, -UR5 ;  /* 0x8000000502020c36 */ /* 0x000fe40008000000 */
[----:B------:R-:W-:-:S03]  /*0240*/  @P0 VIADD R5, R5, 0x1 ;  /* 0x0000000105050836 */ /* 0x000fc60000000000 */
[----:B------:R-:W-:-:S13]  /*0250*/  ISETP.GE.U32.AND P1, PT, R2, UR5, PT ;  /* 0x0000000502007c0c */ /* 0x000fda000bf26070 */
[----:B------:R-:W-:Y:S01]  /*0260*/  @P1 VIADD R5, R5, 0x1 ;  /* 0x0000000105051836 */ /* 0x000fe20000000000 */
[----:B------:R-:W-:Y:S01]  /*0270*/  @!P2 LOP3.LUT R5, RZ, UR5, RZ, 0x33, !PT ;  /* 0x00000005ff05ac12 */ /* 0x000fe2000f8e33ff */
[----:B------:R-:W-:Y:S06]  /*0280*/  BRA `(.L_x_62) ;  /* 0x00000000001c7947 */ /* 0x000fec0003800000 */
.L_x_61:
[----:B------:R-:W0:Y:S01]  /*0290*/  LDCU.64 UR4, c[0x0][0x3a8] ;  /* 0x00007500ff0477ac */ /* 0x000e220008000a00 */
[----:B------:R-:W-:Y:S01]  /*02a0*/  IMAD.U32 R11, RZ, RZ, UR7 ;  /* 0x00000007ff0b7e24 */ /* 0x000fe2000f8e00ff */
[----:B------:R-:W-:Y:S01]  /*02b0*/  MOV R10, 0x2f0 ;  /* 0x000002f0000a7802 */ /* 0x000fe20000000f00 */
[----:B0-----:R-:W-:Y:S02]  /*02c0*/  IMAD.U32 R4, RZ, RZ, UR4 ;  /* 0x00000004ff047e24 */ /* 0x001fe4000f8e00ff */
[----:B------:R-:W-:-:S07]  /*02d0*/  IMAD.U32 R5, RZ, RZ, UR5 ;  /* 0x00000005ff057e24 */ /* 0x000fce000f8e00ff */
[----:B------:R-:W-:Y:S05]  /*02e0*/  CALL.REL.NOINC `($__internal_1_$__cuda_sm20_div_u64) ;  /* 0x0000003c00847944 */ /* 0x000fea0003c00000 */
[----:B------:R-:W-:-:S07]  /*02f0*/  IMAD.MOV.U32 R5, RZ, RZ, R12 ;  /* 0x000000ffff057224 */ /* 0x000fce00078e000c */
.L_x_62:
[----:B------:R-:W0:Y:S01]  /*0300*/  S2R R2, SR_TID.X ;  /* 0x0000000000027919 */ /* 0x000e220000002100 */
[----:B------:R-:W-:Y:S01]  /*0310*/  BSSY.RECONVERGENT B0, `(.L_x_63) ;  /* 0x00000be000007945 */ /* 0x000fe20003800200 */
[----:B0-----:R-:W-:-:S13]  /*0320*/  ISETP.NE.AND P0, PT, R2, RZ, PT ;  /* 0x000000ff0200720c */ /* 0x001fda0003f05270 */
[----:B------:R-:W-:Y:S05]  /*0330*/  @P0 BRA `(.L_x_64) ;  /* 0x0000000800ec0947 */ /* 0x000fea0003800000 */
[----:B------:R-:W0:Y:S01]  /*0340*/  LDC.64 R6, c[0x0][0x3d0] ;  /* 0x0000f400ff067b82 */ /* 0x000e220000000a00 */
[----:B------:R-:W-:Y:S01]  /*0350*/  ISETP.GE.AND P0, PT, R5, 0x1, PT ;  /* 0x000000010500780c */ /* 0x000fe20003f06270 */
[----:B0-----:R-:W-:-:S05]  /*0360*/  IMAD.WIDE R6, R0, 0x4, R6 ;  /* 0x0000000400067825 */ /* 0x001fca00078e0206 */
[----:B------:R0:W-:Y:S07]  /*0370*/  STG.E desc[UR10][R6.64], RZ ;  /* 0x000000ff06007986 */ /* 0x0001ee000c10190a */
[----:B------:R-:W-:Y:S05]  /*0380*/  @!P0 BRA `(.L_x_64) ;  /* 0x0000000800d88947 */ /* 0x000fea0003800000 */
[C---:B------:R-:W-:Y:S01]  /*0390*/  ISETP.GE.U32.AND P1, PT, R5.reuse, 0x10, PT ;  /* 0x000000100500780c */ /* 0x040fe20003f26070 */
[----:B------:R-:W-:Y:S01]  /*03a0*/  BSSY.RECONVERGENT B1, `(.L_x_65) ;  /* 0x0000057000017945 */ /* 0x000fe20003800200 */
[----:B------:R-:W-:Y:S01]  /*03b0*/  LOP3.LUT R12, R5, 0xf, RZ, 0xc0, !PT ;  /* 0x0000000f050c7812 */ /* 0x000fe200078ec0ff */
[----:B------:R-:W-:Y:S02]  /*03c0*/  IMAD R4, R0, R5, RZ ;  /* 0x0000000500047224 */ /* 0x000fe400078e02ff */
[----:B0-----:R-:W-:Y:S01]  /*03d0*/  IMAD.MOV.U32 R7, RZ, RZ, RZ ;  /* 0x000000ffff077224 */ /* 0x001fe200078e00ff */
[----:B------:R-:W-:-:S07]  /*03e0*/  ISETP.NE.AND P0, PT, R12, RZ, PT ;  /* 0x000000ff0c00720c */ /* 0x000fce0003f05270 */
[----:B------:R-:W-:Y:S06]  /*03f0*/  @!P1 BRA `(.L_x_66) ;  /* 0x0000000400449947 */ /* 0x000fec0003800000 */
[----:B------:R-:W0:Y:S01]  /*0400*/  LDCU.64 UR4, c[0x0][0x388] ;  /* 0x00007100ff0477ac */ /* 0x000e220008000a00 */
[----:B------:R-:W-:Y:S01]  /*0410*/  LOP3.LUT R7, R5, 0x7ffffff0, RZ, 0xc0, !PT ;  /* 0x7ffffff005077812 */ /* 0x000fe200078ec0ff */
[----:B------:R-:W-:-:S04]  /*0420*/  HFMA2 R13, -RZ, RZ, 0, 0 ;  /* 0x00000000ff0d7431 */ /* 0x000fc800000001ff */
[----:B------:R-:W-:Y:S01]  /*0430*/  IMAD.MOV R6, RZ, RZ, -R7 ;  /* 0x000000ffff067224 */ /* 0x000fe200078e0a07 */
[----:B0-----:R-:W-:-:S04]  /*0440*/  UIADD3 UR4, UP0, UPT, UR4, 0x20, URZ ;  /* 0x0000002004047890 */ /* 0x001fc8000ff1e0ff */
[----:B------:R-:W-:Y:S02]  /*0450*/  UIADD3.X UR5, UPT, UPT, URZ, UR5, URZ, UP0, !UPT ;  /* 0x00000005ff057290 */ /* 0x000fe400087fe4ff */
[----:B------:R-:W-:-:S04]  /*0460*/  IMAD.U32 R8, RZ, RZ, UR4 ;  /* 0x00000004ff087e24 */ /* 0x000fc8000f8e00ff */
[----:B------:R-:W-:-:S07]  /*0470*/  IMAD.U32 R9, RZ, RZ, UR5 ;  /* 0x00000005ff097e24 */ /* 0x000fce000f8e00ff */
.L_x_67:
[----:B0-----:R-:W2:Y:S01]  /*0480*/  LDG.E.CONSTANT R15, desc[UR10][R8.64+-0x20] ;  /* 0xffffe00a080f7981 */ /* 0x001ea2000c1e9900 */
[----:B------:R-:W0:Y:S03]  /*0490*/  LDC.64 R10, c[0x0][0x3f8] ;  /* 0x0000fe00ff0a7b82 */ /* 0x000e260000000a00 */
[----:B------:R-:W3:Y:S04]  /*04a0*/  LDG.E.CONSTANT R19, desc[UR10][R8.64+-0x1c] ;  /* 0xffffe40a08137981 */ /* 0x000ee8000c1e9900 */
[----:B------:R-:W4:Y:S04]  /*04b0*/  LDG.E.CONSTANT R21, desc[UR10][R8.64+-0x18] ;  /* 0xffffe80a08157981 */ /* 0x000f28000c1e9900 */
[----:B------:R-:W5:Y:S04]  /*04c0*/  LDG.E.CONSTANT R23, desc[UR10][R8.64+-0x14] ;  /* 0xffffec0a08177981 */ /* 0x000f68000c1e9900 */
        /* <DEDUP_REMOVED lines=11> */
[----:B------:R-:W5:Y:S01]  /*0580*/  LDG.E.CONSTANT R14, desc[UR10][R8.64+0x1c] ;  /* 0x00001c0a080e7981 */ /* 0x000f62000c1e9900 */
[----:B------:R-:W-:-:S02]  /*0590*/  IMAD.IADD R17, R4, 0x1, R13 ;  /* 0x0000000104117824 */ /* 0x000fc400078e020d */
[----:B------:R-:W-:Y:S02]  /*05a0*/  VIADD R6, R6, 0x10 ;  /* 0x0000001006067836 */ /* 0x000fe40000000000 */
[----:B0-----:R-:W-:-:S04]  /*05b0*/  IMAD.WIDE R10, R17, 0x4, R10 ;  /* 0x00000004110a7825 */ /* 0x001fc800078e020a */
[----:B------:R-:W-:Y:S01]  /*05c0*/  VIADD R13, R13, 0x10 ;  /* 0x000000100d0d7836 */ /* 0x000fe20000000000 */
[----:B--2---:R-:W-:-:S04]  /*05d0*/  ISETP.NE.AND P1, PT, R15, R0, PT ;  /* 0x000000000f00720c */ /* 0x004fc80003f25270 */
[----:B------:R-:W-:Y:S02]  /*05e0*/  SEL R15, RZ, 0x1, P1 ;  /* 0x00000001ff0f7807 */ /* 0x000fe40000800000 */
[-C--:B---3--:R-:W-:Y:S02]  /*05f0*/  ISETP.NE.AND P1, PT, R19, R0.reuse, PT ;  /* 0x000000001300720c */ /* 0x088fe40003f25270 */
[-C--:B----4-:R-:W-:Y:S01]  /*0600*/  ISETP.NE.AND P2, PT, R21, R0.reuse, PT ;  /* 0x000000001500720c */ /* 0x090fe20003f45270 */
[----:B------:R0:W-:Y:S01]  /*0610*/  STG.E desc[UR10][R10.64], R15 ;  /* 0x0000000f0a007986 */ /* 0x0001e2000c10190a */
[----:B------:R-:W-:Y:S02]  /*0620*/  SEL R17, RZ, 0x1, P1 ;  /* 0x00000001ff117807 */ /* 0x000fe40000800000 */
[-C--:B-----5:R-:W-:Y:S02]  /*0630*/  ISETP.NE.AND P3, PT, R23, R0.reuse, PT ;  /* 0x000000001700720c */ /* 0x0a0fe40003f65270 */
[----:B------:R-:W-:Y:S01]  /*0640*/  SEL R19, RZ, 0x1, P2 ;  /* 0x00000001ff137807 */ /* 0x000fe20001000000 */
[----:B------:R1:W-:Y:S01]  /*0650*/  STG.E desc[UR10][R10.64+0x4], R17 ;  /* 0x000004110a007986 */ /* 0x0003e2000c10190a */
[----:B------:R-:W-:-:S02]  /*0660*/  ISETP.NE.AND P4, PT, R25, R0, PT ;  /* 0x000000001900720c */ /* 0x000fc40003f85270 */
[----:B------:R-:W-:Y:S01]  /*0670*/  SEL R21, RZ, 0x1, P3 ;  /* 0x00000001ff157807 */ /* 0x000fe20001800000 */
[----:B------:R2:W-:Y:S01]  /*0680*/  STG.E desc[UR10][R10.64+0x8], R19 ;  /* 0x000008130a007986 */ /* 0x0005e2000c10190a */
[-C--:B------:R-:W-:Y:S02]  /*0690*/  ISETP.NE.AND P5, PT, R27, R0.reuse, PT ;  /* 0x000000001b00720c */ /* 0x080fe40003fa5270 */
[----:B------:R-:W-:Y:S01]  /*06a0*/  SEL R23, RZ, 0x1, P4 ;  /* 0x00000001ff177807 */ /* 0x000fe20002000000 */
[----:B------:R3:W-:Y:S01]  /*06b0*/  STG.E desc[UR10][R10.64+0xc], R21 ;  /* 0x00000c150a007986 */ /* 0x0007e2000c10190a */
[----:B------:R-:W-:Y:S02]  /*06c0*/  SEL R25, RZ, 0x1, P5 ;  /* 0x00000001ff197807 */ /* 0x000fe40002800000 */
[-C--:B------:R-:W-:Y:S01]  /*06d0*/  ISETP.NE.AND P1, PT, R29, R0.reuse, PT ;  /* 0x000000001d00720c */ /* 0x080fe20003f25270 */
[----:B------:R4:W-:Y:S01]  /*06e0*/  STG.E desc[UR10][R10.64+0x10], R23 ;  /* 0x000010170a007986 */ /* 0x0009e2000c10190a */
[----:B------:R-:W-:-:S02]  /*06f0*/  ISETP.NE.AND P2, PT, R31, R0, PT ;  /* 0x000000001f00720c */ /* 0x000fc40003f45270 */
[----:B0-----:R-:W-:Y:S01]  /*0700*/  SEL R15, RZ, 0x1, P1 ;  /* 0x00000001ff0f7807 */ /* 0x001fe20000800000 */
[----:B------:R0:W-:Y:S01]  /*0710*/  STG.E desc[UR10][R10.64+0x14], R25 ;  /* 0x000014190a007986 */ /* 0x0001e2000c10190a */
[-C--:B------:R-:W-:Y:S02]  /*0720*/  ISETP.NE.AND P3, PT, R33, R0.reuse, PT ;  /* 0x000000002100720c */ /* 0x080fe40003f65270 */
[----:B-1----:R-:W-:Y:S01]  /*0730*/  SEL R17, RZ, 0x1, P2 ;  /* 0x00000001ff117807 */ /* 0x002fe20001000000 */
[----:B------:R1:W-:Y:S01]  /*0740*/  STG.E desc[UR10][R10.64+0x18], R15 ;  /* 0x0000180f0a007986 */ /* 0x0003e2000c10190a */
[-C--:B------:R-:W-:Y:S02]  /*0750*/  ISETP.NE.AND P4, PT, R35, R0.reuse, PT ;  /* 0x000000002300720c */ /* 0x080fe40003f85270 */
[----:B--2---:R-:W-:Y:S01]  /*0760*/  SEL R19, RZ, 0x1, P3 ;  /* 0x00000001ff137807 */ /* 0x004fe20001800000 */
[----:B------:R2:W-:Y:S01]  /*0770*/  STG.E desc[UR10][R10.64+0x1c], R17 ;  /* 0x00001c110a007986 */ /* 0x0005e2000c10190a */
[----:B------:R-:W-:-:S02]  /*0780*/  ISETP.NE.AND P5, PT, R37, R0, PT ;  /* 0x000000002500720c */ /* 0x000fc40003fa5270 */
[----:B---3--:R-:W-:Y:S01]  /*0790*/  SEL R21, RZ, 0x1, P4 ;  /* 0x00000001ff157807 */ /* 0x008fe20002000000 */
[----:B------:R3:W-:Y:S01]  /*07a0*/  STG.E desc[UR10][R10.64+0x20], R19 ;  /* 0x000020130a007986 */ /* 0x0007e2000c10190a */
[----:B----4-:R-:W-:Y:S02]  /*07b0*/  SEL R23, RZ, 0x1, P5 ;  /* 0x00000001ff177807 */ /* 0x010fe40002800000 */
[-C--:B------:R-:W-:Y:S01]  /*07c0*/  ISETP.NE.AND P1, PT, R39, R0.reuse, PT ;  /* 0x000000002700720c */ /* 0x080fe20003f25270 */
[----:B------:R4:W-:Y:S01]  /*07d0*/  STG.E desc[UR10][R10.64+0x24], R21 ;  /* 0x000024150a007986 */ /* 0x0009e2000c10190a */
[-C--:B------:R-:W-:Y:S02]  /*07e0*/  ISETP.NE.AND P2, PT, R41, R0.reuse, PT ;  /* 0x000000002900720c */ /* 0x080fe40003f45270 */
[----:B0-----:R-:W-:Y:S01]  /*07f0*/  SEL R25, RZ, 0x1, P1 ;  /* 0x00000001ff197807 */ /* 0x001fe20000800000 */
[----:B------:R0:W-:Y:S01]  /*0800*/  STG.E desc[UR10][R10.64+0x28], R23 ;  /* 0x000028170a007986 */ /* 0x0001e2000c10190a */
[----:B------:R-:W-:-:S02]  /*0810*/  ISETP.NE.AND P3, PT, R43, R0, PT ;  /* 0x000000002b00720c */ /* 0x000fc40003f65270 */
[----:B-1----:R-:W-:Y:S01]  /*0820*/  SEL R15, RZ, 0x1, P2 ;  /* 0x00000001ff0f7807 */ /* 0x002fe20001000000 */
[----:B------:R0:W-:Y:S01]  /*0830*/  STG.E desc[UR10][R10.64+0x2c], R25 ;  /* 0x00002c190a007986 */ /* 0x0001e2000c10190a */
[-C--:B------:R-:W-:Y:S02]  /*0840*/  ISETP.NE.AND P4, PT, R45, R0.reuse, PT ;  /* 0x000000002d00720c */ /* 0x080fe40003f85270 */
[----:B--2---:R-:W-:Y:S01]  /*0850*/  SEL R17, RZ, 0x1, P3 ;  /* 0x00000001ff117807 */ /* 0x004fe20001800000 */
[----:B------:R0:W-:Y:S01]  /*0860*/  STG.E desc[UR10][R10.64+0x30], R15 ;  /* 0x0000300f0a007986 */ /* 0x0001e2000c10190a */
[----:B------:R-:W-:Y:S02]  /*0870*/  ISETP.NE.AND P5, PT, R14, R0, PT ;  /* 0x000000000e00720c */ /* 0x000fe40003fa5270 */
[----:B---3--:R-:W-:Y:S01]  /*0880*/  SEL R19, RZ, 0x1, P4 ;  /* 0x00000001ff137807 */ /* 0x008fe20002000000 */
[----:B------:R0:W-:Y:S01]  /*0890*/  STG.E desc[UR10][R10.64+0x34], R17 ;  /* 0x000034110a007986 */ /* 0x0001e2000c10190a */
[----:B----4-:R-:W-:-:S02]  /*08a0*/  SEL R21, RZ, 0x1, P5 ;  /* 0x00000001ff157807 */ /* 0x010fc40002800000 */
[----:B------:R-:W-:Y:S01]  /*08b0*/  ISETP.NE.AND P1, PT, R6, RZ, PT ;  /* 0x000000ff0600720c */ /* 0x000fe20003f25270 */
[----:B------:R0:W-:Y:S01]  /*08c0*/  STG.E desc[UR10][R10.64+0x38], R19 ;  /* 0x000038130a007986 */ /* 0x0001e2000c10190a */
[----:B------:R-:W-:-:S03]  /*08d0*/  IADD3 R8, P2, PT, R8, 0x40, RZ ;  /* 0x0000004008087810 */ /* 0x000fc60007f5e0ff */
[----:B------:R0:W-:Y:S02]  /*08e0*/  STG.E desc[UR10][R10.64+0x3c], R21 ;  /* 0x00003c150a007986 */ /* 0x0001e4000c10190a */
[----:B------:R-:W-:-:S06]  /*08f0*/  IMAD.X R9, RZ, RZ, R9, P2 ;  /* 0x000000ffff097224 */ /* 0x000fcc00010e0609 */
[----:B------:R-:W-:Y:S05]  /*0900*/  @P1 BRA `(.L_x_67) ;  /* 0xfffffff800dc1947 */ /* 0x000fea000383ffff */
.L_x_66:
[----:B------:R-:W-:Y:S05]  /*0910*/  BSYNC.RECONVERGENT B1 ;  /* 0x0000000000017941 */ /* 0x000fea0003800200 */
.L_x_65:
[----:B------:R-:W-:Y:S05]  /*0920*/  @!P0 BRA `(.L_x_64) ;  /* 0x0000000400708947 */ /* 0x000fea0003800000 */
[----:B------:R-:W-:Y:S01]  /*0930*/  ISETP.GE.U32.AND P1, PT, R12, 0x8, PT ;  /* 0x000000080c00780c */ /* 0x000fe20003f26070 */
[----:B------:R-:W-:Y:S01]  /*0940*/  BSSY.RECONVERGENT B1, `(.L_x_68) ;  /* 0x000002a000017945 */ /* 0x000fe20003800200 */
[----:B------:R-:W-:-:S04]  /*0950*/  LOP3.LUT R14, R5, 0x7, RZ, 0xc0, !PT ;  /* 0x00000007050e7812 */ /* 0x000fc800078ec0ff */
[----:B------:R-:W-:-:S07]  /*0960*/  ISETP.NE.AND P0, PT, R14, RZ, PT ;  /* 0x000000ff0e00720c */ /* 0x000fce0003f05270 */
[----:B------:R-:W-:Y:S06]  /*0970*/  @!P1 BRA `(.L_x_69) ;  /* 0x0000000000989947 */ /* 0x000fec0003800000 */
[----:B------:R-:W1:Y:S08]  /*0980*/  LDC.64 R8, c[0x0][0x388] ;  /* 0x0000e200ff087b82 */ /* 0x000e700000000a00 */
[----:B0-----:R-:W0:Y:S01]  /*0990*/  LDC.64 R10, c[0x0][0x3f8] ;  /* 0x0000fe00ff0a7b82 */ /* 0x001e220000000a00 */
[----:B-1----:R-:W-:-:S05]  /*09a0*/  IMAD.WIDE.U32 R8, R7, 0x4, R8 ;  /* 0x0000000407087825 */ /* 0x002fca00078e0008 */
[----:B------:R-:W2:Y:S04]  /*09b0*/  LDG.E.CONSTANT R13, desc[UR10][R8.64] ;  /* 0x0000000a080d7981 */ /* 0x000ea8000c1e9900 */
[----:B------:R-:W3:Y:S04]  /*09c0*/  LDG.E.CONSTANT R17, desc[UR10][R8.64+0x4] ;  /* 0x0000040a08117981 */ /* 0x000ee8000c1e9900 */
[----:B------:R-:W4:Y:S04]  /*09d0*/  LDG.E.CONSTANT R19, desc[UR10][R8.64+0x8] ;  /* 0x0000080a08137981 */ /* 0x000f28000c1e9900 */
[----:B------:R-:W5:Y:S04]  /*09e0*/  LDG.E.CONSTANT R21, desc[UR10][R8.64+0xc] ;  /* 0x00000c0a08157981 */ /* 0x000f68000c1e9900 */
[----:B------:R-:W5:Y:S04]  /*09f0*/  LDG.E.CONSTANT R23, desc[UR10][R8.64+0x10] ;  /* 0x0000100a08177981 */ /* 0x000f68000c1e9900 */
[----:B------:R-:W5:Y:S04]  /*0a00*/  LDG.E.CONSTANT R25, desc[UR10][R8.64+0x14] ;  /* 0x0000140a08197981 */ /* 0x000f68000c1e9900 */
[----:B------:R-:W5:Y:S04]  /*0a10*/  LDG.E.CONSTANT R27, desc[UR10][R8.64+0x18] ;  /* 0x0000180a081b7981 */ /* 0x000f68000c1e9900 */
[----:B------:R1:W5:Y:S01]  /*0a20*/  LDG.E.CONSTANT R29, desc[UR10][R8.64+0x1c] ;  /* 0x00001c0a081d7981 */ /* 0x000362000c1e9900 */
[----:B------:R-:W-:-:S02]  /*0a30*/  IMAD.IADD R15, R4, 0x1, R7 ;  /* 0x00000001040f7824 */ /* 0x000fc400078e0207 */
[----:B------:R-:W-:Y:S02]  /*0a40*/  VIADD R7, R7, 0x8 ;  /* 0x0000000807077836 */ /* 0x000fe40000000000 */
[----:B0-----:R-:W-:Y:S01]  /*0a50*/  IMAD.WIDE R10, R15, 0x4, R10 ;  /* 0x000000040f0a7825 */ /* 0x001fe200078e020a */
[-C--:B--2---:R-:W-:Y:S02]  /*0a60*/  ISETP.NE.AND P1, PT, R13, R0.reuse, PT ;  /* 0x000000000d00720c */ /* 0x084fe40003f25270 */
[-C--:B---3--:R-:W-:Y:S02]  /*0a70*/  ISETP.NE.AND P2, PT, R17, R0.reuse, PT ;  /* 0x000000001100720c */ /* 0x088fe40003f45270 */
[----:B------:R-:W-:Y:S02]  /*0a80*/  SEL R13, RZ, 0x1, P1 ;  /* 0x00000001ff0d7807 */ /* 0x000fe40000800000 */
[----:B----4-:R-:W-:Y:S02]  /*0a90*/  ISETP.NE.AND P3, PT, R19, R0, PT ;  /* 0x000000001300720c */ /* 0x010fe40003f65270 */
[----:B------:R-:W-:Y:S01]  /*0aa0*/  SEL R15, RZ, 0x1, P2 ;  /* 0x00000001ff0f7807 */ /* 0x000fe20001000000 */
[----:B------:R0:W-:Y:S01]  /*0ab0*/  STG.E desc[UR10][R10.64], R13 ;  /* 0x0000000d0a007986 */ /* 0x0001e2000c10190a */
[----:B------:R-:W-:-:S02]  /*0ac0*/  SEL R17, RZ, 0x1, P3 ;  /* 0x00000001ff117807 */ /* 0x000fc40001800000 */
[-C--:B-----5:R-:W-:Y:S01]  /*0ad0*/  ISETP.NE.AND P1, PT, R21, R0.reuse, PT ;  /* 0x000000001500720c */ /* 0x0a0fe20003f25270 */
[----:B------:R2:W-:Y:S01]  /*0ae0*/  STG.E desc[UR10][R10.64+0x4], R15 ;  /* 0x0000040f0a007986 */ /* 0x0005e2000c10190a */
[-C--:B------:R-:W-:Y:S02]  /*0af0*/  ISETP.NE.AND P2, PT, R23, R0.reuse, PT ;  /* 0x000000001700720c */ /* 0x080fe40003f45270 */
[----:B-1----:R-:W-:Y:S01]  /*0b00*/  SEL R9, RZ, 0x1, P1 ;  /* 0x00000001ff097807 */ /* 0x002fe20000800000 */
[----:B------:R1:W-:Y:S01]  /*0b10*/  STG.E desc[UR10][R10.64+0x8], R17 ;  /* 0x000008110a007986 */ /* 0x0003e2000c10190a */
[-C--:B------:R-:W-:Y:S02]  /*0b20*/  ISETP.NE.AND P3, PT, R25, R0.reuse, PT ;  /* 0x000000001900720c */ /* 0x080fe40003f65270 */
[----:B------:R-:W-:Y:S01]  /*0b30*/  SEL R19, RZ, 0x1, P2 ;  /* 0x00000001ff137807 */ /* 0x000fe20001000000 */
[----:B------:R1:W-:Y:S01]  /*0b40*/  STG.E desc[UR10][R10.64+0xc], R9 ;  /* 0x00000c090a007986 */ /* 0x0003e2000c10190a */
[----:B------:R-:W-:-:S02]  /*0b50*/  ISETP.NE.AND P4, PT, R27, R0, PT ;  /* 0x000000001b00720c */ /* 0x000fc40003f85270 */
[----:B------:R-:W-:Y:S01]  /*0b60*/  SEL R21, RZ, 0x1, P3 ;  /* 0x00000001ff157807 */ /* 0x000fe20001800000 */
[----:B------:R1:W-:Y:S01]  /*0b70*/  STG.E desc[UR10][R10.64+0x10], R19 ;  /* 0x000010130a007986 */ /* 0x0003e2000c10190a */
[----:B------:R-:W-:Y:S02]  /*0b80*/  ISETP.NE.AND P5, PT, R29, R0, PT ;  /* 0x000000001d00720c */ /* 0x000fe40003fa5270 */
[----:B0-----:R-:W-:Y:S01]  /*0b90*/  SEL R13, RZ, 0x1, P4 ;  /* 0x00000001ff0d7807 */ /* 0x001fe20002000000 */
[----:B------:R1:W-:Y:S01]  /*0ba0*/  STG.E desc[UR10][R10.64+0x14], R21 ;  /* 0x000014150a007986 */ /* 0x0003e2000c10190a */
[----:B--2---:R-:W-:-:S03]  /*0bb0*/  SEL R15, RZ, 0x1, P5 ;  /* 0x00000001ff0f7807 */ /* 0x004fc60002800000 */
[----:B------:R1:W-:Y:S04]  /*0bc0*/  STG.E desc[UR10][R10.64+0x18], R13 ;  /* 0x0000180d0a007986 */ /* 0x0003e8000c10190a */
[----:B------:R1:W-:Y:S02]  /*0bd0*/  STG.E desc[UR10][R10.64+0x1c], R15 ;  /* 0x00001c0f0a007986 */ /* 0x0003e4000c10190a */
.L_x_69:
[----:B------:R-:W-:Y:S05]  /*0be0*/  BSYNC.RECONVERGENT B1 ;  /* 0x0000000000017941 */ /* 0x000fea0003800200 */
.L_x_68:
[----:B------:R-:W-:Y:S05]  /*0bf0*/  @!P0 BRA `(.L_x_64) ;  /* 0x0000000000bc8947 */ /* 0x000fea0003800000 */
[----:B------:R-:W-:Y:S01]  /*0c00*/  ISETP.GE.U32.AND P0, PT, R14, 0x4, PT ;  /* 0x000000040e00780c */ /* 0x000fe20003f06070 */
[----:B------:R-:W-:Y:S01]  /*0c10*/  BSSY.RECONVERGENT B1, `(.L_x_70) ;  /* 0x000001a000017945 */ /* 0x000fe20003800200 */
[----:B------:R-:W-:-:S04]  /*0c20*/  LOP3.LUT R6, R5, 0x3, RZ, 0xc0, !PT ;  /* 0x0000000305067812 */ /* 0x000fc800078ec0ff */
[----:B------:R-:W-:-:S07]  /*0c30*/  ISETP.NE.AND P1, PT, R6, RZ, PT ;  /* 0x000000ff0600720c */ /* 0x000fce0003f25270 */
[----:B------:R-:W-:Y:S06]  /*0c40*/  @!P0 BRA `(.L_x_71) ;  /* 0x0000000000588947 */ /* 0x000fec0003800000 */
[----:B-1----:R-:W1:Y:S08]  /*0c50*/  LDC.64 R8, c[0x0][0x388] ;  /* 0x0000e200ff087b82 */ /* 0x002e700000000a00 */
[----:B0-----:R-:W0:Y:S01]  /*0c60*/  LDC.64 R10, c[0x0][0x3f8] ;  /* 0x0000fe00ff0a7b82 */ /* 0x001e220000000a00 */
[----:B-1----:R-:W-:-:S05]  /*0c70*/  IMAD.WIDE.U32 R8, R7, 0x4, R8 ;  /* 0x0000000407087825 */ /* 0x002fca00078e0008 */
[----:B------:R-:W2:Y:S04]  /*0c80*/  LDG.E.CONSTANT R13, desc[UR10][R8.64] ;  /* 0x0000000a080d7981 */ /* 0x000ea8000c1e9900 */
[----:B------:R-:W3:Y:S04]  /*0c90*/  LDG.E.CONSTANT R17, desc[UR10][R8.64+0x4] ;  /* 0x0000040a08117981 */ /* 0x000ee8000c1e9900 */
[----:B------:R-:W4:Y:S04]  /*0ca0*/  LDG.E.CONSTANT R19, desc[UR10][R8.64+0x8] ;  /* 0x0000080a08137981 */ /* 0x000f28000c1e9900 */
[----:B------:R-:W5:Y:S01]  /*0cb0*/  LDG.E.CONSTANT R21, desc[UR10][R8.64+0xc] ;  /* 0x00000c0a08157981 */ /* 0x000f62000c1e9900 */
[----:B------:R-:W-:-:S02]  /*0cc0*/  IMAD.IADD R15, R4, 0x1, R7 ;  /* 0x00000001040f7824 */ /* 0x000fc400078e0207 */
[----:B------:R-:W-:Y:S02]  /*0cd0*/  VIADD R7, R7, 0x4 ;  /* 0x0000000407077836 */ /* 0x000fe40000000000 */
[----:B0-----:R-:W-:Y:S01]  /*0ce0*/  IMAD.WIDE R10, R15, 0x4, R10 ;  /* 0x000000040f0a7825 */ /* 0x001fe200078e020a */
[-C--:B--2---:R-:W-:Y:S02]  /*0cf0*/  ISETP.NE.AND P0, PT, R13, R0.reuse, PT ;  /* 0x000000000d00720c */ /* 0x084fe40003f05270 */
[-C--:B---3--:R-:W-:Y:S02]  /*0d00*/  ISETP.NE.AND P2, PT, R17, R0.reuse, PT ;  /* 0x000000001100720c */ /* 0x088fe40003f45270 */
[----:B------:R-:W-:Y:S02]  /*0d10*/  SEL R13, RZ, 0x1, P0 ;  /* 0x00000001ff0d7807 */ /* 0x000fe40000000000 */
[-C--:B----4-:R-:W-:Y:S02]  /*0d20*/  ISETP.NE.AND P3, PT, R19, R0.reuse, PT ;  /* 0x000000001300720c */ /* 0x090fe40003f65270 */
[----:B------:R-:W-:Y:S01]  /*0d30*/  SEL R15, RZ, 0x1, P2 ;  /* 0x00000001ff0f7807 */ /* 0x000fe20001000000 */
[----:B------:R2:W-:Y:S01]  /*0d40*/  STG.E desc[UR10][R10.64], R13 ;  /* 0x0000000d0a007986 */ /* 0x0005e2000c10190a */
[----:B-----5:R-:W-:-:S02]  /*0d50*/  ISETP.NE.AND P4, PT, R21, R0, PT ;  /* 0x000000001500720c */ /* 0x020fc40003f85270 */
[----:B------:R-:W-:Y:S01]  /*0d60*/  SEL R17, RZ, 0x1, P3 ;  /* 0x00000001ff117807 */ /* 0x000fe20001800000 */
[----:B------:R2:W-:Y:S01]  /*0d70*/  STG.E desc[UR10][R10.64+0x4], R15 ;  /* 0x0000040f0a007986 */ /* 0x0005e2000c10190a */
[----:B------:R-:W-:-:S03]  /*0d80*/  SEL R9, RZ, 0x1, P4 ;  /* 0x00000001ff097807 */ /* 0x000fc60002000000 */
[----:B------:R2:W-:Y:S04]  /*0d90*/  STG.E desc[UR10][R10.64+0x8], R17 ;  /* 0x000008110a007986 */ /* 0x0005e8000c10190a */
[----:B------:R2:W-:Y:S02]  /*0da0*/  STG.E desc[UR10][R10.64+0xc], R9 ;  /* 0x00000c090a007986 */ /* 0x0005e4000c10190a */
.L_x_71:
[----:B------:R-:W-:Y:S05]  /*0db0*/  BSYNC.RECONVERGENT B1 ;  /* 0x0000000000017941 */ /* 0x000fea0003800200 */
.L_x_70:
[----:B------:R-:W-:Y:S05]  /*0dc0*/  @!P1 BRA `(.L_x_64) ;  /* 0x0000000000489947 */ /* 0x000fea0003800000 */
[----:B-12---:R-:W1:Y:S01]  /*0dd0*/  LDC.64 R8, c[0x0][0x388] ;  /* 0x0000e200ff087b82 */ /* 0x006e620000000a00 */
[----:B------:R-:W-:-:S07]  /*0de0*/  IMAD.MOV R6, RZ, RZ, -R6 ;  /* 0x000000ffff067224 */ /* 0x000fce00078e0a06 */
[----:B------:R-:W2:Y:S01]  /*0df0*/  LDC.64 R12, c[0x0][0x3f8] ;  /* 0x0000fe00ff0c7b82 */ /* 0x000ea20000000a00 */
[----:B-1----:R-:W-:-:S04]  /*0e00*/  IMAD.WIDE.U32 R8, R7, 0x4, R8 ;  /* 0x0000000407087825 */ /* 0x002fc800078e0008 */
[----:B0-----:R-:W-:Y:S01]  /*0e10*/  IMAD.MOV.U32 R11, RZ, RZ, R9 ;  /* 0x000000ffff0b7224 */ /* 0x001fe200078e0009 */
[----:B------:R-:W-:-:S07]  /*0e20*/  MOV R10, R8 ;  /* 0x00000008000a7202 */ /* 0x000fce0000000f00 */
.L_x_72:
[----:B---3--:R0:W3:Y:S01]  /*0e30*/  LDG.E.CONSTANT R9, desc[UR10][R10.64] ;  /* 0x0000000a0a097981 */ /* 0x0080e2000c1e9900 */
[----:B------:R-:W-:Y:S02]  /*0e40*/  IMAD.IADD R15, R4, 0x1, R7 ;  /* 0x00000001040f7824 */ /* 0x000fe400078e0207 */
[----:B------:R-:W-:Y:S02]  /*0e50*/  VIADD R6, R6, 0x1 ;  /* 0x0000000106067836 */ /* 0x000fe40000000000 */
[----:B------:R-:W-:Y:S01]  /*0e60*/  VIADD R7, R7, 0x1 ;  /* 0x0000000107077836 */ /* 0x000fe20000000000 */
[----:B0-----:R-:W-:-:S05]  /*0e70*/  IADD3 R10, P1, PT, R10, 0x4, RZ ;  /* 0x000000040a0a7810 */ /* 0x001fca0007f3e0ff */
[----:B------:R-:W-:Y:S01]  /*0e80*/  IMAD.X R11, RZ, RZ, R11, P1 ;  /* 0x000000ffff0b7224 */ /* 0x000fe200008e060b */
[----:B---3--:R-:W-:Y:S01]  /*0e90*/  ISETP.NE.AND P0, PT, R9, R0, PT ;  /* 0x000000000900720c */ /* 0x008fe20003f05270 */
[----:B--2---:R-:W-:-:S03]  /*0ea0*/  IMAD.WIDE R8, R15, 0x4, R12 ;  /* 0x000000040f087825 */ /* 0x004fc600078e020c */
[----:B------:R-:W-:Y:S02]  /*0eb0*/  SEL R15, RZ, 0x1, P0 ;  /* 0x00000001ff0f7807 */ /* 0x000fe40000000000 */
[----:B------:R-:W-:-:S03]  /*0ec0*/  ISETP.NE.AND P0, PT, R6, RZ, PT ;  /* 0x000000ff0600720c */ /* 0x000fc60003f05270 */
[----:B------:R3:W-:Y:S10]  /*0ed0*/  STG.E desc[UR10][R8.64], R15 ;  /* 0x0000000f08007986 */ /* 0x0007f4000c10190a */
[----:B------:R-:W-:Y:S05]  /*0ee0*/  @P0 BRA `(.L_x_72) ;  /* 0xfffffffc00d00947 */ /* 0x000fea000383ffff */
.L_x_64:
[----:B------:R-:W-:Y:S05]  /*0ef0*/  BSYNC.RECONVERGENT B0 ;  /* 0x0000000000007941 */ /* 0x000fea0003800200 */
.L_x_63:
[----:B------:R-:W-:Y:S01]  /*0f00*/  LOP3.LUT R3, R3, 0x1, RZ, 0xc0, !PT ;  /* 0x0000000103037812 */ /* 0x000fe200078ec0ff */
[----:B0-----:R-:W-:Y:S01]  /*0f10*/  IMAD R6, R0, R5, RZ ;  /* 0x0000000500067224 */ /* 0x001fe200078e02ff */
[----:B------:R-:W-:Y:S02]  /*0f20*/  BAR.SYNC.DEFER_BLOCKING 0x0 ;  /* 0x0000000000007b1d */ /* 0x000fe40000010000 */
[----:B------:R-:W-:Y:S02]  /*0f30*/  ISETP.NE.U32.AND P0, PT, R3, 0x1, PT ;  /* 0x000000010300780c */ /* 0x000fe40003f05070 */
[----:B------:R-:W-:-:S11]  /*0f40*/  SHF.R.S32.HI R7, RZ, 0x1f, R6 ;  /* 0x0000001fff077819 */ /* 0x000fd60000011406 */
[----:B------:R-:W-:Y:S05]  /*0f50*/  @P0 BRA `(.L_x_73) ;  /* 0x0000000000540947 */ /* 0x000fea0003800000 */
[----:B------:R-:W0:Y:S02]  /*0f60*/  LDCU UR6, c[0x0][0x3b0] ;  /* 0x00007600ff0677ac */ /* 0x000e240008000800 */
[----:B0-----:R-:W-:-:S13]  /*0f70*/  ISETP.GE.U32.AND P0, PT, R2, UR6, PT ;  /* 0x0000000602007c0c */ /* 0x001fda000bf06070 */
[----:B------:R-:W-:Y:S05]  /*0f80*/  @P0 EXIT ;  /* 0x000000000000094d */ /* 0x000fea0003800000 */
[----:B-123--:R-:W0:Y:S01]  /*0f90*/  LDC R9, c[0x0][0x3a8] ;  /* 0x0000ea00ff097b82 */ /* 0x00ee220000000800 */
[----:B------:R-:W-:Y:S01]  /*0fa0*/  IMAD R0, R0, UR6, RZ ;  /* 0x0000000600007c24 */ /* 0x000fe2000f8e02ff */
[----:B------:R-:W1:Y:S01]  /*0fb0*/  LDCU UR4, c[0x0][0x360] ;  /* 0x00006c00ff0477ac */ /* 0x000e620008000800 */
[----:B------:R-:W-:Y:S02]  /*0fc0*/  IMAD.MOV.U32 R5, RZ, RZ, R2 ;  /* 0x000000ffff057224 */ /* 0x000fe400078e0002 */
[----:B------:R-:W-:Y:S01]  /*0fd0*/  IMAD.MOV.U32 R7, RZ, RZ, RZ ;  /* 0x000000ffff077224 */ /* 0x000fe200078e00ff */
[----:B------:R-:W2:Y:S01]  /*0fe0*/  LDCU.64 UR8, c[0x0][0x3b8] ;  /* 0x00007700ff0877ac */ /* 0x000ea20008000a00 */
[----:B------:R-:W-:-:S12]  /*0ff0*/  USHF.R.S32.HI UR5, URZ, 0x1f, UR6 ;  /* 0x0000001fff057899 */ /* 0x000fd80008011406 */
.L_x_74:
[C---:B------:R-:W-:Y:S02]  /*1000*/  IADD3 R3, P0, PT, R0.reuse, R5, RZ ;  /* 0x0000000500037210 */ /* 0x040fe40007f1e0ff */
[----:B-1----:R-:W-:Y:S02]  /*1010*/  IADD3 R5, P1, PT, R5, UR4, RZ ;  /* 0x0000000405057c10 */ /* 0x002fe4000ff3e0ff */
[----:B------:R-:W-:Y:S02]  /*1020*/  LEA.HI.X.SX32 R4, R0, R7, 0x1, P0 ;  /* 0x0000000700047211 */ /* 0x000fe400000f0eff */
[----:B--2---:R-:W-:Y:S01]  /*1030*/  LEA R2, P0, R3, UR8, 0x2 ;  /* 0x0000000803027c11 */ /* 0x004fe2000f8010ff */
[----:B------:R-:W-:-:S03]  /*1040*/  IMAD.X R7, RZ, RZ, R7, P1 ;  /* 0x000000ffff077224 */ /* 0x000fc600008e0607 */
[----:B------:R-:W-:Y:S02]  /*1050*/  LEA.HI.X R3, R3, UR9, R4, 0x2, P0 ;  /* 0x0000000903037c11 */ /* 0x000fe400080f1404 */
[----:B------:R-:W-:-:S03]  /*1060*/  ISETP.GE.U32.AND P0, PT, R5, UR6, PT ;  /* 0x0000000605007c0c */ /* 0x000fc6000bf06070 */
[----:B0-----:R3:W-:Y:S01]  /*1070*/  STG.E desc[UR10][R2.64], R9 ;  /* 0x0000000902007986 */ /* 0x0017e2000c10190a */
[----:B------:R-:W-:-:S13]  /*1080*/  ISETP.GE.U32.AND.EX P0, PT, R7, UR5, PT, P0 ;  /* 0x0000000507007c0c */ /* 0x000fda000bf06100 */
[----:B---3--:R-:W-:Y:S05]  /*1090*/  @!P0 BRA `(.L_x_74) ;  /* 0xfffffffc00d88947 */ /* 0x008fea000383ffff */
[----:B------:R-:W-:Y:S05]  /*10a0*/  EXIT ;  /* 0x000000000000794d */ /* 0x000fea0003800000 */
.L_x_73:
[----:B------:R-:W0:Y:S01]  /*10b0*/  LDCU UR6, c[0x0][0x3e8] ;  /* 0x00007d00ff0677ac */ /* 0x000e220008000800 */
[----:B------:R-:W-:Y:S01]  /*10c0*/  SHF.R.U32.HI R3, RZ, 0x5, R2 ;  /* 0x00000005ff037819 */ /* 0x000fe20000011602 */
[----:B0-----:R-:W-:-:S09]  /*10d0*/  UISETP.GE.AND UP0, UPT, UR6, 0x1, UPT ;  /* 0x000000010600788c */ /* 0x001fd2000bf06270 */
[----:B------:R-:W-:Y:S05]  /*10e0*/  BRA.U !UP0, `(.L_x_75) ;  /* 0x0000000508787547 */ /* 0x000fea000b800000 */
[----:B------:R-:W-:Y:S01]  /*10f0*/  UISETP.GE.U32.AND UP0, UPT, UR6, 0x8, UPT ;  /* 0x000000080600788c */ /* 0x000fe2000bf06070 */
[----:B------:R-:W-:Y:S01]  /*1100*/  IMAD.MOV.U32 R4, RZ, RZ, RZ ;  /* 0x000000ffff047224 */ /* 0x000fe200078e00ff */
[----:B------:R-:W-:-:S04]  /*1110*/  ULOP3.LUT UR13, UR6, 0x7, URZ, 0xc0, !UPT ;  /* 0x00000007060d7892 */ /* 0x000fc8000f8ec0ff */
[----:B------:R-:W-:-:S03]  /*1120*/  UISETP.NE.AND UP1, UPT, UR13, URZ, UPT ;  /* 0x000000ff0d00728c */ /* 0x000fc6000bf25270 */
[----:B------:R-:W-:Y:S08]  /*1130*/  BRA.U !UP0, `(.L_x_76) ;  /* 0x0000000108947547 */ /* 0x000ff0000b800000 */
[----:B------:R-:W0:Y:S01]  /*1140*/  S2UR UR5, SR_CgaCtaId ;  /* 0x00000000000579c3 */ /* 0x000e220000008800 */
[----:B------:R-:W-:Y:S01]  /*1150*/  ULOP3.LUT UR6, UR6, 0x7ffffff8, URZ, 0xc0, !UPT ;  /* 0x7ffffff806067892 */ /* 0x000fe2000f8ec0ff */
[----:B------:R-:W-:Y:S01]  /*1160*/  IMAD.MOV.U32 R5, RZ, RZ, RZ ;  /* 0x000000ffff057224 */ /* 0x000fe200078e00ff */
[----:B------:R-:W-:Y:S01]  /*1170*/  UMOV UR4, 0x400 ;  /* 0x0000040000047882 */ /* 0x000fe20000000000 */
[----:B------:R-:W4:Y:S03]  /*1180*/  LDCU.64 UR8, c[0x0][0x3e8] ;  /* 0x00007d00ff0877ac */ /* 0x000f260008000a00 */
[----:B------:R-:W-:Y:S01]  /*1190*/  MOV R4, UR6 ;  /* 0x0000000600047c02 */ /* 0x000fe20008000f00 */
[----:B------:R-:W-:-:S04]  /*11a0*/  UIADD3 UR4, UPT, UPT, UR4, 0x10a0, URZ ;  /* 0x000010a004047890 */ /* 0x000fc8000fffe0ff */
[----:B0---4-:R-:W-:-:S12]  /*11b0*/  ULEA UR4, UR5, UR4, 0x18 ;  /* 0x0000000405047291 */ /* 0x011fd8000f8ec0ff */
.L_x_77:
[----:B------:R-:W-:Y:S02]  /*11c0*/  UMOV UR6, UR8 ;  /* 0x0000000800067c82 */ /* 0x000fe40008000000 */
[----:B---3--:R-:W-:Y:S02]  /*11d0*/  IMAD R8, R3, UR6, R5 ;  /* 0x0000000603087c24 */ /* 0x008fe4000f8e0205 */
[----:B------:R-:W-:Y:S02]  /*11e0*/  VIADD R5, R5, 0x8 ;  /* 0x0000000805057836 */ /* 0x000fe40000000000 */
[C---:B-12---:R-:W-:Y:S01]  /*11f0*/  VIADD R9, R8.reuse, 0x1 ;  /* 0x0000000108097836 */ /* 0x046fe20000000000 */
[C---:B------:R-:W-:Y:S01]  /*1200*/  ISETP.GE.AND P6, PT, R8.reuse, UR9, PT ;  /* 0x0000000908007c0c */ /* 0x040fe2000bfc6270 */
[C---:B------:R-:W-:Y:S02]  /*1210*/  VIADD R10, R8.reuse, 0x2 ;  /* 0x00000002080a7836 */ /* 0x040fe40000000000 */
[C---:B------:R-:W-:Y:S01]  /*1220*/  VIADD R11, R8.reuse, 0x3 ;  /* 0x00000003080b7836 */ /* 0x040fe20000000000 */
[----:B------:R-:W-:Y:S01]  /*1230*/  ISETP.GE.AND P5, PT, R9, UR9, PT ;  /* 0x0000000909007c0c */ /* 0x000fe2000bfa6270 */
[----:B------:R-:W-:Y:S01]  /*1240*/  VIADD R12, R8, 0x6 ;  /* 0x00000006080c7836 */ /* 0x000fe20000000000 */
[----:B------:R-:W-:Y:S01]  /*1250*/  ISETP.GE.AND P4, PT, R10, UR9, PT ;  /* 0x000000090a007c0c */ /* 0x000fe2000bf86270 */
[C---:B------:R-:W-:Y:S01]  /*1260*/  VIADD R10, R8.reuse, 0x4 ;  /* 0x00000004080a7836 */ /* 0x040fe20000000000 */
[----:B------:R-:W-:Y:S01]  /*1270*/  ISETP.GE.AND P3, PT, R11, UR9, PT ;  /* 0x000000090b007c0c */ /* 0x000fe2000bf66270 */
[C---:B------:R-:W-:Y:S01]  /*1280*/  VIADD R11, R8.reuse, 0x5 ;  /* 0x00000005080b7836 */ /* 0x040fe20000000000 */
[C---:B------:R-:W-:Y:S01]  /*1290*/  LEA R9, R8.reuse, UR4, 0x2 ;  /* 0x0000000408097c11 */ /* 0x040fe2000f8e10ff */
[----:B------:R-:W-:Y:S01]  /*12a0*/  VIADD R8, R8, 0x7 ;  /* 0x0000000708087836 */ /* 0x000fe20000000000 */
[----:B------:R-:W-:-:S02]  /*12b0*/  ISETP.GE.AND P2, PT, R10, UR9, PT ;  /* 0x000000090a007c0c */ /* 0x000fc4000bf46270 */
[----:B------:R-:W-:Y:S01]  /*12c0*/  ISETP.GE.AND P1, PT, R11, UR9, PT ;  /* 0x000000090b007c0c */ /* 0x000fe2000bf26270 */
[----:B------:R0:W-:Y:S01]  /*12d0*/  @!P6 STS [R9], RZ ;  /* 0x000000ff0900e388 */ /* 0x0001e20000000800 */
[----:B------:R-:W-:Y:S02]  /*12e0*/  ISETP.GE.AND P6, PT, R8, UR9, PT ;  /* 0x0000000908007c0c */ /* 0x000fe4000bfc6270 */
[----:B------:R-:W-:Y:S01]  /*12f0*/  ISETP.GE.AND P0, PT, R12, UR9, PT ;  /* 0x000000090c007c0c */ /* 0x000fe2000bf06270 */
[----:B------:R0:W-:Y:S04]  /*1300*/  @!P5 STS [R9+0x4], RZ ;  /* 0x000004ff0900d388 */ /* 0x0001e80000000800 */
[----:B------:R0:W-:Y:S04]  /*1310*/  @!P4 STS [R9+0x8], RZ ;  /* 0x000008ff0900c388 */ /* 0x0001e80000000800 */
[----:B------:R0:W-:Y:S04]  /*1320*/  @!P3 STS [R9+0xc], RZ ;  /* 0x00000cff0900b388 */ /* 0x0001e80000000800 */
[----:B------:R0:W-:Y:S04]  /*1330*/  @!P2 STS [R9+0x10], RZ ;  /* 0x000010ff0900a388 */ /* 0x0001e80000000800 */
[----:B------:R0:W-:Y:S04]  /*1340*/  @!P1 STS [R9+0x14], RZ ;  /* 0x000014ff09009388 */ /* 0x0001e80000000800 */
[----:B------:R0:W-:Y:S04]  /*1350*/  @!P6 STS [R9+0x1c], RZ ;  /* 0x00001cff0900e388 */ /* 0x0001e80000000800 */
[----:B------:R0:W-:Y:S01]  /*1360*/  @!P0 STS [R9+0x18], RZ ;  /* 0x000018ff09008388 */ /* 0x0001e20000000800 */
[----:B------:R-:W-:-:S13]  /*1370*/  ISETP.NE.AND P0, PT, R5, R4, PT ;  /* 0x000000040500720c */ /* 0x000fda0003f05270 */
[----:B0-----:R-:W-:Y:S05]  /*1380*/  @P0 BRA `(.L_x_77) ;  /* 0xfffffffc008c0947 */ /* 0x001fea000383ffff */
.L_x_76:
[----:B------:R-:W-:Y:S05]  /*1390*/  BRA.U !UP1, `(.L_x_75) ;  /* 0x0000000109cc7547 */ /* 0x000fea000b800000 */
[----:B------:R-:W-:Y:S02]  /*13a0*/  UISETP.GE.U32.AND UP0, UPT, UR13, 0x4, UPT ;  /* 0x000000040d00788c */ /* 0x000fe4000bf06070 */
[----:B------:R-:W-:-:S04]  /*13b0*/  ULOP3.LUT UR8, UR6, 0x3, URZ, 0xc0, !UPT ;  /* 0x0000000306087892 */ /* 0x000fc8000f8ec0ff */
[----:B------:R-:W-:-:S03]  /*13c0*/  UISETP.NE.AND UP1, UPT, UR8, URZ, UPT ;  /* 0x000000ff0800728c */ /* 0x000fc6000bf25270 */
[----:B------:R-:W-:Y:S08]  /*13d0*/  BRA.U !UP0, `(.L_x_78) ;  /* 0x00000001084c7547 */ /* 0x000ff0000b800000 */
[----:B------:R-:W0:Y:S01]  /*13e0*/  LDCU UR9, c[0x0][0x3ec] ;  /* 0x00007d80ff0977ac */ /* 0x000e220008000800 */
[----:B------:R-:W4:Y:S01]  /*13f0*/  S2UR UR5, SR_CgaCtaId ;  /* 0x00000000000579c3 */ /* 0x000f220000008800 */
[----:B------:R-:W-:Y:S01]  /*1400*/  IMAD R5, R3, UR6, R4 ;  /* 0x0000000603057c24 */ /* 0x000fe2000f8e0204 */
[----:B------:R-:W-:Y:S01]  /*1410*/  IADD3 R4, PT, PT, R4, 0x4, RZ ;  /* 0x0000000404047810 */ /* 0x000fe20007ffe0ff */
[----:B------:R-:W-:Y:S02]  /*1420*/  UMOV UR4, 0x400 ;  /* 0x0000040000047882 */ /* 0x000fe40000000000 */
[C---:B---3--:R-:W-:Y:S01]  /*1430*/  VIADD R8, R5.reuse, 0x1 ;  /* 0x0000000105087836 */ /* 0x048fe20000000000 */
[----:B------:R-:W-:Y:S01]  /*1440*/  UIADD3 UR4, UPT, UPT, UR4, 0x10a0, URZ ;  /* 0x000010a004047890 */ /* 0x000fe2000fffe0ff */
[----:B-12---:R-:W-:-:S03]  /*1450*/  VIADD R9, R5, 0x3 ;  /* 0x0000000305097836 */ /* 0x006fc60000000000 */
[----:B0-----:R-:W-:Y:S01]  /*1460*/  ISETP.GE.AND P1, PT, R8, UR9, PT ;  /* 0x0000000908007c0c */ /* 0x001fe2000bf26270 */
[C---:B------:R-:W-:Y:S01]  /*1470*/  VIADD R8, R5.reuse, 0x2 ;  /* 0x0000000205087836 */ /* 0x040fe20000000000 */
[----:B------:R-:W-:Y:S02]  /*1480*/  ISETP.GE.AND P0, PT, R5, UR9, PT ;  /* 0x0000000905007c0c */ /* 0x000fe4000bf06270 */
[----:B------:R-:W-:Y:S02]  /*1490*/  ISETP.GE.AND P3, PT, R9, UR9, PT ;  /* 0x0000000909007c0c */ /* 0x000fe4000bf66270 */
[----:B------:R-:W-:Y:S01]  /*14a0*/  ISETP.GE.AND P2, PT, R8, UR9, PT ;  /* 0x0000000908007c0c */ /* 0x000fe2000bf46270 */
[----:B----4-:R-:W-:-:S06]  /*14b0*/  ULEA UR4, UR5, UR4, 0x18 ;  /* 0x0000000405047291 */ /* 0x010fcc000f8ec0ff */
[----:B------:R-:W-:-:S05]  /*14c0*/  LEA R5, R5, UR4, 0x2 ;  /* 0x0000000405057c11 */ /* 0x000fca000f8e10ff */
[----:B------:R0:W-:Y:S04]  /*14d0*/  @!P0 STS [R5], RZ ;  /* 0x000000ff05008388 */ /* 0x0001e80000000800 */
[----:B------:R0:W-:Y:S04]  /*14e0*/  @!P1 STS [R5+0x4], RZ ;  /* 0x000004ff05009388 */ /* 0x0001e80000000800 */
[----:B------:R0:W-:Y:S04]  /*14f0*/  @!P2 STS [R5+0x8], RZ ;  /* 0x000008ff0500a388 */ /* 0x0001e80000000800 */
[----:B------:R0:W-:Y:S02]  /*1500*/  @!P3 STS [R5+0xc], RZ ;  /* 0x00000cff0500b388 */ /* 0x0001e40000000800 */
.L_x_78:
[----:B------:R-:W-:Y:S05]  /*1510*/  BRA.U !UP1, `(.L_x_75) ;  /* 0x00000001096c7547 */ /* 0x000fea000b800000 */
[----:B------:R-:W-:Y:S02]  /*1520*/  UISETP.NE.AND UP0, UPT, UR8, 0x1, UPT ;  /* 0x000000010800788c */ /* 0x000fe4000bf05270 */
[----:B------:R-:W-:-:S04]  /*1530*/  ULOP3.LUT UR4, UR6, 0x1, URZ, 0xc0, !UPT ;  /* 0x0000000106047892 */ /* 0x000fc8000f8ec0ff */
[----:B------:R-:W-:-:S03]  /*1540*/  UISETP.NE.U32.AND UP1, UPT, UR4, 0x1, UPT ;  /* 0x000000010400788c */ /* 0x000fc6000bf25070 */
[----:B------:R-:W-:Y:S08]  /*1550*/  BRA.U !UP0, `(.L_x_79) ;  /* 0x0000000108347547 */ /* 0x000ff0000b800000 */
[----:B------:R-:W4:Y:S01]  /*1560*/  S2UR UR5, SR_CgaCtaId ;  /* 0x00000000000579c3 */ /* 0x000f220000008800 */
[----:B------:R-:W5:Y:S01]  /*1570*/  LDCU UR8, c[0x0][0x3ec] ;  /* 0x00007d80ff0877ac */ /* 0x000f620008000800 */
[----:B0-----:R-:W-:Y:S02]  /*1580*/  IMAD R5, R3, UR6, R4 ;  /* 0x0000000603057c24 */ /* 0x001fe4000f8e0204 */
[----:B------:R-:W-:Y:S01]  /*1590*/  VIADD R4, R4, 0x2 ;  /* 0x0000000204047836 */ /* 0x000fe20000000000 */
[----:B------:R-:W-:Y:S01]  /*15a0*/  UMOV UR4, 0x400 ;  /* 0x0000040000047882 */ /* 0x000fe20000000000 */
[C---:B---3--:R-:W-:Y:S01]  /*15b0*/  VIADD R8, R5.reuse, 0x1 ;  /* 0x0000000105087836 */ /* 0x048fe20000000000 */
[----:B------:R-:W-:Y:S01]  /*15c0*/  UIADD3 UR4, UPT, UPT, UR4, 0x10a0, URZ ;  /* 0x000010a004047890 */ /* 0x000fe2000fffe0ff */
[----:B-----5:R-:W-:-:S03]  /*15d0*/  ISETP.GE.AND P0, PT, R5, UR8, PT ;  /* 0x0000000805007c0c */ /* 0x020fc6000bf06270 */
[----:B------:R-:W-:Y:S01]  /*15e0*/  ISETP.GE.AND P1, PT, R8, UR8, PT ;  /* 0x0000000808007c0c */ /* 0x000fe2000bf26270 */
[----:B----4-:R-:W-:-:S06]  /*15f0*/  ULEA UR4, UR5, UR4, 0x18 ;  /* 0x0000000405047291 */ /* 0x010fcc000f8ec0ff */
[----:B------:R-:W-:-:S05]  /*1600*/  LEA R5, R5, UR4, 0x2 ;  /* 0x0000000405057c11 */ /* 0x000fca000f8e10ff */
[----:B------:R4:W-:Y:S04]  /*1610*/  @!P0 STS [R5], RZ ;  /* 0x000000ff05008388 */ /* 0x0009e80000000800 */
[----:B------:R4:W-:Y:S02]  /*1620*/  @!P1 STS [R5+0x4], RZ ;  /* 0x000004ff05009388 */ /* 0x0009e40000000800 */
.L_x_79:
[----:B------:R-:W-:Y:S05]  /*1630*/  BRA.U UP1, `(.L_x_75) ;  /* 0x0000000101247547 */ /* 0x000fea000b800000 */
[----:B------:R-:W5:Y:S01]  /*1640*/  LDCU UR4, c[0x0][0x3ec] ;  /* 0x00007d80ff0477ac */ /* 0x000f620008000800 */
[----:B------:R-:W-:-:S05]  /*1650*/  IMAD R4, R3, UR6, R4 ;  /* 0x0000000603047c24 */ /* 0x000fca000f8e0204 */
[----:B-----5:R-:W-:-:S13]  /*1660*/  ISETP.GE.AND P0, PT, R4, UR4, PT ;  /* 0x0000000404007c0c */ /* 0x020fda000bf06270 */
[----:B---3--:R-:W3:Y:S01]  /*1670*/  @!P0 S2R R8, SR_CgaCtaId ;  /* 0x0000000000088919 */ /* 0x008ee20000008800 */
[----:B0---4-:R-:W-:-:S05]  /*1680*/  @!P0 MOV R5, 0x400 ;  /* 0x0000040000058802 */ /* 0x011fca0000000f00 */
[----:B------:R-:W-:-:S05]  /*1690*/  @!P0 VIADD R5, R5, 0x10a0 ;  /* 0x000010a005058836 */ /* 0x000fca0000000000 */
[----:B---3--:R-:W-:-:S05]  /*16a0*/  @!P0 LEA R5, R8, R5, 0x18 ;  /* 0x0000000508058211 */ /* 0x008fca00078ec0ff */
[----:B------:R-:W-:-:S05]  /*16b0*/  @!P0 IMAD R4, R4, 0x4, R5 ;  /* 0x0000000404048824 */ /* 0x000fca00078e0205 */
[----:B------:R0:W-:Y:S02]  /*16c0*/  @!P0 STS [R4], RZ ;  /* 0x000000ff04008388 */ /* 0x0001e40000000800 */
.L_x_75:
[----:B------:R-:W5:Y:S01]  /*16d0*/  LDCU.64 UR4, c[0x0][0x3a8] ;  /* 0x00007500ff0477ac */ /* 0x000f620008000a00 */
[----:B------:R-:W0:Y:S01]  /*16e0*/  LDCU UR6, c[0x0][0x360] ;  /* 0x00006c00ff0677ac */ /* 0x000e220008000800 */
[----:B------:R-:W0:Y:S01]  /*16f0*/  LDCU UR13, c[0x0][0x3a0] ;  /* 0x00007400ff0d77ac */ /* 0x000e220008000800 */
[----:B------:R-:W0:Y:S01]  /*1700*/  LDCU UR36, c[0x0][0x3a0] ;  /* 0x00007400ff2477ac */ /* 0x000e220008000800 */
[----:B------:R-:W0:Y:S01]  /*1710*/  LDCU UR37, c[0x0][0x3a0] ;  /* 0x00007400ff2577ac */ /* 0x000e220008000800 */
[----:B-----5:R-:W-:Y:S01]  /*1720*/  ISETP.GE.U32.AND P0, PT, R2, UR4, PT ;  /* 0x0000000402007c0c */ /* 0x020fe2000bf06070 */
[----:B------:R-:W0:Y:S03]  /*1730*/  LDCU UR39, c[0x0][0x3a0] ;  /* 0x00007400ff2777ac */ /* 0x000e260008000800 */
[----:B------:R-:W-:Y:S01]  /*1740*/  ISETP.GE.U32.AND.EX P0, PT, RZ, UR5, PT, P0 ;  /* 0x00000005ff007c0c */ /* 0x000fe2000bf06100 */
[----:B------:R-:W0:Y:S01]  /*1750*/  LDCU UR40, c[0x0][0x3c8] ;  /* 0x00007900ff2877ac */ /* 0x000e220008000800 */
        /* <DEDUP_REMOVED lines=13> */
[----:B------:R-:W-:Y:S06]  /*1830*/  BAR.SYNC.DEFER_BLOCKING 0x0 ;  /* 0x0000000000007b1d */ /* 0x000fec0000010000 */
[----:B------:R-:W-:Y:S05]  /*1840*/  @P0 BRA `(.L_x_80) ;  /* 0x0000000800bc0947 */ /* 0x000fea0003800000 */
[----:B------:R-:W5:Y:S01]  /*1850*/  LDCU.64 UR4, c[0x0][0x3f8] ;  /* 0x00007f00ff0477ac */ /* 0x000f620008000a00 */
[----:B0-----:R-:W-:Y:S02]  /*1860*/  IMAD.MOV.U32 R4, RZ, RZ, R2 ;  /* 0x000000ffff047224 */ /* 0x001fe400078e0002 */
[----:B----4-:R-:W-:Y:S01]  /*1870*/  IMAD.MOV.U32 R5, RZ, RZ, RZ ;  /* 0x000000ffff057224 */ /* 0x010fe200078e00ff */
[----:B-----5:R-:W-:-:S04]  /*1880*/  UISETP.NE.U32.AND UP0, UPT, UR4, URZ, UPT ;  /* 0x000000ff0400728c */ /* 0x020fc8000bf05070 */
[----:B------:R-:W-:-:S09]  /*1890*/  UISETP.NE.AND.EX UP0, UPT, UR5, URZ, UPT, UP0 ;  /* 0x000000ff0500728c */ /* 0x000fd2000bf05300 */
[----:B------:R-:W-:Y:S05]  /*18a0*/  BRA.U UP0, `(.L_x_81) ;  /* 0x0000000100c87547 */ /* 0x000fea000b800000 */
[----:B------:R-:W0:Y:S02]  /*18b0*/  LDCU.U8 UR4, c[0x0][0x400] ;  /* 0x00008000ff0477ac */ /* 0x000e240008000000 */
[----:B0-----:R-:W-:-:S04]  /*18c0*/  UPRMT UR4, UR4, 0x8880, URZ ;  /* 0x0000888004047896 */ /* 0x001fc800080000ff */
[----:B------:R-:W-:-:S09]  /*18d0*/  UISETP.NE.AND UP0, UPT, UR4, URZ, UPT ;  /* 0x000000ff0400728c */ /* 0x000fd2000bf05270 */
[----:B------:R-:W-:Y:S05]  /*18e0*/  BRA.U !UP0, `(.L_x_82) ;  /* 0x0000000108687547 */ /* 0x000fea000b800000 */
.L_x_85:
[----:B0-----:R-:W-:-:S04]  /*18f0*/  LEA R6, P0, R4, UR20, 0x3 ;  /* 0x0000001404067c11 */ /* 0x001fc8000f8018ff */
[----:B------:R-:W-:-:S06]  /*1900*/  LEA.HI.X R7, R4, UR21, R5, 0x3, P0 ;  /* 0x0000001504077c11 */ /* 0x000fcc00080f1c05 */
[----:B------:R-:W4:Y:S01]  /*1910*/  LDG.E.CONSTANT R7, desc[UR10][R6.64] ;  /* 0x0000000a06077981 */ /* 0x000f22000c1e9900 */
[----:B------:R-:W-:Y:S01]  /*1920*/  IADD3 R4, P0, PT, R4, UR6, RZ ;  /* 0x0000000604047c10 */ /* 0x000fe2000ff1e0ff */
[----:B------:R-:W-:Y:S05]  /*1930*/  YIELD ;  /* 0x0000000000007946 */ /* 0x000fea0003800000 */
[----:B------:R-:W-:Y:S01]  /*1940*/  IMAD.X R5, RZ, RZ, R5, P0 ;  /* 0x000000ffff057224 */ /* 0x000fe200000e0605 */
[----:B------:R-:W-:Y:S01]  /*1950*/  ISETP.GE.U32.AND P0, PT, R4, UR14, PT ;  /* 0x0000000e04007c0c */ /* 0x000fe2000bf06070 */
[----:B------:R-:W-:Y:S03]  /*1960*/  BSSY.RECONVERGENT B0, `(.L_x_83) ;  /* 0x0000010000007945 */ /* 0x000fe60003800200 */
[----:B------:R-:W-:-:S02]  /*1970*/  ISETP.GE.U32.AND.EX P0, PT, R5, UR15, PT, P0 ;  /* 0x0000000f05007c0c */ /* 0x000fc4000bf06100 */
[----:B----4-:R-:W-:-:S13]  /*1980*/  ISETP.GE.AND P1, PT, R7, UR13, PT ;  /* 0x0000000d07007c0c */ /* 0x010fda000bf26270 */
[----:B------:R-:W-:Y:S05]  /*1990*/  @P1 BRA `(.L_x_84) ;  /* 0x0000000000301947 */ /* 0x000fea0003800000 */
[----:B------:R-:W-:-:S04]  /*19a0*/  SHF.R.S64 R6, RZ, 0x1e, R7 ;  /* 0x0000001eff067819 */ /* 0x000fc80000001007 */
[----:B------:R-:W-:-:S04]  /*19b0*/  IADD3 R6, P1, PT, R6, UR32, RZ ;  /* 0x0000002006067c10 */ /* 0x000fc8000ff3e0ff */
[----:B------:R-:W-:-:S05]  /*19c0*/  LEA.HI.X.SX32 R7, R7, UR33, 0x2, P1 ;  /* 0x0000002107077c11 */ /* 0x000fca00088f16ff */
[----:B------:R-:W4:Y:S02]  /*19d0*/  LDG.E.CONSTANT R6, desc[UR10][R6.64] ;  /* 0x0000000a06067981 */ /* 0x000f24000c1e9900 */
[----:B----4-:R-:W-:-:S13]  /*19e0*/  ISETP.NE.AND P1, PT, R6, -0x1, PT ;  /* 0xffffffff0600780c */ /* 0x010fda0003f25270 */
[----:B------:R-:W-:Y:S05]  /*19f0*/  @!P1 BRA `(.L_x_84) ;  /* 0x0000000000189947 */ /* 0x000fea0003800000 */
[----:B------:R-:W0:Y:S01]  /*1a00*/  S2UR UR5, SR_CgaCtaId ;  /* 0x00000000000579c3 */ /* 0x000e220000008800 */
[----:B------:R-:W-:Y:S02]  /*1a10*/  UMOV UR4, 0x400 ;  /* 0x0000040000047882 */ /* 0x000fe40000000000 */
[----:B------:R-:W-:-:S04]  /*1a20*/  UIADD3 UR4, UPT, UPT, UR4, 0x10a0, URZ ;  /* 0x000010a004047890 */ /* 0x000fc8000fffe0ff */
[----:B0-----:R-:W-:-:S06]  /*1a30*/  ULEA UR4, UR5, UR4, 0x18 ;  /* 0x0000000405047291 */ /* 0x001fcc000f8ec0ff */
[----:B------:R-:W-:-:S05]  /*1a40*/  LEA R6, R6, UR4, 0x2 ;  /* 0x0000000406067c11 */ /* 0x000fca000f8e10ff */
[----:B------:R0:W-:Y:S02]  /*1a50*/  ATOMS.POPC.INC.32 RZ, [R6+URZ] ;  /* 0x0000000006ff7f8c */ /* 0x0001e4000d8000ff */
.L_x_84:
[----:B------:R-:W-:Y:S05]  /*1a60*/  BSYNC.RECONVERGENT B0 ;  /* 0x0000000000007941 */ /* 0x000fea0003800200 */
.L_x_83:
[----:B------:R-:W-:Y:S05]  /*1a70*/  @!P0 BRA `(.L_x_85) ;  /* 0xfffffffc009c8947 */ /* 0x000fea000383ffff */
[----:B------:R-:W-:Y:S05]  /*1a80*/  BRA `(.L_x_80) ;  /* 0x00000008002c7947 */ /* 0x000fea0003800000 */
.L_x_82:
[----:B------:R-:W3:Y:S01]  /*1a90*/  S2R R7, SR_CgaCtaId ;  /* 0x0000000000077919 */ /* 0x000ee20000008800 */
[----:B------:R-:W-:-:S05]  /*1aa0*/  MOV R6, 0x400 ;  /* 0x0000040000067802 */ /* 0x000fca0000000f00 */
[----:B------:R-:W-:-:S05]  /*1ab0*/  VIADD R6, R6, 0x10a0 ;  /* 0x000010a006067836 */ /* 0x000fca0000000000 */
[----:B---3--:R-:W-:-:S07]  /*1ac0*/  LEA R8, R7, R6, 0x18 ;  /* 0x0000000607087211 */ /* 0x008fce00078ec0ff */
.L_x_88:
[----:B0-----:R-:W-:-:S04]  /*1ad0*/  LEA R6, P0, R4, UR22, 0x3 ;  /* 0x0000001604067c11 */ /* 0x001fc8000f8018ff */
[----:B------:R-:W-:-:S06]  /*1ae0*/  LEA.HI.X R7, R4, UR23, R5, 0x3, P0 ;  /* 0x0000001704077c11 */ /* 0x000fcc00080f1c05 */
[----:B------:R-:W3:Y:S01]  /*1af0*/  LDG.E.CONSTANT R7, desc[UR10][R6.64] ;  /* 0x0000000a06077981 */ /* 0x000ee2000c1e9900 */
[----:B------:R-:W-:Y:S01]  /*1b00*/  IADD3 R4, P0, PT, R4, UR6, RZ ;  /* 0x0000000604047c10 */ /* 0x000fe2000ff1e0ff */
[----:B------:R-:W-:Y:S05]  /*1b10*/  YIELD ;  /* 0x0000000000007946 */ /* 0x000fea0003800000 */
[----:B------:R-:W-:Y:S01]  /*1b20*/  IMAD.X R5, RZ, RZ, R5, P0 ;  /* 0x000000ffff057224 */ /* 0x000fe200000e0605 */
[----:B------:R-:W-:Y:S01]  /*1b30*/  ISETP.GE.U32.AND P0, PT, R4, UR18, PT ;  /* 0x0000001204007c0c */ /* 0x000fe2000bf06070 */
[----:B------:R-:W-:Y:S03]  /*1b40*/  BSSY.RECONVERGENT B0, `(.L_x_86) ;  /* 0x0000006000007945 */ /* 0x000fe60003800200 */
[----:B------:R-:W-:-:S02]  /*1b50*/  ISETP.GE.U32.AND.EX P0, PT, R5, UR19, PT, P0 ;  /* 0x0000001305007c0c */ /* 0x000fc4000bf06100 */
[----:B---3--:R-:W-:-:S13]  /*1b60*/  ISETP.GE.AND P1, PT, R7, UR36, PT ;  /* 0x0000002407007c0c */ /* 0x008fda000bf26270 */
[----:B------:R-:W-:Y:S05]  /*1b70*/  @P1 BRA `(.L_x_87) ;  /* 0x0000000000081947 */ /* 0x000fea0003800000 */
[----:B------:R-:W-:-:S05]  /*1b80*/  IMAD R6, R7, 0x4, R8 ;  /* 0x0000000407067824 */ /* 0x000fca00078e0208 */
[----:B------:R0:W-:Y:S02]  /*1b90*/  ATOMS.POPC.INC.32 RZ, [R6+URZ] ;  /* 0x0000000006ff7f8c */ /* 0x0001e4000d8000ff */
.L_x_87:
[----:B------:R-:W-:Y:S05]  /*1ba0*/  BSYNC.RECONVERGENT B0 ;  /* 0x0000000000007941 */ /* 0x000fea0003800200 */
.L_x_86:
[----:B------:R-:W-:Y:S05]  /*1bb0*/  @!P0 BRA `(.L_x_88) ;  /* 0xfffffffc00c48947 */ /* 0x000fea000383ffff */
[----:B------:R-:W-:Y:S05]  /*1bc0*/  BRA `(.L_x_80) ;  /* 0x0000000400dc7947 */ /* 0x000fea0003800000 */
.L_x_81:
[----:B------:R-:W0:Y:S02]  /*1bd0*/  LDCU.U8 UR4, c[0x0][0x400] ;  /* 0x00008000ff0477ac */ /* 0x000e240008000000 */
[----:B0-----:R-:W-:-:S04]  /*1be0*/  UPRMT UR4, UR4, 0x8880, URZ ;  /* 0x0000888004047896 */ /* 0x001fc800080000ff */
[----:B------:R-:W-:-:S09]  /*1bf0*/  UISETP.NE.AND UP0, UPT, UR4, URZ, UPT ;  /* 0x000000ff0400728c */ /* 0x000fd2000bf05270 */
[----:B------:R-:W-:Y:S05]  /*1c00*/  BRA.U !UP0, `(.L_x_89) ;  /* 0x0000000108f47547 */ /* 0x000fea000b800000 */
.L_x_95:
[----:B---3--:R-:W-:-:S04]  /*1c10*/  LEA R8, P0, R4, UR24, 0x3 ;  /* 0x0000001804087c11 */ /* 0x008fc8000f8018ff */
[----:B012---:R-:W-:-:S06]  /*1c20*/  LEA.HI.X R9, R4, UR25, R5, 0x3, P0 ;  /* 0x0000001904097c11 */ /* 0x007fcc00080f1c05 */
        /* <DEDUP_REMOVED lines=21> */
[----:B0-----:R-:W-:-:S05]  /*1d80*/  IADD3 R9, PT, PT, RZ, -R11, RZ ;  /* 0x8000000bff097210 */ /* 0x001fca0007ffe0ff */
[----:B------:R-:W-:-:S04]  /*1d90*/  IMAD R9, R9, UR38, RZ ;  /* 0x0000002609097c24 */ /* 0x000fc8000f8e02ff */
[----:B------:R-:W-:-:S04]  /*1da0*/  IMAD.HI.U32 R9, R11, R9, R10 ;  /* 0x000000090b097227 */ /* 0x000fc800078e000a */
[----:B------:R-:W-:Y:S02]  /*1db0*/  IMAD.MOV.U32 R11, RZ, RZ, RZ ;  /* 0x000000ffff0b7224 */ /* 0x000fe400078e00ff */
[----:B------:R-:W-:-:S04]  /*1dc0*/  IMAD.HI.U32 R10, R9, R4, RZ ;  /* 0x00000004090a7227 */ /* 0x000fc800078e00ff */
        /* <DEDUP_REMOVED lines=9> */
.L_x_93:
[----:B------:R-:W-:Y:S01]  /*1e60*/  IMAD.U32 R11, RZ, RZ, UR7 ;  /* 0x00000007ff0b7e24 */ /* 0x000fe2000f8e00ff */
[----:B------:R-:W-:-:S07]  /*1e70*/  MOV R10, 0x1e90 ;  /* 0x00001e90000a7802 */ /* 0x000fce0000000f00 */
[----:B------:R-:W-:Y:S05]  /*1e80*/  CALL.REL.NOINC `($__internal_1_$__cuda_sm20_div_u64) ;  /* 0x00000020009c7944 */ /* 0x000fea0003c00000 */
[----:B------:R-:W-:Y:S02]  /*1e90*/  IMAD.MOV.U32 R10, RZ, RZ, R12 ;  /* 0x000000ffff0a7224 */ /* 0x000fe400078e000c */
[----:B------:R-:W-:-:S07]  /*1ea0*/  IMAD.MOV.U32 R11, RZ, RZ, R13 ;  /* 0x000000ffff0b7224 */ /* 0x000fce00078e000d */
.L_x_94:
[----:B------:R-:W-:Y:S05]  /*1eb0*/  BSYNC.RECONVERGENT B1 ;  /* 0x0000000000017941 */ /* 0x000fea0003800200 */
.L_x_92:
[----:B------:R-:W-:-:S05]  /*1ec0*/  IADD3 R9, P0, PT, R6, R10, RZ ;  /* 0x0000000a06097210 */ /* 0x000fca0007f1e0ff */
[----:B------:R-:W-:Y:S01]  /*1ed0*/  IMAD.X R12, R7, 0x1, R11, P0 ;  /* 0x00000001070c7824 */ /* 0x000fe200000e060b */
[----:B------:R-:W-:-:S04]  /*1ee0*/  LEA R10, P0, R9, UR30, 0x2 ;  /* 0x0000001e090a7c11 */ /* 0x000fc8000f8010ff */
[----:B------:R-:W-:-:S05]  /*1ef0*/  LEA.HI.X R11, R9, UR31, R12, 0x2, P0 ;  /* 0x0000001f090b7c11 */ /* 0x000fca00080f140c */
[----:B------:R-:W2:Y:S01]  /*1f00*/  LDG.E R10, desc[UR10][R10.64] ;  /* 0x0000000a0a0a7981 */ /* 0x000ea2000c1e1900 */
[----:B------:R-:W0:Y:S01]  /*1f10*/  S2UR UR5, SR_CgaCtaId ;  /* 0x00000000000579c3 */ /* 0x000e220000008800 */
[----:B------:R-:W-:Y:S02]  /*1f20*/  UMOV UR4, 0x400 ;  /* 0x0000040000047882 */ /* 0x000fe40000000000 */
[----:B------:R-:W-:-:S04]  /*1f30*/  UIADD3 UR4, UPT, UPT, UR4, 0x10a0, URZ ;  /* 0x000010a004047890 */ /* 0x000fc8000fffe0ff */
[----:B0-----:R-:W-:-:S06]  /*1f40*/  ULEA UR4, UR5, UR4, 0x18 ;  /* 0x0000000405047291 */ /* 0x001fcc000f8ec0ff */
[----:B------:R-:W-:-:S05]  /*1f50*/  LEA R9, R8, UR4, 0x2 ;  /* 0x0000000408097c11 */ /* 0x000fca000f8e10ff */
[----:B--2---:R0:W-:Y:S02]  /*1f60*/  ATOMS.ADD RZ, [R9], R10 ;  /* 0x0000000a09ff738c */ /* 0x0041e40000000000 */
.L_x_91:
[----:B------:R-:W-:Y:S05]  /*1f70*/  BSYNC.RECONVERGENT B0 ;  /* 0x0000000000007941 */ /* 0x000fea0003800200 */
.L_x_90:
[----:B------:R-:W-:-:S05]  /*1f80*/  IADD3 R4, P0, PT, R4, UR6, RZ ;  /* 0x0000000604047c10 */ /* 0x000fca000ff1e0ff */
[----:B------:R-:W-:Y:S01]  /*1f90*/  IMAD.X R5, RZ, RZ, R5, P0 ;  /* 0x000000ffff057224 */ /* 0x000fe200000e0605 */
[----:B------:R-:W-:-:S04]  /*1fa0*/  ISETP.GE.U32.AND P0, PT, R4, UR16, PT ;  /* 0x0000001004007c0c */ /* 0x000fc8000bf06070 */
[----:B------:R-:W-:-:S13]  /*1fb0*/  ISETP.GE.U32.AND.EX P0, PT, R5, UR17, PT, P0 ;  /* 0x0000001105007c0c */ /* 0x000fda000bf06100 */
[----:B------:R-:W-:Y:S05]  /*1fc0*/  @!P0 BRA `(.L_x_95) ;  /* 0xfffffffc00108947 */ /* 0x000fea000383ffff */
[----:B------:R-:W-:Y:S05]  /*1fd0*/  BRA `(.L_x_80) ;  /* 0x0000000000d87947 */ /* 0x000fea0003800000 */
.L_x_89:
[----:B-123--:R-:W0:Y:S01]  /*1fe0*/  S2R R9, SR_CgaCtaId ;  /* 0x0000000000097919 */ /* 0x00ee220000008800 */
[----:B------:R-:W-:-:S04]  /*1ff0*/  MOV R8, 0x400 ;  /* 0x0000040000087802 */ /* 0x000fc80000000f00 */
[----:B------:R-:W-:-:S04]  /*2000*/  IADD3 R8, PT, PT, R8, 0x10a0, RZ ;  /* 0x000010a008087810 */ /* 0x000fc80007ffe0ff */
[----:B0-----:R-:W-:-:S07]  /*2010*/  LEA R8, R9, R8, 0x18 ;  /* 0x0000000809087211 */ /* 0x001fce00078ec0ff */
.L_x_101:
[----:B0-----:R-:W-:-:S04]  /*2020*/  LEA R10, P0, R4, UR26, 0x3 ;  /* 0x0000001a040a7c11 */ /* 0x001fc8000f8018ff */
        /* <DEDUP_REMOVED lines=27> */
[----:B------:R-:W-:Y:S01]  /*21e0*/  @P1 VIADD R10, R10, 0x1 ;  /* 0x000000010a0a1836 */ /* 0x000fe20000000000 */
[----:B------:R-:W-:Y:S01]  /*21f0*/  @!P2 LOP3.LUT R10, RZ, UR40, RZ, 0x33, !PT ;  /* 0x00000028ff0aac12 */ /* 0x000fe2000f8e33ff */
[----:B------:R-:W-:Y:S06]  /*2200*/  BRA `(.L_x_100) ;  /* 0x0000000000147947 */ /* 0x000fec0003800000 */
.L_x_99:
[----:B------:R-:W-:Y:S01]  /*2210*/  IMAD.U32 R11, RZ, RZ, UR7 ;  /* 0x00000007ff0b7e24 */ /* 0x000fe2000f8e00ff */
[----:B------:R-:W-:-:S07]  /*2220*/  MOV R10, 0x2240 ;  /* 0x00002240000a7802 */ /* 0x000fce0000000f00 */
[----:B------:R-:W-:Y:S05]  /*2230*/  CALL.REL.NOINC `($__internal_1_$__cuda_sm20_div_u64) ;  /* 0x0000001c00b07944 */ /* 0x000fea0003c00000 */
[----:B------:R-:W-:Y:S02]  /*2240*/  IMAD.MOV.U32 R10, RZ, RZ, R12 ;  /* 0x000000ffff0a7224 */ /* 0x000fe400078e000c */
[----:B------:R-:W-:-:S07]  /*2250*/  IMAD.MOV.U32 R11, RZ, RZ, R13 ;  /* 0x000000ffff0b7224 */ /* 0x000fce00078e000d */
.L_x_100:
[----:B------:R-:W-:Y:S05]  /*2260*/  BSYNC.RECONVERGENT B1 ;  /* 0x0000000000017941 */ /* 0x000fea0003800200 */
.L_x_98:
[----:B------:R-:W-:-:S04]  /*2270*/  IADD3 R12, P0, PT, R6, R10, RZ ;  /* 0x0000000a060c7210 */ /* 0x000fc80007f1e0ff */
[----:B------:R-:W-:Y:S02]  /*2280*/  IADD3.X R11, PT, PT, R7, R11, RZ, P0, !PT ;  /* 0x0000000b070b7210 */ /* 0x000fe400007fe4ff */
[----:B------:R-:W-:-:S04]  /*2290*/  LEA R10, P0, R12, UR28, 0x2 ;  /* 0x0000001c0c0a7c11 */ /* 0x000fc8000f8010ff */
[----:B------:R-:W-:-:S05]  /*22a0*/  LEA.HI.X R11, R12, UR29, R11, 0x2, P0 ;  /* 0x0000001d0c0b7c11 */ /* 0x000fca00080f140b */
[----:B------:R-:W2:Y:S01]  /*22b0*/  LDG.E R10, desc[UR10][R10.64] ;  /* 0x0000000a0a0a7981 */ /* 0x000ea2000c1e1900 */
[----:B------:R-:W-:-:S05]  /*22c0*/  IMAD R9, R9, 0x4, R8 ;  /* 0x0000000409097824 */ /* 0x000fca00078e0208 */
[----:B--2---:R0:W-:Y:S02]  /*22d0*/  ATOMS.ADD RZ, [R9], R10 ;  /* 0x0000000a09ff738c */ /* 0x0041e40000000000 */
.L_x_97:
[----:B------:R-:W-:Y:S05]  /*22e0*/  BSYNC.RECONVERGENT B0 ;  /* 0x0000000000007941 */ /* 0x000fea0003800200 */
.L_x_96:
[----:B------:R-:W-:-:S05]  /*22f0*/  IADD3 R4, P0, PT, R4, UR6, RZ ;  /* 0x0000000604047c10 */ /* 0x000fca000ff1e0ff */
[----:B------:R-:W-:Y:S01]  /*2300*/  IMAD.X R5, RZ, RZ, R5, P0 ;  /* 0x000000ffff057224 */ /* 0x000fe200000e0605 */
[----:B------:R-:W-:-:S04]  /*2310*/  ISETP.GE.U32.AND P0, PT, R4, UR8, PT ;  /* 0x0000000804007c0c */ /* 0x000fc8000bf06070 */
[----:B------:R-:W-:-:S13]  /*2320*/  ISETP.GE.U32.AND.EX P0, PT, R5, UR9, PT, P0 ;  /* 0x0000000905007c0c */ /* 0x000fda000bf06100 */
[----:B------:R-:W-:Y:S05]  /*2330*/  @!P0 BRA `(.L_x_101) ;  /* 0xfffffffc00388947 */ /* 0x000fea000383ffff */
.L_x_80:
[----:B0-----:R-:W0:Y:S01]  /*2340*/  S2R R6, SR_CgaCtaId ;  /* 0x0000000000067919 */ /* 0x001e220000008800 */
[----:B------:R-:W-:Y:S05]  /*2350*/  WARPSYNC.ALL ;  /* 0x0000000000007948 */ /* 0x000fea0003800000 */
[----:B------:R-:W5:Y:S01]  /*2360*/  LDCU UR4, c[0x0][0x3a0] ;  /* 0x00007400ff0477ac */ /* 0x000f620008000800 */
[----:B-123--:R-:W-:Y:S01]  /*2370*/  MOV R9, 0x400 ;  /* 0x0000040000097802 */ /* 0x00efe20000000f00 */
[----:B------:R-:W-:Y:S01]  /*2380*/  IMAD.IADD R4, R3, 0x1, R2 ;  /* 0x0000000103047824 */ /* 0x000fe200078e0202 */
[----:B------:R-:W-:Y:S01]  /*2390*/  BSSY.RECONVERGENT B0, `(.L_x_102) ;  /* 0x0000025000007945 */ /* 0x000fe20003800200 */
[----:B------:R-:W-:Y:S01]  /*23a0*/  IMAD.MOV.U32 R3, RZ, RZ, RZ ;  /* 0x000000ffff037224 */ /* 0x000fe200078e00ff */
[----:B------:R-:W-:Y:S01]  /*23b0*/  BAR.SYNC.DEFER_BLOCKING 0x0 ;  /* 0x0000000000007b1d */ /* 0x000fe20000010000 */
[----:B-----5:R-:W-:-:S02]  /*23c0*/  ISETP.GE.AND P0, PT, R2, UR4, PT ;  /* 0x0000000402007c0c */ /* 0x020fc4000bf06270 */
[----:B0-----:R-:W-:-:S05]  /*23d0*/  LEA R9, R6, R9, 0x18 ;  /* 0x0000000906097211 */ /* 0x001fca00078ec0ff */
[----:B------:R-:W-:-:S06]  /*23e0*/  IMAD R8, R4, 0x4, R9 ;  /* 0x0000000404087824 */ /* 0x000fcc00078e0209 */
[----:B------:R-:W-:Y:S05]  /*23f0*/  @P0 BRA `(.L_x_103) ;  /* 0x0000000000780947 */ /* 0x000fea0003800000 */
[----:B------:R-:W0:Y:S01]  /*2400*/  LDC R10, c[0x0][0x390] ;  /* 0x0000e400ff0a7b82 */ /* 0x000e220000000800 */
[----:B------:R-:W-:Y:S02]  /*2410*/  UMOV UR4, 0x400 ;  /* 0x0000040000047882 */ /* 0x000fe40000000000 */
[----:B------:R-:W-:-:S05]  /*2420*/  UIADD3 UR4, UPT, UPT, UR4, 0x10a0, URZ ;  /* 0x000010a004047890 */ /* 0x000fca000fffe0ff */
[----:B------:R-:W1:Y:S01]  /*2430*/  S2UR UR5, SR_CgaCtaId ;  /* 0x00000000000579c3 */ /* 0x000e620000008800 */
[----:B0-----:R-:W-:-:S04]  /*2440*/  IABS R12, R10 ;  /* 0x0000000a000c7213 */ /* 0x001fc80000000000 */
[----:B------:R-:W0:Y:S01]  /*2450*/  I2F.RP R7, R12 ;  /* 0x0000000c00077306 */ /* 0x000e220000209400 */
[----:B-1----:R-:W-:-:S06]  /*2460*/  ULEA UR4, UR5, UR4, 0x18 ;  /* 0x0000000405047291 */ /* 0x002fcc000f8ec0ff */
[----:B------:R-:W-:Y:S01]  /*2470*/  LEA R3, R2, UR4, 0x2 ;  /* 0x0000000402037c11 */ /* 0x000fe2000f8e10ff */
[----:B0-----:R-:W0:Y:S05]  /*2480*/  MUFU.RCP R7, R7 ;  /* 0x0000000700077308 */ /* 0x001e2a0000001000 */
[----:B------:R-:W1:Y:S01]  /*2490*/  LDS R3, [R3] ;  /* 0x0000000003037984 */ /* 0x000e620000000800 */
[----:B0-----:R-:W-:-:S04]  /*24a0*/  VIADD R4, R7, 0xffffffe ;  /* 0x0ffffffe07047836 */ /* 0x001fc80000000000 */
[----:B----4-:R0:W2:Y:S02]  /*24b0*/  F2I.FTZ.U32.TRUNC.NTZ R5, R4 ;  /* 0x0000000400057305 */ /* 0x0100a4000021f000 */
[----:B0-----:R-:W-:Y:S02]  /*24c0*/  IMAD.MOV.U32 R4, RZ, RZ, RZ ;  /* 0x000000ffff047224 */ /* 0x001fe400078e00ff */
[----:B--2---:R-:W-:-:S04]  /*24d0*/  IMAD.MOV R11, RZ, RZ, -R5 ;  /* 0x000000ffff0b7224 */ /* 0x004fc800078e0a05 */
[----:B------:R-:W-:Y:S01]  /*24e0*/  IMAD R11, R11, R12, RZ ;  /* 0x0000000c0b0b7224 */ /* 0x000fe200078e02ff */
[----:B-1----:R-:W-:-:S03]  /*24f0*/  IADD3 R6, PT, PT, R3, -0x1, R10 ;  /* 0xffffffff03067810 */ /* 0x002fc60007ffe00a */
[----:B------:R-:W-:Y:S01]  /*2500*/  IMAD.HI.U32 R5, R5, R11, R4 ;  /* 0x0000000b05057227 */ /* 0x000fe200078e0004 */
[----:B------:R-:W-:Y:S02]  /*2510*/  IABS R7, R6 ;  /* 0x0000000600077213 */ /* 0x000fe40000000000 */
[----:B------:R-:W-:-:S03]  /*2520*/  ISETP.GE.AND P2, PT, R6, RZ, PT ;  /* 0x000000ff0600720c */ /* 0x000fc60003f46270 */
[----:B------:R-:W-:-:S04]  /*2530*/  IMAD.HI.U32 R5, R5, R7, RZ ;  /* 0x0000000705057227 */ /* 0x000fc800078e00ff */
[----:B------:R-:W-:-:S04]  /*2540*/  IMAD.MOV R5, RZ, RZ, -R5 ;  /* 0x000000ffff057224 */ /* 0x000fc800078e0a05 */
[----:B------:R-:W-:-:S05]  /*2550*/  IMAD R3, R12, R5, R7 ;  /* 0x000000050c037224 */ /* 0x000fca00078e0207 */
[----:B------:R-:W-:-:S13]  /*2560*/  ISETP.GT.U32.AND P0, PT, R12, R3, PT ;  /* 0x000000030c00720c */ /* 0x000fda0003f04070 */
[----:B------:R-:W-:Y:S01]  /*2570*/  @!P0 IMAD.IADD R3, R3, 0x1, -R12 ;  /* 0x0000000103038824 */ /* 0x000fe200078e0a0c */
[----:B------:R-:W-:-:S04]  /*2580*/  ISETP.NE.AND P0, PT, R10, RZ, PT ;  /* 0x000000ff0a00720c */ /* 0x000fc80003f05270 */
[----:B------:R-:W-:-:S13]  /*2590*/  ISETP.GT.U32.AND P1, PT, R12, R3, PT ;  /* 0x000000030c00720c */ /* 0x000fda0003f24070 */
[----:B------:R-:W-:-:S05]  /*25a0*/  @!P1 IMAD.IADD R3, R3, 0x1, -R12 ;  /* 0x0000000103039824 */ /* 0x000fca00078e0a0c */
[----:B------:R-:W-:Y:S02]  /*25b0*/  @!P2 IADD3 R3, PT, PT, -R3, RZ, RZ ;  /* 0x000000ff0303a210 */ /* 0x000fe40007ffe1ff */
[----:B------:R-:W-:-:S05]  /*25c0*/  @!P0 LOP3.LUT R3, RZ, R10, RZ, 0x33, !PT ;  /* 0x0000000aff038212 */ /* 0x000fca00078e33ff */
[----:B------:R-:W-:-:S07]  /*25d0*/  IMAD.IADD R3, R6, 0x1, -R3 ;  /* 0x0000000106037824 */ /* 0x000fce00078e0a03 */
.L_x_103:
[----:B------:R-:W-:Y:S05]  /*25e0*/  BSYNC.RECONVERGENT B0 ;  /* 0x0000000000007941 */ /* 0x000fea0003800200 */
.L_x_102:
[----:B------:R-:W-:Y:S01]  /*25f0*/  ISETP.GT.U32.AND P0, PT, R2, 0x1f, PT ;  /* 0x0000001f0200780c */ /* 0x000fe20003f04070 */
[----:B------:R0:W-:Y:S01]  /*2600*/  STS [R8+0x10], R3 ;  /* 0x0000100308007388 */ /* 0x0001e20000000800 */
[----:B------:R-:W-:Y:S11]  /*2610*/  BAR.SYNC.DEFER_BLOCKING 0x0 ;  /* 0x0000000000007b1d */ /* 0x000ff60000010000 */
[----:B0-----:R-:W-:Y:S05]  /*2620*/  @P0 BRA `(.L_x_104) ;  /* 0x00000008002c0947 */ /* 0x001fea0003800000 */
[----:B------:R-:W-:Y:S01]  /*2630*/  IMAD R20, R2, 0x84, R9 ;  /* 0x0000008402147824 */ /* 0x000fe200078e0209 */
[----:B------:R-:W0:Y:S01]  /*2640*/  S2R R10, SR_CgaCtaId ;  /* 0x00000000000a7919 */ /* 0x000e220000008800 */
[----:B------:R-:W-:Y:S01]  /*2650*/  MOV R7, 0x400 ;  /* 0x0000040000077802 */ /* 0x000fe20000000f00 */
[----:B------:R-:W-:Y:S02]  /*2660*/  UMOV UR4, 0xffffffff ;  /* 0xffffffff00047882 */ /* 0x000fe40000000000 */
[----:B------:R-:W-:Y:S04]  /*2670*/  LDS R22, [R20+0x10] ;  /* 0x0000100014167984 */ /* 0x000fe80000000800 */
[----:B------:R-:W-:Y:S04]  /*2680*/  LDS R23, [R20+0x14] ;  /* 0x0000140014177984 */ /* 0x000fe80000000800 */
[----:B------:R-:W1:Y:S04]  /*2690*/  LDS R24, [R20+0x18] ;  /* 0x0000180014187984 */ /* 0x000e680000000800 */
[----:B------:R-:W-:Y:S04]  /*26a0*/  LDS R25, [R20+0x1c] ;  /* 0x00001c0014197984 */ /* 0x000fe80000000800 */
[----:B------:R-:W2:Y:S04]  /*26b0*/  LDS R30, [R20+0x20] ;  /* 0x00002000141e7984 */ /* 0x000ea80000000800 */
[----:B------:R-:W-:Y:S04]  /*26c0*/  LDS R28, [R20+0x24] ;  /* 0x00002400141c7984 */ /* 0x000fe80000000800 */
[----:B------:R-:W3:Y:S04]  /*26d0*/  LDS R29, [R20+0x28] ;  /* 0x00002800141d7984 */ /* 0x000ee80000000800 */
[----:B------:R-:W-:Y:S01]  /*26e0*/  LDS R34, [R20+0x2c] ;  /* 0x00002c0014227984 */ /* 0x000fe20000000800 */
[----:B0-----:R-:W-:-:S03]  /*26f0*/  LEA R10, R10, R7, 0x18 ;  /* 0x000000070a0a7211 */ /* 0x001fc600078ec0ff */
[----:B------:R-:W0:Y:S04]  /*2700*/  LDS R33, [R20+0x30] ;  /* 0x0000300014217984 */ /* 0x000e280000000800 */
[----:B------:R-:W-:Y:S04]  /*2710*/  LDS R32, [R20+0x34] ;  /* 0x0000340014207984 */ /* 0x000fe80000000800 */
[----:B------:R-:W5:Y:S01]  /*2720*/  LDS R31, [R20+0x38] ;  /* 0x00003800141f7984 */ /* 0x000f620000000800 */
[----:B----4-:R-:W4:Y:S03]  /*2730*/  S2R R5, SR_TID.X ;  /* 0x0000000000057919 */ /* 0x010f260000002100 */
[----:B------:R-:W-:Y:S01]  /*2740*/  LDS R26, [R20+0x3c] ;  /* 0x00003c00141a7984 */ /* 0x000fe20000000800 */
[----:B-1----:R-:W-:-:S03]  /*2750*/  IADD3 R4, PT, PT, R24, R23, R22 ;  /* 0x0000001718047210 */ /* 0x002fc60007ffe016 */
[----:B------:R-:W1:Y:S04]  /*2760*/  LDS R21, [R20+0x40] ;  /* 0x0000400014157984 */ /* 0x000e680000000800 */
[----:B------:R-:W-:Y:S01]  /*2770*/  LDS R13, [R20+0x44] ;  /* 0x00004400140d7984 */ /* 0x000fe20000000800 */
[----:B--2---:R-:W-:-:S03]  /*2780*/  IADD3 R4, PT, PT, R30, R4, R25 ;  /* 0x000000041e047210 */ /* 0x004fc60007ffe019 */
[----:B------:R-:W2:Y:S04]  /*2790*/  LDS R12, [R20+0x48] ;  /* 0x00004800140c7984 */ /* 0x000ea80000000800 */
[----:B------:R-:W-:Y:S01]  /*27a0*/  LDS R2, [R20+0x4c] ;  /* 0x00004c0014027984 */ /* 0x000fe20000000800 */
[----:B---3--:R-:W-:-:S03]  /*27b0*/  IADD3 R4, PT, PT, R29, R4, R28 ;  /* 0x000000041d047210 */ /* 0x008fc60007ffe01c */
[----:B------:R-:W3:Y:S04]  /*27c0*/  LDS R9, [R20+0x50] ;  /* 0x0000500014097984 */ /* 0x000ee80000000800 */
[----:B------:R-:W-:Y:S01]  /*27d0*/  LDS R3, [R20+0x54] ;  /* 0x0000540014037984 */ /* 0x000fe20000000800 */
[----:B0-----:R-:W-:-:S03]  /*27e0*/  IADD3 R27, PT, PT, R33, R4, R34 ;  /* 0x00000004211b7210 */ /* 0x001fc60007ffe022 */
[----:B------:R-:W0:Y:S01]  /*27f0*/  LDS R6, [R20+0x58] ;  /* 0x0000580014067984 */ /* 0x000e220000000800 */
[----:B----4-:R-:W-:-:S03]  /*2800*/  IMAD R36, R5, 0x84, R10 ;  /* 0x0000008405247824 */ /* 0x010fc600078e020a */
[----:B------:R-:W-:Y:S01]  /*2810*/  LDS R8, [R20+0x5c] ;  /* 0x00005c0014087984 */ /* 0x000fe20000000800 */
[----:B-----5:R-:W-:-:S03]  /*2820*/  IADD3 R35, PT, PT, R31, R27, R32 ;  /* 0x0000001b1f237210 */ /* 0x020fc60007ffe020 */
[----:B------:R-:W4:Y:S04]  /*2830*/  LDS R19, [R20+0x60] ;  /* 0x0000600014137984 */ /* 0x000f280000000800 */
[----:B------:R-:W-:Y:S04]  /*2840*/  LDS R18, [R20+0x64] ;  /* 0x0000640014127984 */ /* 0x000fe80000000800 */
[----:B------:R-:W5:Y:S01]  /*2850*/  LDS R17, [R20+0x68] ;  /* 0x0000680014117984 */ /* 0x000f620000000800 */
        /* <DEDUP_REMOVED lines=9> */
[----:B0-----:R-:W-:-:S03]  /*28f0*/  IADD3 R35, PT, PT, R6, R35, R3 ;  /* 0x0000002306237210 */ /* 0x001fc60007ffe003 */
[----:B------:R-:W-:Y:S04]  /*2900*/  LDS R5, [R20+0x84] ;  /* 0x0000840014057984 */ /* 0x000fe80000000800 */
[----:B------:R-:W0:Y:S01]  /*2910*/  LDS R4, [R20+0x88] ;  /* 0x0000880014047984 */ /* 0x000e220000000800 */
[----:B----4-:R-:W-:-:S03]  /*2920*/  IADD3 R35, PT, PT, R19, R35, R8 ;  /* 0x0000002313237210 */ /* 0x010fc60007ffe008 */
[----:B------:R-:W4:Y:S01]  /*2930*/  LDS R27, [R36+0x8c] ;  /* 0x00008c00241b7984 */ /* 0x000f220000000800 */
[----:B-----5:R-:W-:-:S04]  /*2940*/  IADD3 R35, PT, PT, R17, R35, R18 ;  /* 0x0000002311237210 */ /* 0x020fc80007ffe012 */
[----:B-1----:R-:W-:-:S04]  /*2950*/  IADD3 R35, PT, PT, R15, R35, R16 ;  /* 0x000000230f237210 */ /* 0x002fc80007ffe010 */
[----:B--2---:R-:W-:-:S04]  /*2960*/  IADD3 R35, PT, PT, R11, R35, R14 ;  /* 0x000000230b237210 */ /* 0x004fc80007ffe00e */
[----:B---3--:R-:W-:-:S04]  /*2970*/  IADD3 R35, PT, PT, R7, R35, R10 ;  /* 0x0000002307237210 */ /* 0x008fc80007ffe00a */
[----:B0-----:R-:W-:-:S05]  /*2980*/  IADD3 R20, PT, PT, R4, R35, R5 ;  /* 0x0000002304147210 */ /* 0x001fca0007ffe005 */
[----:B----4-:R-:W-:Y:S02]  /*2990*/  IMAD.IADD R27, R27, 0x1, R20 ;  /* 0x000000011b1b7824 */ /* 0x010fe400078e0214 */
[----:B------:R-:W0:Y:S01]  /*29a0*/  S2R R20, SR_TID.X ;  /* 0x0000000000147919 */ /* 0x000e220000002100 */
[----:B------:R-:W-:Y:S05]  /*29b0*/  BRA.DIV UR4, `(.L_x_105) ;  /* 0x0000001604407947 */ /* 0x000fea000b800000 */
[----:B------:R-:W1:Y:S02]  /*29c0*/  SHFL.UP P0, R36, R27, 0x1, RZ ;  /* 0x042000001b247989 */ /* 0x000e6400000000ff */
[----:B-1----:R-:W-:-:S05]  /*29d0*/  @P0 IMAD.IADD R36, R27, 0x1, R36 ;  /* 0x000000011b240824 */ /* 0x002fca00078e0224 */
[----:B------:R-:W1:Y:S02]  /*29e0*/  SHFL.UP P0, R35, R36, 0x2, RZ ;  /* 0x0440000024237989 */ /* 0x000e6400000000ff */
[----:B-1----:R-:W-:-:S05]  /*29f0*/  @P0 IMAD.IADD R35, R36, 0x1, R35 ;  /* 0x0000000124230824 */ /* 0x002fca00078e0223 */
[----:B------:R-:W1:Y:S02]  /*2a00*/  SHFL.UP P0, R38, R35, 0x4, RZ ;  /* 0x0480000023267989 */ /* 0x000e6400000000ff */
[----:B-1----:R-:W-:-:S05]  /*2a10*/  @P0 IMAD.IADD R38, R35, 0x1, R38 ;  /* 0x0000000123260824 */ /* 0x002fca00078e0226 */
[----:B------:R-:W1:Y:S02]  /*2a20*/  SHFL.UP P0, R37, R38, 0x8, RZ ;  /* 0x0500000026257989 */ /* 0x000e6400000000ff */
[----:B-1----:R-:W-:-:S05]  /*2a30*/  @P0 IMAD.IADD R37, R38, 0x1, R37 ;  /* 0x0000000126250824 */ /* 0x002fca00078e0225 */
[----:B------:R1:W2:Y:S02]  /*2a40*/  SHFL.UP P0, R40, R37, 0x10, RZ ;  /* 0x0600000025287989 */ /* 0x0002a400000000ff */
.L_x_118:
[----:B--2---:R-:W-:Y:S01]  /*2a50*/  @P0 IMAD.IADD R40, R37, 0x1, R40 ;  /* 0x0000000125280824 */ /* 0x004fe200078e0228 */
[----:B------:R-:W2:Y:S03]  /*2a60*/  S2R R35, SR_CgaCtaId ;  /* 0x0000000000237919 */ /* 0x000ea60000008800 */
[----:B-1----:R-:W-:Y:S01]  /*2a70*/  IMAD.IADD R37, R40, 0x1, -R27 ;  /* 0x0000000128257824 */ /* 0x002fe200078e0a1b */
[----:B------:R-:W1:Y:S03]  /*2a80*/  S2R R39, SR_CgaCtaId ;  /* 0x0000000000277919 */ /* 0x000e660000008800 */
[----:B------:R-:W-:-:S04]  /*2a90*/  IMAD.IADD R22, R22, 0x1, R37 ;  /* 0x0000000116167824 */ /* 0x000fc800078e0225 */
[----:B------:R-:W-:-:S04]  /*2aa0*/  IMAD.IADD R23, R23, 0x1, R22 ;  /* 0x0000000117177824 */ /* 0x000fc800078e0216 */
[----:B------:R-:W-:-:S05]  /*2ab0*/  IMAD.IADD R24, R24, 0x1, R23 ;  /* 0x0000000118187824 */ /* 0x000fca00078e0217 */
[----:B------:R-:W-:-:S05]  /*2ac0*/  IADD3 R25, PT, PT, R25, R24, RZ ;  /* 0x0000001819197210 */ /* 0x000fca0007ffe0ff */
[----:B------:R-:W-:Y:S01]  /*2ad0*/  IMAD.IADD R27, R30, 0x1, R25 ;  /* 0x000000011e1b7824 */ /* 0x000fe200078e0219 */
[----:B------:R-:W-:-:S03]  /*2ae0*/  MOV R30, 0x400 ;  /* 0x00000400001e7802 */ /* 0x000fc60000000f00 */
[----:B------:R-:W-:Y:S01]  /*2af0*/  IMAD.IADD R28, R28, 0x1, R27 ;  /* 0x000000011c1c7824 */ /* 0x000fe200078e021b */
[----:B--2---:R-:W-:-:S03]  /*2b00*/  LEA R35, R35, R30, 0x18 ;  /* 0x0000001e23237211 */ /* 0x004fc600078ec0ff */
[----:B------:R-:W-:-:S04]  /*2b10*/  IMAD.IADD R29, R29, 0x1, R28 ;  /* 0x000000011d1d7824 */ /* 0x000fc800078e021c */
[----:B------:R-:W-:Y:S02]  /*2b20*/  IMAD.IADD R34, R34, 0x1, R29 ;  /* 0x0000000122227824 */ /* 0x000fe400078e021d */
[----:B0-----:R-:W-:Y:S02]  /*2b30*/  IMAD R30, R20, 0x84, R35 ;  /* 0x00000084141e7824 */ /* 0x001fe400078e0223 */
[----:B------:R-:W-:-:S03]  /*2b40*/  IMAD.IADD R33, R33, 0x1, R34 ;  /* 0x0000000121217824 */ /* 0x000fc600078e0222 */
[----:B------:R0:W-:Y:S01]  /*2b50*/  STS [R30+0x10], R37 ;  /* 0x000010251e007388 */ /* 0x0001e20000000800 */
[----:B------:R-:W-:-:S04]  /*2b60*/  IMAD.IADD R32, R32, 0x1, R33 ;  /* 0x0000000120207824 */ /* 0x000fc800078e0221 */
[----:B------:R-:W-:-:S04]  /*2b70*/  IMAD.IADD R31, R31, 0x1, R32 ;  /* 0x000000011f1f7824 */ /* 0x000fc800078e0220 */
[----:B------:R-:W-:-:S04]  /*2b80*/  IMAD.IADD R26, R26, 0x1, R31 ;  /* 0x000000011a1a7824 */ /* 0x000fc800078e021f */
[----:B------:R-:W-:-:S04]  /*2b90*/  IMAD.IADD R21, R21, 0x1, R26 ;  /* 0x0000000115157824 */ /* 0x000fc800078e021a */
[----:B------:R-:W-:-:S04]  /*2ba0*/  IMAD.IADD R13, R13, 0x1, R21 ;  /* 0x000000010d0d7824 */ /* 0x000fc800078e0215 */
[----:B------:R-:W-:Y:S01]  /*2bb0*/  IMAD.IADD R35, R12, 0x1, R13 ;  /* 0x000000010c237824 */ /* 0x000fe200078e020d */
[----:B------:R-:W-:-:S04]  /*2bc0*/  MOV R12, 0x400 ;  /* 0x00000400000c7802 */ /* 0x000fc80000000f00 */
[----:B------:R-:W-:Y:S02]  /*2bd0*/  IADD3 R2, PT, PT, R2, R35, RZ ;  /* 0x0000002302027210 */ /* 0x000fe40007ffe0ff */
[----:B-1----:R-:W-:-:S03]  /*2be0*/  LEA R39, R39, R12, 0x18 ;  /* 0x0000000c27277211 */ /* 0x002fc600078ec0ff */
[----:B------:R-:W-:Y:S02]  /*2bf0*/  IMAD.IADD R9, R9, 0x1, R2 ;  /* 0x0000000109097824 */ /* 0x000fe400078e0202 */
[----:B------:R-:W-:Y:S02]  /*2c00*/  IMAD R39, R20, 0x84, R39 ;  /* 0x0000008414277824 */ /* 0x000fe400078e0227 */
[----:B------:R-:W-:-:S03]  /*2c10*/  IMAD.IADD R3, R3, 0x1, R9 ;  /* 0x0000000103037824 */ /* 0x000fc600078e0209 */
[----:B------:R-:W-:Y:S01]  /*2c20*/  STS [R39+0x14], R22 ;  /* 0x0000141627007388 */ /* 0x000fe20000000800 */
[----:B0-----:R-:W-:-:S03]  /*2c30*/  IMAD.IADD R37, R6, 0x1, R3 ;  /* 0x0000000106257824 */ /* 0x001fc600078e0203 */
[----:B------:R-:W-:Y:S01]  /*2c40*/  STS [R30+0x18], R23 ;  /* 0x000018171e007388 */ /* 0x000fe20000000800 */
[----:B------:R-:W-:-:S03]  /*2c50*/  IMAD.IADD R8, R8, 0x1, R37 ;  /* 0x0000000108087824 */ /* 0x000fc600078e0225 */
[----:B------:R-:W-:Y:S01]  /*2c60*/  STS [R39+0x1c], R24 ;  /* 0x00001c1827007388 */ /* 0x000fe20000000800 */
[----:B------:R-:W-:-:S03]  /*2c70*/  IMAD.IADD R19, R19, 0x1, R8 ;  /* 0x0000000113137824 */ /* 0x000fc600078e0208 */
[----:B------:R0:W-:Y:S01]  /*2c80*/  STS [R30+0x58], R3 ;  /* 0x000058031e007388 */ /* 0x0001e20000000800 */
        /* <DEDUP_REMOVED lines=11> */
[----:B------:R1:W-:Y:S02]  /*2d40*/  STS [R30+0x34], R33 ;  /* 0x000034211e007388 */ /* 0x0003e40000000800 */
[----:B------:R-:W-:Y:S02]  /*2d50*/  IADD3 R10, PT, PT, R10, R11, RZ ;  /* 0x0000000b0a0a7210 */ /* 0x000fe40007ffe0ff */
[----:B------:R1:W-:Y:S03]  /*2d60*/  STS [R30+0x38], R32 ;  /* 0x000038201e007388 */ /* 0x0003e60000000800 */
[----:B------:R-:W-:Y:S01]  /*2d70*/  IMAD.IADD R7, R7, 0x1, R10 ;  /* 0x0000000107077824 */ /* 0x000fe200078e020a */
[----:B------:R1:W-:Y:S03]  /*2d80*/  STS [R30+0x3c], R31 ;  /* 0x00003c1f1e007388 */ /* 0x0003e60000000800 */
[----:B------:R-:W-:Y:S01]  /*2d90*/  IMAD.IADD R5, R5, 0x1, R7 ;  /* 0x0000000105057824 */ /* 0x000fe200078e0207 */
[----:B------:R1:W-:Y:S03]  /*2da0*/  STS [R30+0x40], R26 ;  /* 0x0000401a1e007388 */ /* 0x0003e60000000800 */
[----:B0-----:R-:W-:Y:S01]  /*2db0*/  IMAD.IADD R3, R4, 0x1, R5 ;  /* 0x0000000104037824 */ /* 0x001fe200078e0205 */
[----:B------:R1:W-:Y:S04]  /*2dc0*/  STS [R30+0x44], R21 ;  /* 0x000044151e007388 */ /* 0x0003e80000000800 */
        /* <DEDUP_REMOVED lines=16> */
[----:B------:R1:W-:Y:S02]  /*2ed0*/  STS [R30+0x8c], R3 ;  /* 0x00008c031e007388 */ /* 0x0003e40000000800 */
.L_x_104:
[----:B-1----:R-:W0:Y:S01]  /*2ee0*/  S2R R2, SR_TID.X ;  /* 0x0000000000027919 */ /* 0x002e220000002100 */
[----:B------:R-:W1:Y:S01]  /*2ef0*/  S2UR UR5, SR_CgaCtaId ;  /* 0x00000000000579c3 */ /* 0x000e620000008800 */
[----:B------:R-:W-:-:S07]  /*2f00*/  UMOV UR4, 0x400 ;  /* 0x0000040000047882 */ /* 0x000fce0000000000 */
[----:B------:R-:W2:Y:S01]  /*2f10*/  LDC R13, c[0x0][0x3a0] ;  /* 0x0000e800ff0d7b82 */ /* 0x000ea20000000800 */
[----:B-1----:R-:W-:Y:S01]  /*2f20*/  ULEA UR4, UR5, UR4, 0x18 ;  /* 0x0000000405047291 */ /* 0x002fe2000f8ec0ff */
[----:B0-----:R-:W-:-:S05]  /*2f30*/  SHF.R.U32.HI R3, RZ, 0x5, R2 ;  /* 0x00000005ff037819 */ /* 0x001fca0000011602 */
[----:B------:R-:W-:Y:S02]  /*2f40*/  IMAD.IADD R4, R3, 0x1, R2 ;  /* 0x0000000103047824 */ /* 0x000fe400078e0202 */
[----:B--2---:R-:W-:-:S03]  /*2f50*/  IMAD R3, R0, R13, R0 ;  /* 0x0000000d00037224 */ /* 0x004fc600078e0200 */
[----:B------:R-:W-:Y:S01]  /*2f60*/  LEA R9, R4, UR4, 0x2 ;  /* 0x0000000404097c11 */ /* 0x000fe2000f8e10ff */
[----:B------:R-:W-:Y:S05]  /*2f70*/  WARPSYNC.ALL ;  /* 0x0000000000007948 */ /* 0x000fea0003800000 */
[----:B------:R-:W-:Y:S01]  /*2f80*/  BAR.SYNC.DEFER_BLOCKING 0x0 ;  /* 0x0000000000007b1d */ /* 0x000fe20000010000 */
[CC--:B------:R-:W-:Y:S02]  /*2f90*/  ISETP.GT.AND P0, PT, R2.reuse, R13.reuse, PT ;  /* 0x0000000d0200720c */ /* 0x0c0fe40003f04270 */
[----:B------:R-:W-:-:S03]  /*2fa0*/  ISETP.NE.AND P1, PT, R2, R13, PT ;  /* 0x0000000d0200720c */ /* 0x000fc60003f25270 */
[----:B------:R-:W0:Y:S01]  /*2fb0*/  LDCU UR4, c[0x0][0x3b4] ;  /* 0x00007680ff0477ac */ /* 0x000e220008000800 */
[----:B------:R-:W-:Y:S01]  /*2fc0*/  BSSY.RECONVERGENT B0, `(.L_x_106) ;  /* 0x00000bd000007945 */ /* 0x000fe20003800200 */
[----:B------:R-:W1:Y:S06]  /*2fd0*/  LDCU UR7, c[0x0][0x390] ;  /* 0x00007200ff0777ac */ /* 0x000e6c0008000800 */
[----:B----4-:R-:W2:Y:S01]  /*2fe0*/  @!P0 LDC.64 R4, c[0x0][0x3e0] ;  /* 0x0000f800ff048b82 */ /* 0x010ea20000000a00 */
[----:B------:R-:W-:-:S07]  /*2ff0*/  @!P0 IMAD.IADD R11, R3, 0x1, R2 ;  /* 0x00000001030b8824 */ /* 0x000fce00078e0202 */
[----:B------:R-:W3:Y:S01]  /*3000*/  @!P1 LDC.64 R6, c[0x0][0x3d0] ;  /* 0x0000f400ff069b82 */ /* 0x000ee20000000a00 */
[----:B------:R-:W4:Y:S01]  /*3010*/  LDS R9, [R9+0x10] ;  /* 0x0000100009097984 */ /* 0x000f220000000800 */
[----:B--2---:R-:W-:-:S04]  /*3020*/  @!P0 IMAD.WIDE R4, R11, 0x4, R4 ;  /* 0x000000040b048825 */ /* 0x004fc800078e0204 */
[----:B---3--:R-:W-:-:S04]  /*3030*/  @!P1 IMAD.WIDE R6, R0, 0x4, R6 ;  /* 0x0000000400069825 */ /* 0x008fc800078e0206 */
[----:B0-----:R-:W-:Y:S01]  /*3040*/  IMAD R0, R0, UR4, RZ ;  /* 0x0000000400007c24 */ /* 0x001fe2000f8e02ff */
[----:B----4-:R0:W-:Y:S01]  /*3050*/  @!P0 STG.E desc[UR10][R4.64], R9 ;  /* 0x0000000904008986 */ /* 0x0101e2000c10190a */
[----:B------:R-:W-:-:S03]  /*3060*/  ISETP.GE.U32.AND P0, PT, R2, R13, PT ;  /* 0x0000000d0200720c */ /* 0x000fc60003f06070 */
[----:B------:R0:W-:Y:S01]  /*3070*/  @!P1 STG.E desc[UR10][R6.64], R9 ;  /* 0x0000000906009986 */ /* 0x0001e2000c10190a */
[----:B------:R-:W-:Y:S09]  /*3080*/  BAR.SYNC.DEFER_BLOCKING 0x0 ;  /* 0x0000000000007b1d */ /* 0x000ff20000010000 */
[----:B-1----:R-:W-:Y:S05]  /*3090*/  @P0 BRA `(.L_x_107) ;  /* 0x0000000800bc0947 */ /* 0x002fea0003800000 */
[----:B0-----:R-:W0:Y:S01]  /*30a0*/  LDC.64 R4, c[0x0][0x3e0] ;  /* 0x0000f800ff047b82 */ /* 0x001e220000000a00 */
[----:B------:R-:W-:-:S04]  /*30b0*/  IMAD.IADD R7, R3, 0x1, R2 ;  /* 0x0000000103077824 */ /* 0x000fc800078e0202 */
[C---:B------:R-:W-:Y:S02]  /*30c0*/  VIADD R9, R7.reuse, 0x1 ;  /* 0x0000000107097836 */ /* 0x040fe40000000000 */
[----:B0-----:R-:W-:-:S04]  /*30d0*/  IMAD.WIDE.U32 R6, R7, 0x4, R4 ;  /* 0x0000000407067825 */ /* 0x001fc800078e0004 */
[----:B------:R-:W-:Y:S02]  /*30e0*/  IMAD.WIDE.U32 R4, R9, 0x4, R4 ;  /* 0x0000000409047825 */ /* 0x000fe400078e0004 */
[----:B------:R-:W2:Y:S04]  /*30f0*/  LDG.E R9, desc[UR10][R6.64] ;  /* 0x0000000a06097981 */ /* 0x000ea8000c1e1900 */
[----:B------:R-:W2:Y:S02]  /*3100*/  LDG.E R4, desc[UR10][R4.64] ;  /* 0x0000000a04047981 */ /* 0x000ea4000c1e1900 */
[----:B--2---:R-:W-:-:S13]  /*3110*/  ISETP.GE.AND P0, PT, R9, R4, PT ;  /* 0x000000040900720c */ /* 0x004fda0003f06270 */
[----:B------:R-:W-:Y:S05]  /*3120*/  @P0 BRA `(.L_x_107) ;  /* 0x0000000800980947 */ /* 0x000fea0003800000 */
[----:B------:R-:W0:Y:S01]  /*3130*/  LDCU UR4, c[0x0][0x390] ;  /* 0x00007200ff0477ac */ /* 0x000e220008000800 */
[----:B------:R-:W-:Y:S01]  /*3140*/  IMAD.MOV.U32 R5, RZ, RZ, R9 ;  /* 0x000000ffff057224 */ /* 0x000fe200078e0009 */
[----:B------:R-:W-:Y:S01]  /*3150*/  BSSY.RECONVERGENT B1, `(.L_x_108) ;  /* 0x0000044000017945 */ /* 0x000fe20003800200 */
[----:B0-----:R-:W-:-:S05]  /*3160*/  IMAD.U32 R8, RZ, RZ, UR4 ;  /* 0x00000004ff087e24 */ /* 0x001fca000f8e00ff */
[----:B------:R-:W-:Y:S02]  /*3170*/  VIMNMX.U32 R13, PT, PT, R8, 0x1, !PT ;  /* 0x00000001080d7848 */ /* 0x000fe40007fe0000 */
[----:B------:R-:W-:Y:S02]  /*3180*/  IADD3 R9, PT, PT, R5, R8, RZ ;  /* 0x0000000805097210 */ /* 0x000fe40007ffe0ff */
[----:B------:R-:W0:Y:S01]  /*3190*/  I2F.U32.RP R12, R13 ;  /* 0x0000000d000c7306 */ /* 0x000e220000209000 */
[----:B------:R-:W-:Y:S01]  /*31a0*/  IMAD.MOV R15, RZ, RZ, -R13 ;  /* 0x000000ffff0f7224 */ /* 0x000fe200078e0a0d */
[----:B------:R-:W-:Y:S02]  /*31b0*/  ISETP.GE.AND P0, PT, R9, R4, PT ;  /* 0x000000040900720c */ /* 0x000fe40003f06270 */
[----:B------:R-:W-:Y:S02]  /*31c0*/  VIMNMX R10, PT, PT, R4, R9, !PT ;  /* 0x00000009040a7248 */ /* 0x000fe40007fe0100 */
[----:B------:R-:W-:-:S02]  /*31d0*/  SEL R11, RZ, 0x1, P0 ;  /* 0x00000001ff0b7807 */ /* 0x000fc40000000000 */
[----:B------:R-:W-:Y:S02]  /*31e0*/  ISETP.NE.U32.AND P2, PT, R13, RZ, PT ;  /* 0x000000ff0d00720c */ /* 0x000fe40003f45070 */
[----:B------:R-:W-:Y:S01]  /*31f0*/  IADD3 R10, PT, PT, R10, -R9, -R11 ;  /* 0x800000090a0a7210 */ /* 0x000fe20007ffe80b */
[----:B0-----:R-:W0:Y:S02]  /*3200*/  MUFU.RCP R12, R12 ;  /* 0x0000000c000c7308 */ /* 0x001e240000001000 */
[----:B0-----:R-:W-:-:S06]  /*3210*/  VIADD R6, R12, 0xffffffe ;  /* 0x0ffffffe0c067836 */ /* 0x001fcc0000000000 */
[----:B------:R0:W1:Y:S02]  /*3220*/  F2I.FTZ.U32.TRUNC.NTZ R7, R6 ;  /* 0x0000000600077305 */ /* 0x000064000021f000 */
[----:B0-----:R-:W-:Y:S02]  /*3230*/  IMAD.MOV.U32 R6, RZ, RZ, RZ ;  /* 0x000000ffff067224 */ /* 0x001fe400078e00ff */
[----:B-1----:R-:W-:-:S04]  /*3240*/  IMAD R15, R15, R7, RZ ;  /* 0x000000070f0f7224 */ /* 0x002fc800078e02ff */
[----:B------:R-:W-:-:S06]  /*3250*/  IMAD.HI.U32 R7, R7, R15, R6 ;  /* 0x0000000f07077227 */ /* 0x000fcc00078e0006 */
[----:B------:R-:W-:-:S04]  /*3260*/  IMAD.HI.U32 R6, R7, R10, RZ ;  /* 0x0000000a07067227 */ /* 0x000fc800078e00ff */
[----:B------:R-:W-:-:S04]  /*3270*/  IMAD.MOV R7, RZ, RZ, -R6 ;  /* 0x000000ffff077224 */ /* 0x000fc800078e0a06 */
[----:B------:R-:W-:-:S05]  /*3280*/  IMAD R10, R13, R7, R10 ;  /* 0x000000070d0a7224 */ /* 0x000fca00078e020a */
[----:B------:R-:W-:-:S13]  /*3290*/  ISETP.GE.U32.AND P0, PT, R10, R13, PT ;  /* 0x0000000d0a00720c */ /* 0x000fda0003f06070 */
[----:B------:R-:W-:Y:S02]  /*32a0*/  @P0 IMAD.IADD R10, R10, 0x1, -R13 ;  /* 0x000000010a0a0824 */ /* 0x000fe400078e0a0d */
[----:B------:R-:W-:-:S03]  /*32b0*/  @P0 VIADD R6, R6, 0x1 ;  /* 0x0000000106060836 */ /* 0x000fc60000000000 */
[----:B------:R-:W-:-:S13]  /*32c0*/  ISETP.GE.U32.AND P1, PT, R10, R13, PT ;  /* 0x0000000d0a00720c */ /* 0x000fda0003f26070 */
[----:B------:R-:W-:Y:S01]  /*32d0*/  @P1 VIADD R6, R6, 0x1 ;  /* 0x0000000106061836 */ /* 0x000fe20000000000 */
[----:B------:R-:W-:-:S05]  /*32e0*/  @!P2 LOP3.LUT R6, RZ, R13, RZ, 0x33, !PT ;  /* 0x0000000dff06a212 */ /* 0x000fca00078e33ff */
[----:B------:R-:W-:-:S05]  /*32f0*/  IMAD.IADD R9, R11, 0x1, R6 ;  /* 0x000000010b097824 */ /* 0x000fca00078e0206 */
[C---:B------:R-:W-:Y:S02]  /*3300*/  LOP3.LUT R6, R9.reuse, 0x3, RZ, 0xc0, !PT ;  /* 0x0000000309067812 */ /* 0x040fe400078ec0ff */
[----:B------:R-:W-:Y:S02]  /*3310*/  ISETP.GE.U32.AND P3, PT, R9, 0x3, PT ;  /* 0x000000030900780c */ /* 0x000fe40003f66070 */
[----:B------:R-:W-:-:S13]  /*3320*/  ISETP.NE.AND P0, PT, R6, 0x3, PT ;  /* 0x000000030600780c */ /* 0x000fda0003f05270 */
[----:B------:R-:W-:Y:S05]  /*3330*/  @!P0 BRA `(.L_x_109) ;  /* 0x0000000000948947 */ /* 0x000fea0003800000 */
[----:B------:R-:W-:Y:S01]  /*3340*/  IABS R14, R8 ;  /* 0x00000008000e7213 */ /* 0x000fe20000000000 */
[----:B------:R-:W0:Y:S01]  /*3350*/  LDC.64 R6, c[0x0][0x3c0] ;  /* 0x0000f000ff067b82 */ /* 0x000e220000000a00 */
[----:B------:R-:W-:Y:S01]  /*3360*/  VIADD R9, R9, 0x1 ;  /* 0x0000000109097836 */ /* 0x000fe20000000000 */
[----:B------:R-:W-:Y:S01]  /*3370*/  ISETP.NE.AND P4, PT, R8, RZ, PT ;  /* 0x000000ff0800720c */ /* 0x000fe20003f85270 */
[----:B------:R-:W1:Y:S03]  /*3380*/  I2F.RP R12, R14 ;  /* 0x0000000e000c7306 */ /* 0x000e660000209400 */
[----:B------:R-:W-:-:S05]  /*3390*/  LOP3.LUT R9, R9, 0x3, RZ, 0xc0, !PT ;  /* 0x0000000309097812 */ /* 0x000fca00078ec0ff */
[----:B------:R-:W-:Y:S01]  /*33a0*/  IMAD.MOV R9, RZ, RZ, -R9 ;  /* 0x000000ffff097224 */ /* 0x000fe200078e0a09 */
[----:B-1----:R-:W1:Y:S02]  /*33b0*/  MUFU.RCP R12, R12 ;  /* 0x0000000c000c7308 */ /* 0x002e640000001000 */
[----:B-1----:R-:W-:-:S06]  /*33c0*/  VIADD R10, R12, 0xffffffe ;  /* 0x0ffffffe0c0a7836 */ /* 0x002fcc0000000000 */
[----:B------:R1:W2:Y:S02]  /*33d0*/  F2I.FTZ.U32.TRUNC.NTZ R11, R10 ;  /* 0x0000000a000b7305 */ /* 0x0002a4000021f000 */
[----:B-1----:R-:W-:Y:S02]  /*33e0*/  IMAD.MOV.U32 R10, RZ, RZ, RZ ;  /* 0x000000ffff0a7224 */ /* 0x002fe400078e00ff */
[----:B--2---:R-:W-:-:S04]  /*33f0*/  IMAD.MOV R13, RZ, RZ, -R11 ;  /* 0x000000ffff0d7224 */ /* 0x004fc800078e0a0b */
[----:B------:R-:W-:-:S04]  /*3400*/  IMAD R13, R13, R14, RZ ;  /* 0x0000000e0d0d7224 */ /* 0x000fc800078e02ff */
[----:B------:R-:W-:Y:S01]  /*3410*/  IMAD.HI.U32 R16, R11, R13, R10 ;  /* 0x0000000d0b107227 */ /* 0x000fe200078e000a */
[----:B0-----:R-:W-:-:S07]  /*3420*/  LOP3.LUT R13, RZ, R8, RZ, 0x33, !PT ;  /* 0x00000008ff0d7212 */ /* 0x001fce00078e33ff */
.L_x_110:
[----:B0-----:R-:W-:Y:S01]  /*3430*/  IABS R11, R5 ;  /* 0x00000005000b7213 */ /* 0x001fe20000000000 */
[----:B------:R-:W-:Y:S01]  /*3440*/  VIADD R9, R9, 0x1 ;  /* 0x0000000109097836 */ /* 0x000fe20000000000 */
[----:B------:R-:W-:-:S03]  /*3450*/  MOV R8, UR7 ;  /* 0x0000000700087c02 */ /* 0x000fc60008000f00 */
[----:B------:R-:W-:Y:S01]  /*3460*/  IMAD.HI.U32 R10, R16, R11, RZ ;  /* 0x0000000b100a7227 */ /* 0x000fe200078e00ff */
[----:B------:R-:W-:-:S03]  /*3470*/  IABS R18, R8 ;  /* 0x0000000800127213 */ /* 0x000fc60000000000 */
[----:B------:R-:W-:-:S04]  /*3480*/  IMAD.MOV R12, RZ, RZ, -R10 ;  /* 0x000000ffff0c7224 */ /* 0x000fc800078e0a0a */
[----:B------:R-:W-:-:S05]  /*3490*/  IMAD R11, R18, R12, R11 ;  /* 0x0000000c120b7224 */ /* 0x000fca00078e020b */
[----:B------:R-:W-:-:S13]  /*34a0*/  ISETP.GT.U32.AND P1, PT, R14, R11, PT ;  /* 0x0000000b0e00720c */ /* 0x000fda0003f24070 */
[----:B------:R-:W-:Y:S02]  /*34b0*/  @!P1 IMAD.IADD R11, R11, 0x1, -R18 ;  /* 0x000000010b0b9824 */ /* 0x000fe400078e0a12 */
[----:B------:R-:W-:-:S03]  /*34c0*/  @!P1 VIADD R10, R10, 0x1 ;  /* 0x000000010a0a9836 */ /* 0x000fc60000000000 */
[----:B------:R-:W-:Y:S02]  /*34d0*/  ISETP.GE.U32.AND P0, PT, R11, R14, PT ;  /* 0x0000000e0b00720c */ /* 0x000fe40003f06070 */
[C---:B------:R-:W-:Y:S01]  /*34e0*/  LOP3.LUT R11, R5.reuse, R8, RZ, 0x3c, !PT ;  /* 0x00000008050b7212 */ /* 0x040fe200078e3cff */
[----:B------:R-:W-:-:S03]  /*34f0*/  IMAD.IADD R5, R5, 0x1, R8 ;  /* 0x0000000105057824 */ /* 0x000fc600078e0208 */
[----:B------:R-:W-:-:S07]  /*3500*/  ISETP.GE.AND P2, PT, R11, RZ, PT ;  /* 0x000000ff0b00720c */ /* 0x000fce0003f46270 */
[----:B------:R-:W-:Y:S01]  /*3510*/  @P0 VIADD R10, R10, 0x1 ;  /* 0x000000010a0a0836 */ /* 0x000fe20000000000 */
[----:B------:R-:W-:-:S05]  /*3520*/  ISETP.NE.AND P0, PT, R9, RZ, PT ;  /* 0x000000ff0900720c */ /* 0x000fca0003f05270 */
[----:B------:R-:W-:-:S05]  /*3530*/  @!P2 IMAD.MOV R10, RZ, RZ, -R10 ;  /* 0x000000ffff0aa224 */ /* 0x000fca00078e0a0a */
[----:B------:R-:W-:-:S05]  /*3540*/  SEL R11, R13, R10, !P4 ;  /* 0x0000000a0d0b7207 */ /* 0x000fca0006000000 */
[----:B------:R-:W-:-:S04]  /*3550*/  IMAD.IADD R11, R11, 0x1, R0 ;  /* 0x000000010b0b7824 */ /* 0x000fc800078e0200 */
[----:B------:R-:W-:-:S05]  /*3560*/  IMAD.WIDE R10, R11, 0x4, R6 ;  /* 0x000000040b0a7825 */ /* 0x000fca00078e0206 */
[----:B------:R0:W-:Y:S01]  /*3570*/  STG.E desc[UR10][R10.64], R2 ;  /* 0x000000020a007986 */ /* 0x0001e2000c10190a */
[----:B------:R-:W-:Y:S05]  /*3580*/  @P0 BRA `(.L_x_110) ;  /* 0xfffffffc00a80947 */ /* 0x000fea000383ffff */
.L_x_109:
[----:B------:R-:W-:Y:S05]  /*3590*/  BSYNC.RECONVERGENT B1 ;  /* 0x0000000000017941 */ /* 0x000fea0003800200 */
.L_x_108:
[----:B------:R-:W-:Y:S05]  /*35a0*/  @!P3 BRA `(.L_x_107) ;  /* 0x000000040078b947 */ /* 0x000fea0003800000 */
[----:B------:R-:W-:Y:S01]  /*35b0*/  IABS R8, R8 ;  /* 0x0000000800087213 */ /* 0x000fe20000000000 */
[----:B0-----:R-:W0:Y:S03]  /*35c0*/  LDC R10, c[0x0][0x390] ;  /* 0x0000e400ff0a7b82 */ /* 0x001e260000000800 */
[----:B------:R-:W1:Y:S05]  /*35d0*/  I2F.RP R11, R8 ;  /* 0x00000008000b7306 */ /* 0x000e6a0000209400 */
[----:B------:R-:W2:Y:S03]  /*35e0*/  LDC.64 R6, c[0x0][0x3c0] ;  /* 0x0000f000ff067b82 */ /* 0x000ea60000000a00 */
[----:B-1----:R-:W1:Y:S02]  /*35f0*/  MUFU.RCP R11, R11 ;  /* 0x0000000b000b7308 */ /* 0x002e640000001000 */
[----:B-1----:R-:W-:-:S06]  /*3600*/  VIADD R12, R11, 0xffffffe ;  /* 0x0ffffffe0b0c7836 */ /* 0x002fcc0000000000 */
[----:B------:R1:W3:Y:S02]  /*3610*/  F2I.FTZ.U32.TRUNC.NTZ R13, R12 ;  /* 0x0000000c000d7305 */ /* 0x0002e4000021f000 */
[----:B-1----:R-:W-:Y:S02]  /*3620*/  IMAD.MOV.U32 R12, RZ, RZ, RZ ;  /* 0x000000ffff0c7224 */ /* 0x002fe400078e00ff */
[----:B---3--:R-:W-:-:S04]  /*3630*/  IMAD.MOV R9, RZ, RZ, -R13 ;  /* 0x000000ffff097224 */ /* 0x008fc800078e0a0d */
[----:B------:R-:W-:-:S04]  /*3640*/  IMAD R9, R9, R8, RZ ;  /* 0x0000000809097224 */ /* 0x000fc800078e02ff */
[----:B0-2---:R-:W-:-:S07]  /*3650*/  IMAD.HI.U32 R9, R13, R9, R12 ;  /* 0x000000090d097227 */ /* 0x005fce00078e000c */
.L_x_111:
[----:B------:R-:W-:Y:S01]  /*3660*/  IABS R24, R10 ;  /* 0x0000000a00187213 */ /* 0x000fe20000000000 */
[--C-:B------:R-:W-:Y:S01]  /*3670*/  IMAD.IADD R21, R5, 0x1, R10.reuse ;  /* 0x0000000105157824 */ /* 0x100fe200078e020a */
[----:B------:R-:W-:Y:S02]  /*3680*/  IABS R12, R5 ;  /* 0x00000005000c7213 */ /* 0x000fe40000000000 */
[----:B------:R-:W0:Y:S01]  /*3690*/  I2F.RP R11, R24 ;  /* 0x00000018000b7306 */ /* 0x000e220000209400 */
[----:B------:R-:W-:Y:S01]  /*36a0*/  IMAD.IADD R23, R21, 0x1, R10 ;  /* 0x0000000115177824 */ /* 0x000fe200078e020a */
[----:B------:R-:W-:Y:S01]  /*36b0*/  IABS R18, R21 ;  /* 0x0000001500127213 */ /* 0x000fe20000000000 */
[----:B------:R-:W-:Y:S01]  /*36c0*/  IMAD.HI.U32 R14, R9, R12, RZ ;  /* 0x0000000c090e7227 */ /* 0x000fe200078e00ff */
[----:B------:R-:W-:Y:S02]  /*36d0*/  LOP3.LUT R5, R5, R10, RZ, 0x3c, !PT ;  /* 0x0000000a05057212 */ /* 0x000fe400078e3cff */
[----:B------:R-:W-:Y:S01]  /*36e0*/  IABS R20, R23 ;  /* 0x0000001700147213 */ /* 0x000fe20000000000 */
[----:B------:R-:W-:Y:S01]  /*36f0*/  IMAD.MOV R15, RZ, RZ, -R14 ;  /* 0x000000ffff0f7224 */ /* 0x000fe200078e0a0e */
[----:B------:R-:W-:-:S02]  /*3700*/  ISETP.GE.AND P3, PT, R5, RZ, PT ;  /* 0x000000ff0500720c */ /* 0x000fc40003f66270 */
[----:B------:R-:W-:Y:S01]  /*3710*/  LOP3.LUT R5, R21, R10, RZ, 0x3c, !PT ;  /* 0x0000000a15057212 */ /* 0x000fe200078e3cff */
[----:B------:R-:W-:Y:S02]  /*3720*/  IMAD R15, R24, R15, R12 ;  /* 0x0000000f180f7224 */ /* 0x000fe400078e020c */
[----:B------:R-:W-:Y:S01]  /*3730*/  IMAD.MOV.U32 R12, RZ, RZ, RZ ;  /* 0x000000ffff0c7224 */ /* 0x000fe200078e00ff */
[----:B0-----:R-:W0:Y:S02]  /*3740*/  MUFU.RCP R11, R11 ;  /* 0x0000000b000b7308 */ /* 0x001e240000001000 */
[----:B------:R-:W-:-:S13]  /*3750*/  ISETP.GT.U32.AND P2, PT, R8, R15, PT ;  /* 0x0000000f0800720c */ /* 0x000fda0003f44070 */
[----:B------:R-:W-:Y:S02]  /*3760*/  @!P2 IMAD.IADD R15, R15, 0x1, -R24 ;  /* 0x000000010f0fa824 */ /* 0x000fe400078e0a18 */
[----:B------:R-:W-:Y:S01]  /*3770*/  @!P2 VIADD R14, R14, 0x1 ;  /* 0x000000010e0ea836 */ /* 0x000fe20000000000 */
[----:B0-----:R-:W-:Y:S01]  /*3780*/  IADD3 R13, PT, PT, R11, 0xffffffe, RZ ;  /* 0x0ffffffe0b0d7810 */ /* 0x001fe20007ffe0ff */
[----:B------:R-:W-:Y:S01]  /*3790*/  IMAD.IADD R11, R23, 0x1, R10 ;  /* 0x00000001170b7824 */ /* 0x000fe200078e020a */
[----:B------:R-:W-:Y:S01]  /*37a0*/  ISETP.GE.U32.AND P0, PT, R15, R8, PT ;  /* 0x000000080f00720c */ /* 0x000fe20003f06070 */
[----:B------:R-:W-:-:S03]  /*37b0*/  IMAD.MOV.U32 R8, RZ, RZ, R24 ;  /* 0x000000ffff087224 */ /* 0x000fc600078e0018 */
[----:B------:R-:W0:Y:S01]  /*37c0*/  F2I.FTZ.U32.TRUNC.NTZ R13, R13 ;  /* 0x0000000d000d7305 */ /* 0x000e22000021f000 */
[----:B------:R-:W-:-:S08]  /*37d0*/  IABS R22, R11 ;  /* 0x0000000b00167213 */ /* 0x000fd00000000000 */
[----:B------:R-:W-:-:S05]  /*37e0*/  @P0 VIADD R14, R14, 0x1 ;  /* 0x000000010e0e0836 */ /* 0x000fca0000000000 */
[----:B------:R-:W-:Y:S01]  /*37f0*/  @!P3 IADD3 R14, PT, PT, -R14, RZ, RZ ;  /* 0x000000ff0e0eb210 */ /* 0x000fe20007ffe1ff */
[----:B0-----:R-:W-:-:S04]  /*3800*/  IMAD.MOV R9, RZ, RZ, -R13 ;  /* 0x000000ffff097224 */ /* 0x001fc800078e0a0d */
[----:B------:R-:W-:-:S04]  /*3810*/  IMAD R9, R9, R24, RZ ;  /* 0x0000001809097224 */ /* 0x000fc800078e02ff */
[----:B------:R-:W-:-:S06]  /*3820*/  IMAD.HI.U32 R9, R13, R9, R12 ;  /* 0x000000090d097227 */ /* 0x000fcc00078e000c */
[----:B------:R-:W-:-:S04]  /*3830*/  IMAD.HI.U32 R12, R9, R18, RZ ;  /* 0x00000012090c7227 */ /* 0x000fc800078e00ff */
[----:B------:R-:W-:Y:S02]  /*3840*/  IMAD.MOV R13, RZ, RZ, -R12 ;  /* 0x000000ffff0d7224 */ /* 0x000fe400078e0a0c */
[----:B------:R-:W-:-:S04]  /*3850*/  IMAD.HI.U32 R17, R9, R22, RZ ;  /* 0x0000001609117227 */ /* 0x000fc800078e00ff */
[----:B------:R-:W-:-:S04]  /*3860*/  IMAD.HI.U32 R16, R9, R20, RZ ;  /* 0x0000001409107227 */ /* 0x000fc800078e00ff */
[----:B------:R-:W-:Y:S02]  /*3870*/  IMAD R13, R24, R13, R18 ;  /* 0x0000000d180d7224 */ /* 0x000fe400078e0212 */
[----:B------:R-:W-:Y:S02]  /*3880*/  IMAD.MOV R19, RZ, RZ, -R17 ;  /* 0x000000ffff137224 */ /* 0x000fe400078e0a11 */
[----:B------:R-:W-:Y:S01]  /*3890*/  IMAD.MOV R15, RZ, RZ, -R16 ;  /* 0x000000ffff0f7224 */ /* 0x000fe200078e0a10 */
[----:B------:R-:W-:Y:S01]  /*38a0*/  ISETP.GT.U32.AND P6, PT, R8, R13, PT ;  /* 0x0000000d0800720c */ /* 0x000fe20003fc4070 */
[C---:B------:R-:W-:Y:S02]  /*38b0*/  IMAD R19, R24.reuse, R19, R22 ;  /* 0x0000001318137224 */ /* 0x040fe400078e0216 */
[----:B------:R-:W-:-:S03]  /*38c0*/  IMAD R15, R24, R15, R20 ;  /* 0x0000000f180f7224 */ /* 0x000fc600078e0214 */
[C---:B------:R-:W-:Y:S02]  /*38d0*/  ISETP.GT.U32.AND P1, PT, R8.reuse, R19, PT ;  /* 0x000000130800720c */ /* 0x040fe40003f24070 */
[----:B------:R-:W-:-:S05]  /*38e0*/  ISETP.GT.U32.AND P5, PT, R8, R15, PT ;  /* 0x0000000f0800720c */ /* 0x000fca0003fa4070 */
[----:B------:R-:W-:Y:S01]  /*38f0*/  @!P6 IADD3 R13, PT, PT, R13, -R24, RZ ;  /* 0x800000180d0de210 */ /* 0x000fe20007ffe0ff */
[----:B------:R-:W-:Y:S01]  /*3900*/  @!P6 VIADD R12, R12, 0x1 ;  /* 0x000000010c0ce836 */ /* 0x000fe20000000000 */
[----:B------:R-:W-:Y:S02]  /*3910*/  ISETP.GE.AND P6, PT, R5, RZ, PT ;  /* 0x000000ff0500720c */ /* 0x000fe40003fc6270 */
[----:B------:R-:W-:Y:S02]  /*3920*/  ISETP.GE.U32.AND P4, PT, R13, R8, PT ;  /* 0x000000080d00720c */ /* 0x000fe40003f86070 */
[--C-:B------:R-:W-:Y:S01]  /*3930*/  @!P1 IMAD.IADD R19, R19, 0x1, -R24.reuse ;  /* 0x0000000113139824 */ /* 0x100fe200078e0a18 */
[-C--:B------:R-:W-:Y:S01]  /*3940*/  LOP3.LUT R5, R23, R10.reuse, RZ, 0x3c, !PT ;  /* 0x0000000a17057212 */ /* 0x080fe200078e3cff */
[----:B------:R-:W-:Y:S01]  /*3950*/  @!P5 IMAD.IADD R15, R15, 0x1, -R24 ;  /* 0x000000010f0fd824 */ /* 0x000fe200078e0a18 */
[----:B------:R-:W-:Y:S01]  /*3960*/  LOP3.LUT R13, R11, R10, RZ, 0x3c, !PT ;  /* 0x0000000a0b0d7212 */ /* 0x000fe200078e3cff */
[----:B------:R-:W-:Y:S01]  /*3970*/  @!P5 VIADD R16, R16, 0x1 ;  /* 0x000000011010d836 */ /* 0x000fe20000000000 */
[-C--:B------:R-:W-:Y:S01]  /*3980*/  ISETP.GE.U32.AND P0, PT, R19, R8.reuse, PT ;  /* 0x000000081300720c */ /* 0x080fe20003f06070 */
[----:B------:R-:W-:Y:S01]  /*3990*/  @!P1 VIADD R17, R17, 0x1 ;  /* 0x0000000111119836 */ /* 0x000fe20000000000 */
[----:B------:R-:W-:-:S02]  /*39a0*/  ISETP.GE.U32.AND P2, PT, R15, R8, PT ;  /* 0x000000080f00720c */ /* 0x000fc40003f46070 */
[----:B------:R-:W-:Y:S02]  /*39b0*/  ISETP.GE.AND P5, PT, R5, RZ, PT ;  /* 0x000000ff0500720c */ /* 0x000fe40003fa6270 */
[----:B------:R-:W-:Y:S01]  /*39c0*/  @P4 VIADD R12, R12, 0x1 ;  /* 0x000000010c0c4836 */ /* 0x000fe20000000000 */
[----:B------:R-:W-:Y:S02]  /*39d0*/  ISETP.GE.AND P4, PT, R13, RZ, PT ;  /* 0x000000ff0d00720c */ /* 0x000fe40003f86270 */
[----:B------:R-:W-:Y:S01]  /*39e0*/  ISETP.NE.AND P1, PT, R10, RZ, PT ;  /* 0x000000ff0a00720c */ /* 0x000fe20003f25270 */
[----:B------:R-:W-:Y:S01]  /*39f0*/  @!P6 IMAD.MOV R12, RZ, RZ, -R12 ;  /* 0x000000ffff0ce224 */ /* 0x000fe200078e0a0c */
[----:B------:R-:W-:Y:S02]  /*3a00*/  LOP3.LUT R19, RZ, R10, RZ, 0x33, !PT ;  /* 0x0000000aff137212 */ /* 0x000fe400078e33ff */
[----:B------:R-:W-:Y:S02]  /*3a10*/  @P0 VIADD R17, R17, 0x1 ;  /* 0x0000000111110836 */ /* 0x000fe40000000000 */
[----:B------:R-:W-:Y:S01]  /*3a20*/  @P2 VIADD R16, R16, 0x1 ;  /* 0x0000000110102836 */ /* 0x000fe20000000000 */
[C---:B------:R-:W-:Y:S01]  /*3a30*/  SEL R5, R19.reuse, R14, !P1 ;  /* 0x0000000e13057207 */ /* 0x040fe20004800000 */
[----:B------:R-:W-:Y:S01]  /*3a40*/  IMAD.MOV.U32 R15, RZ, RZ, R17 ;  /* 0x000000ffff0f7224 */ /* 0x000fe200078e0011 */
[----:B------:R-:W-:Y:S01]  /*3a50*/  SEL R13, R19, R12, !P1 ;  /* 0x0000000c130d7207 */ /* 0x000fe20004800000 */
[----:B------:R-:W-:-:S02]  /*3a60*/  @!P5 IMAD.MOV R16, RZ, RZ, -R16 ;  /* 0x000000ffff10d224 */ /* 0x000fc400078e0a10 */
[----:B------:R-:W-:Y:S02]  /*3a70*/  @!P4 IMAD.MOV R15, RZ, RZ, -R15 ;  /* 0x000000ffff0fc224 */ /* 0x000fe400078e0a0f */
[--C-:B------:R-:W-:Y:S01]  /*3a80*/  IMAD.IADD R5, R5, 0x1, R0.reuse ;  /* 0x0000000105057824 */ /* 0x100fe200078e0200 */
[C---:B------:R-:W-:Y:S02]  /*3a90*/  SEL R17, R19.reuse, R16, !P1 ;  /* 0x0000001013117207 */ /* 0x040fe40004800000 */
[----:B------:R-:W-:Y:S01]  /*3aa0*/  SEL R19, R19, R15, !P1 ;  /* 0x0000000f13137207 */ /* 0x000fe20004800000 */
[--C-:B------:R-:W-:Y:S02]  /*3ab0*/  IMAD.IADD R15, R13, 0x1, R0.reuse ;  /* 0x000000010d0f7824 */ /* 0x100fe400078e0200 */
[--C-:B------:R-:W-:Y:S02]  /*3ac0*/  IMAD.IADD R17, R17, 0x1, R0.reuse ;  /* 0x0000000111117824 */ /* 0x100fe400078e0200 */
[----:B------:R-:W-:-:S02]  /*3ad0*/  IMAD.IADD R19, R19, 0x1, R0 ;  /* 0x0000000113137824 */ /* 0x000fc400078e0200 */
[----:B------:R-:W-:-:S04]  /*3ae0*/  IMAD.WIDE R12, R5, 0x4, R6 ;  /* 0x00000004050c7825 */ /* 0x000fc800078e0206 */
[--C-:B------:R-:W-:Y:S01]  /*3af0*/  IMAD.WIDE R14, R15, 0x4, R6.reuse ;  /* 0x000000040f0e7825 */ /* 0x100fe200078e0206 */
[----:B------:R1:W-:Y:S03]  /*3b00*/  STG.E desc[UR10][R12.64], R2 ;  /* 0x000000020c007986 */ /* 0x0003e6000c10190a */
[--C-:B------:R-:W-:Y:S01]  /*3b10*/  IMAD.WIDE R16, R17, 0x4, R6.reuse ;  /* 0x0000000411107825 */ /* 0x100fe200078e0206 */
[----:B------:R1:W-:Y:S03]  /*3b20*/  STG.E desc[UR10][R14.64], R2 ;  /* 0x000000020e007986 */ /* 0x0003e6000c10190a */
[----:B------:R-:W-:Y:S01]  /*3b30*/  IMAD.WIDE R18, R19, 0x4, R6 ;  /* 0x0000000413127825 */ /* 0x000fe200078e0206 */
[----:B------:R1:W-:Y:S03]  /*3b40*/  STG.E desc[UR10][R16.64], R2 ;  /* 0x0000000210007986 */ /* 0x0003e6000c10190a */
[----:B------:R-:W-:Y:S01]  /*3b50*/  IMAD.IADD R5, R11, 0x1, R10 ;  /* 0x000000010b057824 */ /* 0x000fe200078e020a */
[----:B------:R1:W-:Y:S04]  /*3b60*/  STG.E desc[UR10][R18.64], R2 ;  /* 0x0000000212007986 */ /* 0x0003e8000c10190a */
[----:B------:R-:W-:-:S13]  /*3b70*/  ISETP.GE.AND P0, PT, R5, R4, PT ;  /* 0x000000040500720c */ /* 0x000fda0003f06270 */
[----:B-1----:R-:W-:Y:S05]  /*3b80*/  @!P0 BRA `(.L_x_111) ;  /* 0xfffffff800b48947 */ /* 0x002fea000383ffff */
.L_x_107:
[----:B------:R-:W-:Y:S05]  /*3b90*/  BSYNC.RECONVERGENT B0 ;  /* 0x0000000000007941 */ /* 0x000fea0003800200 */
.L_x_106:
[----:B0-----:R-:W0:Y:S01]  /*3ba0*/  LDC.64 R4, c[0x0][0x3e0] ;  /* 0x0000f800ff047b82 */ /* 0x001e220000000a00 */
[----:B------:R-:W1:Y:S07]  /*3bb0*/  LDCU UR4, c[0x0][0x3a0] ;  /* 0x00007400ff0477ac */ /* 0x000e6e0008000800 */
[----:B------:R-:W2:Y:S01]  /*3bc0*/  LDC R9, c[0x0][0x390] ;  /* 0x0000e400ff097b82 */ /* 0x000ea20000000800 */
[----:B------:R-:W-:Y:S01]  /*3bd0*/  HFMA2 R6, -RZ, RZ, 0, 0 ;  /* 0x00000000ff067431 */ /* 0x000fe200000001ff */
[----:B------:R-:W3:Y:S01]  /*3be0*/  LDCU UR5, c[0x0][0x3b4] ;  /* 0x00007680ff0577ac */ /* 0x000ee20008000800 */
[----:B-1----:R-:W-:-:S04]  /*3bf0*/  VIADD R3, R3, UR4 ;  /* 0x0000000403037c36 */ /* 0x002fc80008000000 */
[----:B0-----:R-:W-:-:S06]  /*3c00*/  IMAD.WIDE R4, R3, 0x4, R4 ;  /* 0x0000000403047825 */ /* 0x001fcc00078e0204 */
[----:B------:R-:W4:Y:S01]  /*3c10*/  LDG.E R4, desc[UR10][R4.64] ;  /* 0x0000000a04047981 */ /* 0x000f22000c1e1900 */
[----:B---3--:R-:W-:Y:S01]  /*3c20*/  USHF.R.S32.HI UR4, URZ, 0x1f, UR5 ;  /* 0x0000001fff047899 */ /* 0x008fe20008011405 */
[----:B--2---:R-:W-:-:S04]  /*3c30*/  IABS R8, R9 ;  /* 0x0000000900087213 */ /* 0x004fc80000000000 */
[----:B------:R-:W0:Y:S08]  /*3c40*/  I2F.RP R10, R8 ;  /* 0x00000008000a7306 */ /* 0x000e300000209400 */
[----:B0-----:R-:W0:Y:S02]  /*3c50*/  MUFU.RCP R10, R10 ;  /* 0x0000000a000a7308 */ /* 0x001e240000001000 */
[----:B0-----:R-:W-:-:S06]  /*3c60*/  VIADD R7, R10, 0xffffffe ;  /* 0x0ffffffe0a077836 */ /* 0x001fcc0000000000 */
[----:B------:R-:W0:Y:S02]  /*3c70*/  F2I.FTZ.U32.TRUNC.NTZ R7, R7 ;  /* 0x0000000700077305 */ /* 0x000e24000021f000 */
[----:B0-----:R-:W-:-:S04]  /*3c80*/  IMAD.MOV R3, RZ, RZ, -R7 ;  /* 0x000000ffff037224 */ /* 0x001fc800078e0a07 */
[----:B------:R-:W-:-:S04]  /*3c90*/  IMAD R3, R3, R8, RZ ;  /* 0x0000000803037224 */ /* 0x000fc800078e02ff */
[----:B------:R-:W-:Y:S01]  /*3ca0*/  IMAD.HI.U32 R6, R7, R3, R6 ;  /* 0x0000000307067227 */ /* 0x000fe200078e0006 */
[----:B----4-:R-:W-:Y:S02]  /*3cb0*/  IABS R5, R4 ;  /* 0x0000000400057213 */ /* 0x010fe40000000000 */
[----:B------:R-:W-:-:S03]  /*3cc0*/  LOP3.LUT R4, R4, R9, RZ, 0x3c, !PT ;  /* 0x0000000904047212 */ /* 0x000fc600078e3cff */
[----:B------:R-:W-:Y:S01]  /*3cd0*/  IMAD.HI.U32 R3, R6, R5, RZ ;  /* 0x0000000506037227 */ /* 0x000fe200078e00ff */
[----:B------:R-:W-:-:S03]  /*3ce0*/  ISETP.GE.AND P2, PT, R4, RZ, PT ;  /* 0x000000ff0400720c */ /* 0x000fc60003f46270 */
[----:B------:R-:W-:-:S04]  /*3cf0*/  IMAD.MOV R6, RZ, RZ, -R3 ;  /* 0x000000ffff067224 */ /* 0x000fc800078e0a03 */
[----:B------:R-:W-:-:S05]  /*3d00*/  IMAD R5, R8, R6, R5 ;  /* 0x0000000608057224 */ /* 0x000fca00078e0205 */
[----:B------:R-:W-:-:S13]  /*3d10*/  ISETP.GT.U32.AND P1, PT, R8, R5, PT ;  /* 0x000000050800720c */ /* 0x000fda0003f24070 */
[----:B------:R-:W-:Y:S02]  /*3d20*/  @!P1 IMAD.IADD R5, R5, 0x1, -R8 ;  /* 0x0000000105059824 */ /* 0x000fe400078e0a08 */
[----:B------:R-:W-:Y:S01]  /*3d30*/  @!P1 VIADD R3, R3, 0x1 ;  /* 0x0000000103039836 */ /* 0x000fe20000000000 */
[----:B------:R-:W-:Y:S02]  /*3d40*/  ISETP.NE.AND P1, PT, R9, RZ, PT ;  /* 0x000000ff0900720c */ /* 0x000fe40003f25270 */
[----:B------:R-:W-:-:S13]  /*3d50*/  ISETP.GE.U32.AND P0, PT, R5, R8, PT ;  /* 0x000000080500720c */ /* 0x000fda0003f06070 */
[----:B------:R-:W-:-:S04]  /*3d60*/  @P0 VIADD R3, R3, 0x1 ;  /* 0x0000000103030836 */ /* 0x000fc80000000000 */
[----:B------:R-:W-:Y:S01]  /*3d70*/  @!P2 IMAD.MOV R3, RZ, RZ, -R3 ;  /* 0x000000ffff03a224 */ /* 0x000fe200078e0a03 */
[----:B------:R-:W-:-:S05]  /*3d80*/  @!P1 LOP3.LUT R3, RZ, R9, RZ, 0x33, !PT ;  /* 0x00000009ff039212 */ /* 0x000fca00078e33ff */
[----:B------:R-:W-:-:S05]  /*3d90*/  IMAD.IADD R2, R3, 0x1, R2 ;  /* 0x0000000103027824 */ /* 0x000fca00078e0202 */
[----:B------:R-:W-:-:S04]  /*3da0*/  ISETP.GE.U32.AND P0, PT, R2, UR5, PT ;  /* 0x0000000502007c0c */ /* 0x000fc8000bf06070 */
[----:B------:R-:W-:-:S13]  /*3db0*/  ISETP.GE.U32.AND.EX P0, PT, RZ, UR4, PT, P0 ;  /* 0x00000004ff007c0c */ /* 0x000fda000bf06100 */
[----:B------:R-:W-:Y:S05]  /*3dc0*/  @P0 EXIT ;  /* 0x000000000000094d */ /* 0x000fea0003800000 */
[----:B------:R-:W-:Y:S01]  /*3dd0*/  IMAD.MOV.U32 R5, RZ, RZ, R2 ;  /* 0x000000ffff057224 */ /* 0x000fe200078e0002 */
[----:B------:R-:W0:Y:S01]  /*3de0*/  LDCU.64 UR8, c[0x0][0x3c0] ;  /* 0x00007800ff0877ac */ /* 0x000e220008000a00 */
[----:B------:R-:W-:Y:S02]  /*3df0*/  IMAD.MOV.U32 R7, RZ, RZ, RZ ;  /* 0x000000ffff077224 */ /* 0x000fe400078e00ff */
[----:B------:R-:W-:-:S07]  /*3e00*/  IMAD.MOV.U32 R9, RZ, RZ, -0x1 ;  /* 0xffffffffff097424 */ /* 0x000fce00078e00ff */
.L_x_112:
[C---:B------:R-:W-:Y:S02]  /*3e10*/  IADD3 R3, P0, PT, R0.reuse, R5, RZ ;  /* 0x0000000500037210 */ /* 0x040fe40007f1e0ff */
[----:B------:R-:W-:Y:S02]  /*3e20*/  IADD3 R5, P1, PT, R5, UR6, RZ ;  /* 0x0000000605057c10 */ /* 0x000fe4000ff3e0ff */
[----:B------:R-:W-:Y:S02]  /*3e30*/  LEA.HI.X.SX32 R4, R0, R7, 0x1, P0 ;  /* 0x0000000700047211 */ /* 0x000fe400000f0eff */
[----:B0-----:R-:W-:Y:S01]  /*3e40*/  LEA R2, P0, R3, UR8, 0x2 ;  /* 0x0000000803027c11 */ /* 0x001fe2000f8010ff */
[----:B------:R-:W-:-:S03]  /*3e50*/  IMAD.X R7, RZ, RZ, R7, P1 ;  /* 0x000000ffff077224 */ /* 0x000fc600008e0607 */
[----:B------:R-:W-:Y:S02]  /*3e60*/  LEA.HI.X R3, R3, UR9, R4, 0x2, P0 ;  /* 0x0000000903037c11 */ /* 0x000fe400080f1404 */
[----:B------:R-:W-:-:S03]  /*3e70*/  ISETP.GE.U32.AND P0, PT, R5, UR5, PT ;  /* 0x0000000505007c0c */ /* 0x000fc6000bf06070 */
[----:B------:R1:W-:Y:S01]  /*3e80*/  STG.E desc[UR10][R2.64], R9 ;  /* 0x0000000902007986 */ /* 0x0003e2000c10190a */
[----:B------:R-:W-:-:S13]  /*3e90*/  ISETP.GE.U32.AND.EX P0, PT, R7, UR4, PT, P0 ;  /* 0x0000000407007c0c */ /* 0x000fda000bf06100 */
[----:B-1----:R-:W-:Y:S05]  /*3ea0*/  @!P0 BRA `(.L_x_112) ;  /* 0xfffffffc00d88947 */ /* 0x002fea000383ffff */
[----:B------:R-:W-:Y:S05]  /*3eb0*/  EXIT ;  /* 0x000000000000794d */ /* 0x000fea0003800000 */
.L_x_105:
[----:B------:R-:W-:Y:S01]  /*3ec0*/  IMAD.MOV.U32 R42, RZ, RZ, R27 ;  /* 0x000000ffff2a7224 */ /* 0x000fe200078e001b */
[----:B------:R-:W-:Y:S01]  /*3ed0*/  MOV R41, 0x1 ;  /* 0x0000000100297802 */ /* 0x000fe20000000f00 */
[----:B------:R-:W-:Y:S02]  /*3ee0*/  IMAD.MOV.U32 R44, RZ, RZ, RZ ;  /* 0x000000ffff2c7224 */ /* 0x000fe400078e00ff */
[----:B------:R-:W-:-:S07]  /*3ef0*/  IMAD.MOV.U32 R39, RZ, RZ, -0x1 ;  /* 0xffffffffff277424 */ /* 0x000fce00078e00ff */
[----:B0-----:R-:W-:Y:S05]  /*3f00*/  WARPSYNC.COLLECTIVE R39, `(.L_x_113) ;  /* 0x0000000027087348 */ /* 0x001fea0003c00000 */
[----:B------:R1:W2:Y:S02]  /*3f10*/  SHFL.UP P0, R40, R42, R41, R44 ;  /* 0x040000292a287389 */ /* 0x0002a4000000002c */
[----:B012---:R-:W-:Y:S05]  /*3f20*/  ENDCOLLECTIVE ;  /* 0x000000000000791b */ /* 0x007fea0003800000 */
.L_x_113:
[----:B------:R-:W-:Y:S02]  /*3f30*/  IMAD.MOV.U32 R41, RZ, RZ, 0x2 ;  /* 0x00000002ff297424 */ /* 0x000fe400078e00ff */
[----:B------:R-:W-:-:S04]  /*3f40*/  IMAD.MOV.U32 R36, RZ, RZ, R40 ;  /* 0x000000ffff247224 */ /* 0x000fc800078e0028 */
[----:B------:R-:W-:-:S04]  /*3f50*/  @P0 IMAD.IADD R36, R27, 0x1, R36 ;  /* 0x000000011b240824 */ /* 0x000fc800078e0224 */
[----:B------:R-:W-:-:S07]  /*3f60*/  IMAD.MOV.U32 R42, RZ, RZ, R36 ;  /* 0x000000ffff2a7224 */ /* 0x000fce00078e0024 */
[----:B------:R-:W-:Y:S05]  /*3f70*/  WARPSYNC.COLLECTIVE R39, `(.L_x_114) ;  /* 0x0000000027087348 */ /* 0x000fea0003c00000 */
[----:B------:R0:W1:Y:S02]  /*3f80*/  SHFL.UP P0, R40, R42, R41, R44 ;  /* 0x040000292a287389 */ /* 0x000064000000002c */
[----:B01----:R-:W-:Y:S05]  /*3f90*/  ENDCOLLECTIVE ;  /* 0x000000000000791b */ /* 0x003fea0003800000 */
.L_x_114:
[----:B------:R-:W-:Y:S02]  /*3fa0*/  IMAD.MOV.U32 R41, RZ, RZ, 0x4 ;  /* 0x00000004ff297424 */ /* 0x000fe400078e00ff */
[----:B------:R-:W-:-:S04]  /*3fb0*/  IMAD.MOV.U32 R35, RZ, RZ, R40 ;  /* 0x000000ffff237224 */ /* 0x000fc800078e0028 */
[----:B------:R-:W-:-:S04]  /*3fc0*/  @P0 IMAD.IADD R35, R36, 0x1, R35 ;  /* 0x0000000124230824 */ /* 0x000fc800078e0223 */
[----:B------:R-:W-:-:S07]  /*3fd0*/  IMAD.MOV.U32 R42, RZ, RZ, R35 ;  /* 0x000000ffff2a7224 */ /* 0x000fce00078e0023 */
[----:B------:R-:W-:Y:S05]  /*3fe0*/  WARPSYNC.COLLECTIVE R39, `(.L_x_115) ;  /* 0x0000000027087348 */ /* 0x000fea0003c00000 */
[----:B------:R0:W1:Y:S02]  /*3ff0*/  SHFL.UP P0, R40, R42, R41, R44 ;  /* 0x040000292a287389 */ /* 0x000064000000002c */
[----:B01----:R-:W-:Y:S05]  /*4000*/  ENDCOLLECTIVE ;  /* 0x000000000000791b */ /* 0x003fea0003800000 */
.L_x_115:
[----:B------:R-:W-:Y:S02]  /*4010*/  IMAD.MOV.U32 R41, RZ, RZ, 0x8 ;  /* 0x00000008ff297424 */ /* 0x000fe400078e00ff */
[----:B------:R-:W-:-:S05]  /*4020*/  IMAD.MOV.U32 R38, RZ, RZ, R40 ;  /* 0x000000ffff267224 */ /* 0x000fca00078e0028 */
[----:B------:R-:W-:-:S05]  /*4030*/  @P0 IADD3 R38, PT, PT, R35, R38, RZ ;  /* 0x0000002623260210 */ /* 0x000fca0007ffe0ff */
[----:B------:R-:W-:-:S07]  /*4040*/  IMAD.MOV.U32 R42, RZ, RZ, R38 ;  /* 0x000000ffff2a7224 */ /* 0x000fce00078e0026 */
[----:B------:R-:W-:Y:S05]  /*4050*/  WARPSYNC.COLLECTIVE R39, `(.L_x_116) ;  /* 0x0000000027087348 */ /* 0x000fea0003c00000 */
[----:B------:R0:W1:Y:S02]  /*4060*/  SHFL.UP P0, R40, R42, R41, R44 ;  /* 0x040000292a287389 */ /* 0x000064000000002c */
[----:B01----:R-:W-:Y:S05]  /*4070*/  ENDCOLLECTIVE ;  /* 0x000000000000791b */ /* 0x003fea0003800000 */
.L_x_116:
[----:B------:R-:W-:Y:S02]  /*4080*/  IMAD.MOV.U32 R41, RZ, RZ, 0x10 ;  /* 0x00000010ff297424 */ /* 0x000fe400078e00ff */
[----:B------:R-:W-:-:S04]  /*4090*/  IMAD.MOV.U32 R37, RZ, RZ, R40 ;  /* 0x000000ffff257224 */ /* 0x000fc800078e0028 */
[----:B------:R-:W-:-:S04]  /*40a0*/  @P0 IMAD.IADD R37, R38, 0x1, R37 ;  /* 0x0000000126250824 */ /* 0x000fc800078e0225 */
[----:B------:R-:W-:-:S07]  /*40b0*/  IMAD.MOV.U32 R42, RZ, RZ, R37 ;  /* 0x000000ffff2a7224 */ /* 0x000fce00078e0025 */
[----:B------:R-:W-:Y:S05]  /*40c0*/  WARPSYNC.COLLECTIVE R39, `(.L_x_117) ;  /* 0x0000000027087348 */ /* 0x000fea0003c00000 */
[----:B------:R0:W1:Y:S02]  /*40d0*/  SHFL.UP P0, R40, R42, R41, R44 ;  /* 0x040000292a287389 */ /* 0x000064000000002c */
[----:B01----:R-:W-:Y:S05]  /*40e0*/  ENDCOLLECTIVE ;  /* 0x000000000000791b */ /* 0x003fea0003800000 */
.L_x_117:
[----:B------:R-:W-:Y:S05]  /*40f0*/  BRA `(.L_x_118) ;  /* 0xffffffe800547947 */ /* 0x000fea000383ffff */
        .weak           $__internal_1_$__cuda_sm20_div_u64
        .type           $__internal_1_$__cuda_sm20_div_u64,@function
        .size           $__internal_1_$__cuda_sm20_div_u64,(.L_x_1800 - $__internal_1_$__cuda_sm20_div_u64)
$__internal_1_$__cuda_sm20_div_u64:
[----:B------:R-:W-:Y:S02]  /*4100*/  IMAD.U32 R16, RZ, RZ, UR12 ;  /* 0x0000000cff107e24 */ /* 0x000fe4000f8e00ff */
[----:B------:R-:W-:-:S04]  /*4110*/  IMAD.MOV.U32 R17, RZ, RZ, R11 ;  /* 0x000000ffff117224 */ /* 0x000fc800078e000b */
        /* <DEDUP_REMOVED lines=12> */
[----:B------:R-:W-:Y:S02]  /*41e0*/  IMAD.X R21, RZ, RZ, ~R15, P0 ;  /* 0x000000ffff157224 */ /* 0x000fe400000e0e0f */
[----:B------:R-:W-:Y:S02]  /*41f0*/  IMAD.MOV.U32 R15, RZ, RZ, R12 ;  /* 0x000000ffff0f7224 */ /* 0x000fe400078e000c */
[-C--:B------:R-:W-:Y:S02]  /*4200*/  IMAD R17, R13, R21.reuse, RZ ;  /* 0x000000150d117224 */ /* 0x080fe400078e02ff */
[----:B------:R-:W-:-:S04]  /*4210*/  IMAD.WIDE.U32 R14, P0, R12, R21, R14 ;  /* 0x000000150c0e7225 */ /* 0x000fc8000780000e */
[----:B------:R-:W-:-:S04]  /*4220*/  IMAD.HI.U32 R21, R13, R21, RZ ;  /* 0x000000150d157227 */ /* 0x000fc800078e00ff */
[----:B------:R-:W-:-:S05]  /*4230*/  IMAD.HI.U32 R14, P1, R13, R19, R14 ;  /* 0x000000130d0e7227 */ /* 0x000fca000782000e */
[----:B------:R-:W-:Y:S02]  /*4240*/  IADD3 R15, P2, PT, R17, R14, RZ ;  /* 0x0000000e110f7210 */ /* 0x000fe40007f5e0ff */
[----:B------:R-:W-:-:S03]  /*4250*/  IADD3.X R14, PT, PT, R21, R13, RZ, P0, !PT ;  /* 0x0000000d150e7210 */ /* 0x000fc600007fe4ff */
[----:B------:R-:W-:Y:S01]  /*4260*/  IMAD.WIDE.U32 R12, R15, UR12, RZ ;  /* 0x0000000c0f0c7c25 */ /* 0x000fe2000f8e00ff */
[----:B------:R-:W-:-:S03]  /*4270*/  IADD3.X R17, PT, PT, RZ, RZ, R14, P2, P1 ;  /* 0x000000ffff117210 */ /* 0x000fc600017e240e */
        /* <DEDUP_REMOVED lines=8> */
[----:B------:R-:W-:Y:S01]  /*4300*/  IMAD.HI.U32 R12, R17, R12, RZ ;  /* 0x0000000c110c7227 */ /* 0x000fe200078e00ff */
[----:B------:R-:W-:-:S03]  /*4310*/  IADD3 R15, P2, PT, R16, R15, RZ ;  /* 0x0000000f100f7210 */ /* 0x000fc60007f5e0ff */
[----:B------:R-:W-:Y:S02]  /*4320*/  IMAD.X R17, R12, 0x1, R17, P0 ;  /* 0x000000010c117824 */ /* 0x000fe400000e0611 */
[----:B------:R-:W-:-:S03]  /*4330*/  IMAD.HI.U32 R12, R15, R4, RZ ;  /* 0x000000040f0c7227 */ /* 0x000fc600078e00ff */
[----:B------:R-:W-:Y:S01]  /*4340*/  IADD3.X R17, PT, PT, RZ, RZ, R17, P2, P1 ;  /* 0x000000ffff117210 */ /* 0x000fe200017e2411 */
[----:B------:R-:W-:Y:S02]  /*4350*/  IMAD.MOV.U32 R13, RZ, RZ, RZ ;  /* 0x000000ffff0d7224 */ /* 0x000fe400078e00ff */
        /* <DEDUP_REMOVED lines=11> */
[----:B------:R-:W-:-:S04]  /*4410*/  IMAD R12, R14, UR12, R13 ;  /* 0x0000000c0e0c7c24 */ /* 0x000fc8000f8e020d */
[----:B------:R-:W-:Y:S01]  /*4420*/  IMAD.X R20, R5, 0x1, ~R12, P1 ;  /* 0x0000000105147824 */ /* 0x000fe200008e0e0c */
[----:B------:R-:W-:Y:S02]  /*4430*/  IADD3 R12, P2, PT, R15, 0x1, RZ ;  /* 0x000000010f0c7810 */ /* 0x000fe40007f5e0ff */
[----:B------:R-:W-:Y:S02]  /*4440*/  IADD3 R16, P1, PT, R17, -UR12, RZ ;  /* 0x8000000c11107c10 */ /* 0x000fe4000ff3e0ff */
[C---:B------:R-:W-:Y:S01]  /*4450*/  ISETP.GE.U32.AND.EX P0, PT, R20.reuse, R11, PT, P0 ;  /* 0x0000000b1400720c */ /* 0x040fe20003f06100 */
[----:B------:R-:W-:Y:S02]  /*4460*/  IMAD.X R13, RZ, RZ, R14, P2 ;  /* 0x000000ffff0d7224 */ /* 0x000fe400010e060e */
[----:B------:R-:W-:Y:S01]  /*4470*/  IMAD.X R18, R20, 0x1, ~R11, P1 ;  /* 0x0000000114127824 */ /* 0x000fe200008e0e0b */
[----:B------:R-:W-:Y:S02]  /*4480*/  SEL R15, R12, R15, P0 ;  /* 0x0000000f0c0f7207 */ /* 0x000fe40000000000 */
[----:B------:R-:W-:-:S02]  /*4490*/  SEL R16, R16, R17, P0 ;  /* 0x0000001110107207 */ /* 0x000fc40000000000 */
[----:B------:R-:W-:Y:S02]  /*44a0*/  SEL R14, R13, R14, P0 ;  /* 0x0000000e0d0e7207 */ /* 0x000fe40000000000 */
[----:B------:R-:W-:Y:S02]  /*44b0*/  IADD3 R12, P2, PT, R15, 0x1, RZ ;  /* 0x000000010f0c7810 */ /* 0x000fe40007f5e0ff */
[----:B------:R-:W-:Y:S02]  /*44c0*/  SEL R18, R18, R20, P0 ;  /* 0x0000001412127207 */ /* 0x000fe40000000000 */
[----:B------:R-:W-:Y:S01]  /*44d0*/  ISETP.GE.U32.AND P0, PT, R16, UR12, PT ;  /* 0x0000000c10007c0c */ /* 0x000fe2000bf06070 */
[----:B------:R-:W-:Y:S01]  /*44e0*/  IMAD.X R13, RZ, RZ, R14, P2 ;  /* 0x000000ffff0d7224 */ /* 0x000fe200010e060e */
[----:B------:R-:W-:Y:S02]  /*44f0*/  ISETP.NE.U32.AND P1, PT, RZ, UR12, PT ;  /* 0x0000000cff007c0c */ /* 0x000fe4000bf25070 */
[----:B------:R-:W-:-:S02]  /*4500*/  ISETP.GE.U32.AND.EX P0, PT, R18, R11, PT, P0 ;  /* 0x0000000b1200720c */ /* 0x000fc40003f06100 */
[----:B------:R-:W-:Y:S01]  /*4510*/  ISETP.NE.AND.EX P1, PT, R11, RZ, PT, P1 ;  /* 0x000000ff0b00720c */ /* 0x000fe20003f25310 */
[----:B------:R-:W-:Y:S01]  /*4520*/  IMAD.MOV.U32 R11, RZ, RZ, 0x0 ;  /* 0x00000000ff0b7424 */ /* 0x000fe200078e00ff */
[----:B------:R-:W-:Y:S02]  /*4530*/  SEL R12, R12, R15, P0 ;  /* 0x0000000f0c0c7207 */ /* 0x000fe40000000000 */
[----:B------:R-:W-:Y:S02]  /*4540*/  SEL R13, R13, R14, P0 ;  /* 0x0000000e0d0d7207 */ /* 0x000fe40000000000 */
[----:B------:R-:W-:Y:S02]  /*4550*/  SEL R12, R12, 0xffffffff, P1 ;  /* 0xffffffff0c0c7807 */ /* 0x000fe40000800000 */
[----:B------:R-:W-:Y:S01]  /*4560*/  SEL R13, R13, 0xffffffff, P1 ;  /* 0xffffffff0d0d7807 */ /* 0x000fe20000800000 */
[----:B------:R-:W-:Y:S06]  /*4570*/  RET.REL.NODEC R10 `(_ZN4vllm3moe32moe_lora_align_block_size_kernelIlEEvPT_PilS4_iimiiS4_S4_iS4_S4_S4_iiS4_S4_b) ;  /* 0xffffffb80aa07950 */ /* 0x000fec0003c3ffff */
.L_x_119:
        /* <DEDUP_REMOVED lines=16> */
.L_x_1800:


//--------------------- .text._ZN4vllm3moe51moe_lora_align_block_size_small_batch_expert_kernelIlLi256EEEvPT_PilS4_iimiiS4_S4_iS4_S4_S4_S4_b --------------------------
	.section	.text._ZN4vllm3moe51moe_lora_align_block_size_small_batch_expert_kernelIlLi256EEEvPT_PilS4_iimiiS4_S4_iS4_S4_S4_S4_b,"ax",@progbits
	.align	128
        .global         _ZN4vllm3moe51moe_lora_align_block_size_small_batch_expert_kernelIlLi256EEEvPT_PilS4_iimiiS4_S4_iS4_S4_S4_S4_b
        .type           _ZN4vllm3moe51moe_lora_align_block_size_small_batch_expert_kernelIlLi256EEEvPT_PilS4_iimiiS4_S4_iS4_S4_S4_S4_b,@function
        .size           _ZN4vllm3moe51moe_lora_align_block_size_small_batch_expert_kernelIlLi256EEEvPT_PilS4_iimiiS4_S4_iS4_S4_S4_S4_b,(.L_x_1801 - _ZN4vllm3moe51moe_lora_align_block_size_small_batch_expert_kernelIlLi256EEEvPT_PilS4_iimiiS4_S4_iS4_S4_S4_S4_b)
        .other          _ZN4vllm3moe51moe_lora_align_block_size_small_batch_expert_kernelIlLi256EEEvPT_PilS4_iimiiS4_S4_iS4_S4_S4_S4_b,@"STO_CUDA_ENTRY STV_DEFAULT"
_ZN4vllm3moe51moe_lora_align_block_size_small_batch_expert_kernelIlLi256EEEvPT_PilS4_iimiiS4_S4_iS4_S4_S4_S4_b:
.text._ZN4vllm3moe51moe_lora_align_block_size_small_batch_expert_kernelIlLi256EEEvPT_PilS4_iimiiS4_S4_iS4_S4_S4_S4_b:
[----:B------:R-:W-:Y:S01]  /*0000*/  LDC R1, c[0x0][0x37c] ;  /* 0x0000df00ff017b82 */ /* 0x000fe20000000800 */
[----:B------:R-:W0:Y:S07]  /*0010*/  S2R R3, SR_CTAID.X ;  /* 0x0000000000037919 */ /* 0x000e2e0000002500 */
[----:B------:R-:W0:Y:S01]  /*0020*/  LDC.64 R12, c[0x0][0x3e0] ;  /* 0x0000f800ff0c7b82 */ /* 0x000e220000000a00 */
[----:B------:R-:W1:Y:S01]  /*0030*/  LDCU.64 UR8, c[0x0][0x358] ;  /* 0x00006b00ff0877ac */ /* 0x000e620008000a00 */
[----:B0-----:R-:W-:-:S06]  /*0040*/  IMAD.WIDE.U32 R12, R3, 0x4, R12 ;  /* 0x00000004030c7825 */ /* 0x001fcc00078e000c */
[----:B-1----:R-:W2:Y:S02]  /*0050*/  LDG.E R12, desc[UR8][R12.64] ;  /* 0x000000080c0c7981 */ /* 0x002ea4000c1e1900 */
        /* <DEDUP_REMOVED lines=34> */
.L_x_120:
[----:B------:R-:W0:Y:S01]  /*0280*/  LDCU.64 UR4, c[0x0][0x3a8] ;  /* 0x00007500ff0477ac */ /* 0x000e220008000a00 */
[----:B------:R-:W-:Y:S01]  /*0290*/  IMAD.U32 R11, RZ, RZ, UR7 ;  /* 0x00000007ff0b7e24 */ /* 0x000fe2000f8e00ff */
[----:B------:R-:W-:Y:S01]  /*02a0*/  MOV R18, 0x2e0 ;  /* 0x000002e000127802 */ /* 0x000fe20000000f00 */
[----:B0-----:R-:W-:Y:S01]  /*02b0*/  IMAD.U32 R19, RZ, RZ, UR4 ;  /* 0x00000004ff137e24 */ /* 0x001fe2000f8e00ff */
[----:B------:R-:W-:-:S07]  /*02c0*/  MOV R13, UR5 ;  /* 0x00000005000d7c02 */ /* 0x000fce0008000f00 */
[----:B------:R-:W-:Y:S05]  /*02d0*/  CALL.REL.NOINC `($__internal_2_$__cuda_sm20_div_u64) ;  /* 0x0000006000087944 */ /* 0x000fea0003c00000 */
.L_x_121:
[----:B------:R-:W0:Y:S01]  /*02e0*/  S2R R10, SR_TID.X ;  /* 0x00000000000a7919 */ /* 0x000e220000002100 */
[----:B------:R-:W1:Y:S01]  /*02f0*/  LDC.64 R14, c[0x0][0x3d0] ;  /* 0x0000f400ff0e7b82 */ /* 0x000e620000000a00 */
[----:B------:R-:W-:Y:S01]  /*0300*/  BSSY.RECONVERGENT B0, `(.L_x_122) ;  /* 0x00000bd000007945 */ /* 0x000fe20003800200 */
[----:B-1----:R-:W-:Y:S01]  /*0310*/  IMAD.WIDE R14, R12, 0x4, R14 ;  /* 0x000000040c0e7825 */ /* 0x002fe200078e020e */
[----:B0-----:R-:W-:-:S13]  /*0320*/  ISETP.NE.AND P0, PT, R10, RZ, PT ;  /* 0x000000ff0a00720c */ /* 0x001fda0003f05270 */
[----:B------:R-:W-:Y:S05]  /*0330*/  @P0 BRA `(.L_x_123) ;  /* 0x0000000800e40947 */ /* 0x000fea0003800000 */
[----:B------:R0:W-:Y:S01]  /*0340*/  STG.E desc[UR8][R14.64], RZ ;  /* 0x000000ff0e007986 */ /* 0x0001e2000c101908 */
[----:B------:R-:W-:-:S13]  /*0350*/  ISETP.GE.AND P0, PT, R20, 0x1, PT ;  /* 0x000000011400780c */ /* 0x000fda0003f06270 */
[----:B0-----:R-:W-:Y:S05]  /*0360*/  @!P0 BRA `(.L_x_123) ;  /* 0x0000000800d88947 */ /* 0x001fea0003800000 */
[C---:B------:R-:W-:Y:S01]  /*0370*/  ISETP.GE.U32.AND P1, PT, R20.reuse, 0x10, PT ;  /* 0x000000101400780c */ /* 0x040fe20003f26070 */
[----:B------:R-:W-:Y:S01]  /*0380*/  BSSY.RECONVERGENT B1, `(.L_x_124) ;  /* 0x0000056000017945 */ /* 0x000fe20003800200 */
[----:B------:R-:W-:Y:S01]  /*0390*/  LOP3.LUT P0, R2, R20, 0xf, RZ, 0xc0, !PT ;  /* 0x0000000f14027812 */ /* 0x000fe2000780c0ff */
[----:B------:R-:W-:-:S10]  /*03a0*/  IMAD.MOV.U32 R3, RZ, RZ, RZ ;  /* 0x000000ffff037224 */ /* 0x000fd400078e00ff */
[----:B------:R-:W-:Y:S05]  /*03b0*/  @!P1 BRA `(.L_x_125) ;  /* 0x0000000400489947 */ /* 0x000fea0003800000 */
[----:B------:R-:W0:Y:S01]  /*03c0*/  LDCU.64 UR4, c[0x0][0x388] ;  /* 0x00007100ff0477ac */ /* 0x000e220008000a00 */
[----:B------:R-:W-:Y:S01]  /*03d0*/  LOP3.LUT R3, R20, 0x7ffffff0, RZ, 0xc0, !PT ;  /* 0x7ffffff014037812 */ /* 0x000fe200078ec0ff */
[----:B------:R-:W-:-:S04]  /*03e0*/  IMAD.MOV.U32 R9, RZ, RZ, RZ ;  /* 0x000000ffff097224 */ /* 0x000fc800078e00ff */
[----:B------:R-:W-:Y:S01]  /*03f0*/  IMAD.MOV R0, RZ, RZ, -R3 ;  /* 0x000000ffff007224 */ /* 0x000fe200078e0a03 */
[----:B0-----:R-:W-:-:S04]  /*0400*/  UIADD3 UR4, UP0, UPT, UR4, 0x20, URZ ;  /* 0x0000002004047890 */ /* 0x001fc8000ff1e0ff */
[----:B------:R-:W-:Y:S02]  /*0410*/  UIADD3.X UR5, UPT, UPT, URZ, UR5, URZ, UP0, !UPT ;  /* 0x00000005ff057290 */ /* 0x000fe400087fe4ff */
[----:B------:R-:W-:-:S04]  /*0420*/  IMAD.U32 R8, RZ, RZ, UR4 ;  /* 0x00000004ff087e24 */ /* 0x000fc8000f8e00ff */
[----:B------:R-:W-:-:S07]  /*0430*/  IMAD.U32 R5, RZ, RZ, UR5 ;  /* 0x00000005ff057e24 */ /* 0x000fce000f8e00ff */
.L_x_126:
[----:B------:R-:W-:Y:S01]  /*0440*/  IMAD.MOV.U32 R4, RZ, RZ, R8 ;  /* 0x000000ffff047224 */ /* 0x000fe200078e0008 */
[----:B-1----:R-:W0:Y:S04]  /*0450*/  LDC.64 R6, c[0x0][0x3e8] ;  /* 0x0000fa00ff067b82 */ /* 0x002e280000000a00 */
[----:B------:R-:W2:Y:S01]  /*0460*/  LDG.E R11, desc[UR8][R4.64+-0x20] ;  /* 0xffffe008040b7981 */ /* 0x000ea2000c1e1900 */
[----:B------:R-:W-:-:S04]  /*0470*/  IMAD R13, R12, R20, R9 ;  /* 0x000000140c0d7224 */ /* 0x000fc800078e0209 */
[----:B0-----:R-:W-:Y:S01]  /*0480*/  IMAD.WIDE R6, R13, 0x4, R6 ;  /* 0x000000040d067825 */ /* 0x001fe200078e0206 */
[----:B--2---:R-:W-:-:S04]  /*0490*/  ISETP.NE.AND P1, PT, R11, R12, PT ;  /* 0x0000000c0b00720c */ /* 0x004fc80003f25270 */
[----:B------:R-:W-:-:S05]  /*04a0*/  SEL R11, RZ, 0x1, P1 ;  /* 0x00000001ff0b7807 */ /* 0x000fca0000800000 */
[----:B------:R0:W-:Y:S04]  /*04b0*/  STG.E desc[UR8][R6.64], R11 ;  /* 0x0000000b06007986 */ /* 0x0001e8000c101908 */
[----:B------:R-:W2:Y:S02]  /*04c0*/  LDG.E R13, desc[UR8][R4.64+-0x1c] ;  /* 0xffffe408040d7981 */ /* 0x000ea4000c1e1900 */
[----:B--2---:R-:W-:-:S04]  /*04d0*/  ISETP.NE.AND P1, PT, R13, R12, PT ;  /* 0x0000000c0d00720c */ /* 0x004fc80003f25270 */
[----:B------:R-:W-:-:S05]  /*04e0*/  SEL R13, RZ, 0x1, P1 ;  /* 0x00000001ff0d7807 */ /* 0x000fca0000800000 */
[----:B------:R1:W-:Y:S04]  /*04f0*/  STG.E desc[UR8][R6.64+0x4], R13 ;  /* 0x0000040d06007986 */ /* 0x0003e8000c101908 */
[----:B------:R-:W2:Y:S02]  /*0500*/  LDG.E R17, desc[UR8][R4.64+-0x18] ;  /* 0xffffe80804117981 */ /* 0x000ea4000c1e1900 */
[----:B--2---:R-:W-:-:S04]  /*0510*/  ISETP.NE.AND P1, PT, R17, R12, PT ;  /* 0x0000000c1100720c */ /* 0x004fc80003f25270 */
[----:B------:R-:W-:-:S05]  /*0520*/  SEL R17, RZ, 0x1, P1 ;  /* 0x00000001ff117807 */ /* 0x000fca0000800000 */
[----:B------:R2:W-:Y:S04]  /*0530*/  STG.E desc[UR8][R6.64+0x8], R17 ;  /* 0x0000081106007986 */ /* 0x0005e8000c101908 */
[----:B------:R-:W3:Y:S02]  /*0540*/  LDG.E R19, desc[UR8][R4.64+-0x14] ;  /* 0xffffec0804137981 */ /* 0x000ee4000c1e1900 */
[----:B---3--:R-:W-:-:S04]  /*0550*/  ISETP.NE.AND P1, PT, R19, R12, PT ;  /* 0x0000000c1300720c */ /* 0x008fc80003f25270 */
[----:B0-----:R-:W-:-:S05]  /*0560*/  SEL R11, RZ, 0x1, P1 ;  /* 0x00000001ff0b7807 */ /* 0x001fca0000800000 */
[----:B------:R0:W-:Y:S04]  /*0570*/  STG.E desc[UR8][R6.64+0xc], R11 ;  /* 0x00000c0b06007986 */ /* 0x0001e8000c101908 */
[----:B------:R-:W3:Y:S02]  /*0580*/  LDG.E R19, desc[UR8][R4.64+-0x10] ;  /* 0xfffff00804137981 */ /* 0x000ee4000c1e1900 */
[----:B---3--:R-:W-:-:S04]  /*0590*/  ISETP.NE.AND P1, PT, R19, R12, PT ;  /* 0x0000000c1300720c */ /* 0x008fc80003f25270 */
[----:B-1----:R-:W-:-:S05]  /*05a0*/  SEL R13, RZ, 0x1, P1 ;  /* 0x00000001ff0d7807 */ /* 0x002fca0000800000 */
[----:B------:R1:W-:Y:S04]  /*05b0*/  STG.E desc[UR8][R6.64+0x10], R13 ;  /* 0x0000100d06007986 */ /* 0x0003e8000c101908 */
[----:B------:R-:W3:Y:S02]  /*05c0*/  LDG.E R19, desc[UR8][R4.64+-0xc] ;  /* 0xfffff40804137981 */ /* 0x000ee4000c1e1900 */
[----:B---3--:R-:W-:-:S04]  /*05d0*/  ISETP.NE.AND P1, PT, R19, R12, PT ;  /* 0x0000000c1300720c */ /* 0x008fc80003f25270 */
[----:B--2---:R-:W-:-:S05]  /*05e0*/  SEL R17, RZ, 0x1, P1 ;  /* 0x00000001ff117807 */ /* 0x004fca0000800000 */
        /* <DEDUP_REMOVED lines=37> */
[----:B------:R2:W3:Y:S01]  /*0840*/  LDG.E R19, desc[UR8][R4.64+0x1c] ;  /* 0x00001c0804137981 */ /* 0x0004e2000c1e1900 */
[----:B------:R-:W-:Y:S01]  /*0850*/  VIADD R0, R0, 0x10 ;  /* 0x0000001000007836 */ /* 0x000fe20000000000 */
[----:B------:R-:W-:Y:S01]  /*0860*/  IADD3 R8, P2, PT, R4, 0x40, RZ ;  /* 0x0000004004087810 */ /* 0x000fe20007f5e0ff */
[----:B------:R-:W-:-:S04]  /*0870*/  VIADD R9, R9, 0x10 ;  /* 0x0000001009097836 */ /* 0x000fc80000000000 */
[----:B--2---:R-:W-:Y:S01]  /*0880*/  IMAD.X R5, RZ, RZ, R5, P2 ;  /* 0x000000ffff057224 */ /* 0x004fe200010e0605 */
[----:B---3--:R-:W-:-:S04]  /*0890*/  ISETP.NE.AND P1, PT, R19, R12, PT ;  /* 0x0000000c1300720c */ /* 0x008fc80003f25270 */
[----:B0-----:R-:W-:Y:S02]  /*08a0*/  SEL R11, RZ, 0x1, P1 ;  /* 0x00000001ff0b7807 */ /* 0x001fe40000800000 */
[----:B------:R-:W-:-:S03]  /*08b0*/  ISETP.NE.AND P1, PT, R0, RZ, PT ;  /* 0x000000ff0000720c */ /* 0x000fc60003f25270 */
[----:B------:R1:W-:Y:S10]  /*08c0*/  STG.E desc[UR8][R6.64+0x3c], R11 ;  /* 0x00003c0b06007986 */ /* 0x0003f4000c101908 */
[----:B------:R-:W-:Y:S05]  /*08d0*/  @P1 BRA `(.L_x_126) ;  /* 0xfffffff800d81947 */ /* 0x000fea000383ffff */
.L_x_125:
[----:B------:R-:W-:Y:S05]  /*08e0*/  BSYNC.RECONVERGENT B1 ;  /* 0x0000000000017941 */ /* 0x000fea0003800200 */
.L_x_124:
[----:B------:R-:W-:Y:S05]  /*08f0*/  @!P0 BRA `(.L_x_123) ;  /* 0x0000000400748947 */ /* 0x000fea0003800000 */
[----:B------:R-:W-:Y:S01]  /*0900*/  ISETP.GE.U32.AND P1, PT, R2, 0x8, PT ;  /* 0x000000080200780c */ /* 0x000fe20003f26070 */
[----:B------:R-:W-:Y:S01]  /*0910*/  BSSY.RECONVERGENT B1, `(.L_x_127) ;  /* 0x000002a000017945 */ /* 0x000fe20003800200 */
[----:B------:R-:W-:-:S04]  /*0920*/  LOP3.LUT R8, R20, 0x7, RZ, 0xc0, !PT ;  /* 0x0000000714087812 */ /* 0x000fc800078ec0ff */
[----:B------:R-:W-:-:S07]  /*0930*/  ISETP.NE.AND P0, PT, R8, RZ, PT ;  /* 0x000000ff0800720c */ /* 0x000fce0003f05270 */
[----:B------:R-:W-:Y:S06]  /*0940*/  @!P1 BRA `(.L_x_128) ;  /* 0x0000000000989947 */ /* 0x000fec0003800000 */
[----:B------:R-:W0:Y:S08]  /*0950*/  LDC.64 R4, c[0x0][0x388] ;  /* 0x0000e200ff047b82 */ /* 0x000e300000000a00 */
[----:B-1----:R-:W1:Y:S01]  /*0960*/  LDC.64 R6, c[0x0][0x3e8] ;  /* 0x0000fa00ff067b82 */ /* 0x002e620000000a00 */
[----:B0-----:R-:W-:-:S05]  /*0970*/  IMAD.WIDE.U32 R4, R3, 0x4, R4 ;  /* 0x0000000403047825 */ /* 0x001fca00078e0004 */
[----:B------:R-:W2:Y:S01]  /*0980*/  LDG.E R9, desc[UR8][R4.64] ;  /* 0x0000000804097981 */ /* 0x000ea2000c1e1900 */
[----:B------:R-:W-:-:S04]  /*0990*/  IMAD R11, R12, R20, R3 ;  /* 0x000000140c0b7224 */ /* 0x000fc800078e0203 */
[----:B-1----:R-:W-:Y:S01]  /*09a0*/  IMAD.WIDE R6, R11, 0x4, R6 ;  /* 0x000000040b067825 */ /* 0x002fe200078e0206 */
        /* <DEDUP_REMOVED lines=27> */
[----:B------:R-:W3:Y:S01]  /*0b60*/  LDG.E R17, desc[UR8][R4.64+0x1c] ;  /* 0x00001c0804117981 */ /* 0x000ee2000c1e1900 */
[----:B------:R-:W-:Y:S02]  /*0b70*/  IADD3 R3, PT, PT, R3, 0x8, RZ ;  /* 0x0000000803037810 */ /* 0x000fe40007ffe0ff */
[----:B---3--:R-:W-:-:S04]  /*0b80*/  ISETP.NE.AND P1, PT, R17, R12, PT ;  /* 0x0000000c1100720c */ /* 0x008fc80003f25270 */
[----:B-1----:R-:W-:-:S05]  /*0b90*/  SEL R11, RZ, 0x1, P1 ;  /* 0x00000001ff0b7807 */ /* 0x002fca0000800000 */
[----:B------:R2:W-:Y:S04]  /*0ba0*/  STG.E desc[UR8][R6.64+0x1c], R11 ;  /* 0x00001c0b06007986 */ /* 0x0005e8000c101908 */
.L_x_128:
[----:B------:R-:W-:Y:S05]  /*0bb0*/  BSYNC.RECONVERGENT B1 ;  /* 0x0000000000017941 */ /* 0x000fea0003800200 */
.L_x_127:
[----:B------:R-:W-:Y:S05]  /*0bc0*/  @!P0 BRA `(.L_x_123) ;  /* 0x0000000000c08947 */ /* 0x000fea0003800000 */
[----:B------:R-:W-:Y:S01]  /*0bd0*/  ISETP.GE.U32.AND P0, PT, R8, 0x4, PT ;  /* 0x000000040800780c */ /* 0x000fe20003f06070 */
[----:B------:R-:W-:Y:S01]  /*0be0*/  BSSY.RECONVERGENT B1, `(.L_x_129) ;  /* 0x000001a000017945 */ /* 0x000fe20003800200 */
[----:B------:R-:W-:-:S04]  /*0bf0*/  LOP3.LUT R0, R20, 0x3, RZ, 0xc0, !PT ;  /* 0x0000000314007812 */ /* 0x000fc800078ec0ff */
[----:B------:R-:W-:-:S07]  /*0c00*/  ISETP.NE.AND P1, PT, R0, RZ, PT ;  /* 0x000000ff0000720c */ /* 0x000fce0003f25270 */
[----:B------:R-:W-:Y:S06]  /*0c10*/  @!P0 BRA `(.L_x_130) ;  /* 0x0000000000588947 */ /* 0x000fec0003800000 */
[----:B------:R-:W0:Y:S08]  /*0c20*/  LDC.64 R4, c[0x0][0x388] ;  /* 0x0000e200ff047b82 */ /* 0x000e300000000a00 */
[----:B-12---:R-:W1:Y:S01]  /*0c30*/  LDC.64 R6, c[0x0][0x3e8] ;  /* 0x0000fa00ff067b82 */ /* 0x006e620000000a00 */
        /* <DEDUP_REMOVED lines=15> */
[----:B------:R-:W2:Y:S01]  /*0d30*/  LDG.E R17, desc[UR8][R4.64+0xc] ;  /* 0x00000c0804117981 */ /* 0x000ea2000c1e1900 */
[----:B------:R-:W-:Y:S01]  /*0d40*/  VIADD R3, R3, 0x4 ;  /* 0x0000000403037836 */ /* 0x000fe20000000000 */
[----:B--2---:R-:W-:-:S04]  /*0d50*/  ISETP.NE.AND P0, PT, R17, R12, PT ;  /* 0x0000000c1100720c */ /* 0x004fc80003f05270 */
[----:B0-----:R-:W-:-:S05]  /*0d60*/  SEL R9, RZ, 0x1, P0 ;  /* 0x00000001ff097807 */ /* 0x001fca0000000000 */
[----:B------:R3:W-:Y:S04]  /*0d70*/  STG.E desc[UR8][R6.64+0xc], R9 ;  /* 0x00000c0906007986 */ /* 0x0007e8000c101908 */
.L_x_130:
[----:B------:R-:W-:Y:S05]  /*0d80*/  BSYNC.RECONVERGENT B1 ;  /* 0x0000000000017941 */ /* 0x000fea0003800200 */
.L_x_129:
[----:B------:R-:W-:Y:S05]  /*0d90*/  @!P1 BRA `(.L_x_123) ;  /* 0x00000000004c9947 */ /* 0x000fea0003800000 */
[----:B-123--:R-:W0:Y:S01]  /*0da0*/  LDC.64 R6, c[0x0][0x388] ;  /* 0x0000e200ff067b82 */ /* 0x00ee220000000a00 */
[----:B------:R-:W-:-:S07]  /*0db0*/  IMAD.MOV R0, RZ, RZ, -R0 ;  /* 0x000000ffff007224 */ /* 0x000fce00078e0a00 */
[----:B------:R-:W1:Y:S01]  /*0dc0*/  LDC.64 R4, c[0x0][0x3e8] ;  /* 0x0000fa00ff047b82 */ /* 0x000e620000000a00 */
[----:B0-----:R-:W-:-:S04]  /*0dd0*/  IMAD.WIDE.U32 R6, R3, 0x4, R6 ;  /* 0x0000000403067825 */ /* 0x001fc800078e0006 */
[----:B------:R-:W-:Y:S02]  /*0de0*/  IMAD.MOV.U32 R2, RZ, RZ, R6 ;  /* 0x000000ffff027224 */ /* 0x000fe400078e0006 */
[----:B------:R-:W-:-:S07]  /*0df0*/  IMAD.MOV.U32 R9, RZ, RZ, R7 ;  /* 0x000000ffff097224 */ /* 0x000fce00078e0007 */
.L_x_131:
[----:B------:R-:W-:-:S05]  /*0e00*/  IMAD.MOV.U32 R8, RZ, RZ, R2 ;  /* 0x000000ffff087224 */ /* 0x000fca00078e0002 */
[----:B0-----:R0:W2:Y:S01]  /*0e10*/  LDG.E R7, desc[UR8][R8.64] ;  /* 0x0000000808077981 */ /* 0x0010a2000c1e1900 */
[----:B------:R-:W-:Y:S01]  /*0e20*/  IMAD R11, R12, R20, R3 ;  /* 0x000000140c0b7224 */ /* 0x000fe200078e0203 */
[----:B------:R-:W-:Y:S01]  /*0e30*/  IADD3 R2, P1, PT, R2, 0x4, RZ ;  /* 0x0000000402027810 */ /* 0x000fe20007f3e0ff */
[----:B------:R-:W-:Y:S02]  /*0e40*/  VIADD R0, R0, 0x1 ;  /* 0x0000000100007836 */ /* 0x000fe40000000000 */
[----:B------:R-:W-:Y:S02]  /*0e50*/  VIADD R3, R3, 0x1 ;  /* 0x0000000103037836 */ /* 0x000fe40000000000 */
[----:B0-----:R-:W-:Y:S01]  /*0e60*/  IMAD.X R9, RZ, RZ, R9, P1 ;  /* 0x000000ffff097224 */ /* 0x001fe200008e0609 */
[----:B--2---:R-:W-:Y:S01]  /*0e70*/  ISETP.NE.AND P0, PT, R7, R12, PT ;  /* 0x0000000c0700720c */ /* 0x004fe20003f05270 */
[----:B-1----:R-:W-:-:S03]  /*0e80*/  IMAD.WIDE R6, R11, 0x4, R4 ;  /* 0x000000040b067825 */ /* 0x002fc600078e0204 */
[----:B------:R-:W-:Y:S02]  /*0e90*/  SEL R11, RZ, 0x1, P0 ;  /* 0x00000001ff0b7807 */ /* 0x000fe40000000000 */
[----:B------:R-:W-:-:S03]  /*0ea0*/  ISETP.NE.AND P0, PT, R0, RZ, PT ;  /* 0x000000ff0000720c */ /* 0x000fc60003f05270 */
[----:B------:R0:W-:Y:S10]  /*0eb0*/  STG.E desc[UR8][R6.64], R11 ;  /* 0x0000000b06007986 */ /* 0x0001f4000c101908 */
[----:B------:R-:W-:Y:S05]  /*0ec0*/  @P0 BRA `(.L_x_131) ;  /* 0xfffffffc00cc0947 */ /* 0x000fea000383ffff */
.L_x_123:
[----:B------:R-:W-:Y:S05]  /*0ed0*/  BSYNC.RECONVERGENT B0 ;  /* 0x0000000000007941 */ /* 0x000fea0003800200 */
.L_x_122:
[----:B-1----:R-:W1:Y:S08]  /*0ee0*/  LDC.64 R16, c[0x0][0x3e8] ;  /* 0x0000fa00ff107b82 */ /* 0x002e700000000a00 */
[----:B------:R-:W-:Y:S01]  /*0ef0*/  BAR.SYNC.DEFER_BLOCKING 0x0 ;  /* 0x0000000000007b1d */ /* 0x000fe20000010000 */
[----:B------:R-:W-:Y:S01]  /*0f00*/  ISETP.GT.U32.AND P0, PT, R10, 0xff, PT ;  /* 0x000000ff0a00780c */ /* 0x000fe20003f04070 */
[----:B------:R-:W-:-:S04]  /*0f10*/  IMAD R3, R12, R20, RZ ;  /* 0x000000140c037224 */ /* 0x000fc800078e02ff */
[----:B------:R-:W4:Y:S02]  /*0f20*/  LDCU UR16, c[0x0][0x3a0] ;  /* 0x00007400ff1077ac */ /* 0x000f240008000800 */
[----:B------:R-:W2:Y:S01]  /*0f30*/  LDC R5, c[0x0][0x3b0] ;  /* 0x0000ec00ff057b82 */ /* 0x000ea20000000800 */
[----:B------:R-:W0:Y:S01]  /*0f40*/  LDCU UR11, c[0x0][0x3c8] ;  /* 0x00007900ff0b77ac */ /* 0x000e220008000800 */
[----:B------:R-:W0:Y:S01]  /*0f50*/  LDCU.64 UR12, c[0x0][0x380] ;  /* 0x00007000ff0c77ac */ /* 0x000e220008000a00 */
[----:B------:R-:W0:Y:S01]  /*0f60*/  LDCU.64 UR14, c[0x0][0x3a8] ;  /* 0x00007500ff0e77ac */ /* 0x000e220008000a00 */
[----:B-1----:R-:W-:-:S04]  /*0f70*/  IMAD.WIDE R16, R3, 0x4, R16 ;  /* 0x0000000403107825 */ /* 0x002fc800078e0210 */
[----:B--23--:R-:W-:Y:S01]  /*0f80*/  IMAD R9, R12, R5, RZ ;  /* 0x000000050c097224 */ /* 0x00cfe200078e02ff */
[----:B0---4-:R-:W-:Y:S06]  /*0f90*/  @P0 BRA `(.L_x_132) ;  /* 0x0000000400840947 */ /* 0x011fec0003800000 */
[----:B------:R-:W-:-:S13]  /*0fa0*/  ISETP.GE.U32.AND P0, PT, R10, R5, PT ;  /* 0x000000050a00720c */ /* 0x000fda0003f06070 */
[----:B------:R-:W-:Y:S05]  /*0fb0*/  @P0 BRA `(.L_x_133) ;  /* 0x0000000400680947 */ /* 0x000fea0003800000 */
[----:B------:R-:W-:Y:S01]  /*0fc0*/  LOP3.LUT R12, RZ, R10, RZ, 0x33, !PT ;  /* 0x0000000aff0c7212 */ /* 0x000fe200078e33ff */
[----:B------:R-:W-:Y:S01]  /*0fd0*/  BSSY.RECONVERGENT B0, `(.L_x_134) ;  /* 0x000002b000007945 */ /* 0x000fe20003800200 */
[----:B------:R-:W-:Y:S01]  /*0fe0*/  SHF.R.S32.HI R3, RZ, 0x1f, R9 ;  /* 0x0000001fff037819 */ /* 0x000fe20000011409 */
[----:B------:R-:W-:Y:S01]  /*0ff0*/  IMAD.MOV.U32 R0, RZ, RZ, RZ ;  /* 0x000000ffff007224 */ /* 0x000fe200078e00ff */
[----:B------:R-:W-:-:S04]  /*1000*/  IADD3 R12, P0, PT, R12, R5, RZ ;  /* 0x000000050c0c7210 */ /* 0x000fc80007f1e0ff */
[----:B------:R-:W-:Y:S02]  /*1010*/  LEA.HI.X.SX32 R5, R5, 0xffffffff, 0x1, P0 ;  /* 0xffffffff05057811 */ /* 0x000fe400000f0eff */
[C---:B------:R-:W-:Y:S02]  /*1020*/  ISETP.GE.U32.AND P1, PT, R12.reuse, 0x700, PT ;  /* 0x000007000c00780c */ /* 0x040fe40003f26070 */
[----:B------:R-:W-:Y:S02]  /*1030*/  SHF.R.U64 R11, R12, 0x8, R5 ;  /* 0x000000080c0b7819 */ /* 0x000fe40000001205 */
[----:B------:R-:W-:Y:S02]  /*1040*/  ISETP.GE.U32.AND.EX P1, PT, R5, RZ, PT, P1 ;  /* 0x000000ff0500720c */ /* 0x000fe40003f26110 */
[----:B------:R-:W-:-:S04]  /*1050*/  IADD3 R11, P2, PT, R11, 0x1, RZ ;  /* 0x000000010b0b7810 */ /* 0x000fc80007f5e0ff */
[----:B------:R-:W-:Y:S02]  /*1060*/  LOP3.LUT R14, R11, 0x7, RZ, 0xc0, !PT ;  /* 0x000000070b0e7812 */ /* 0x000fe400078ec0ff */
[----:B------:R-:W-:Y:S02]  /*1070*/  LEA.HI.X R8, R5, RZ, RZ, 0x18, P2 ;  /* 0x000000ff05087211 */ /* 0x000fe400010fc4ff */
[----:B------:R-:W-:-:S04]  /*1080*/  ISETP.NE.U32.AND P0, PT, R14, RZ, PT ;  /* 0x000000ff0e00720c */ /* 0x000fc80003f05070 */
[----:B------:R-:W-:Y:S01]  /*1090*/  ISETP.NE.AND.EX P0, PT, RZ, RZ, PT, P0 ;  /* 0x000000ffff00720c */ /* 0x000fe20003f05300 */
[----:B------:R-:W-:-:S12]  /*10a0*/  @!P1 BRA `(.L_x_135) ;  /* 0x0000000000749947 */ /* 0x000fd80003800000 */
[----:B------:R-:W0:Y:S01]  /*10b0*/  LDCU.64 UR4, c[0x0][0x3b8] ;  /* 0x00007700ff0477ac */ /* 0x000e220008000a00 */
[----:B------:R-:W1:Y:S01]  /*10c0*/  LDC R13, c[0x0][0x3a8] ;  /* 0x0000ea00ff0d7b82 */ /* 0x000e620000000800 */
[----:B------:R-:W-:Y:S02]  /*10d0*/  IADD3 R7, P1, PT, R9, R10, RZ ;  /* 0x0000000a09077210 */ /* 0x000fe40007f3e0ff */
[----:B------:R-:W-:Y:S02]  /*10e0*/  LOP3.LUT R8, R8, 0x1ffffff, RZ, 0xc0, !PT ;  /* 0x01ffffff08087812 */ /* 0x000fe400078ec0ff */
[----:B------:R-:W-:Y:S02]  /*10f0*/  IADD3.X R4, PT, PT, R3, R0, RZ, P1, !PT ;  /* 0x0000000003047210 */ /* 0x000fe40000ffe4ff */
[----:B------:R-:W-:Y:S02]  /*1100*/  LOP3.LUT R6, R11, 0xfffffff8, RZ, 0xc0, !PT ;  /* 0xfffffff80b067812 */ /* 0x000fe400078ec0ff */
[----:B0-----:R-:W-:-:S04]  /*1110*/  LEA R2, P2, R7, UR4, 0x2 ;  /* 0x0000000407027c11 */ /* 0x001fc8000f8410ff */
[----:B------:R-:W-:Y:S02]  /*1120*/  IADD3 R2, P1, PT, R2, 0x1000, RZ ;  /* 0x0000100002027810 */ /* 0x000fe40007f3e0ff */
[----:B------:R-:W-:-:S05]  /*1130*/  LEA.HI.X R7, R7, UR5, R4, 0x2, P2 ;  /* 0x0000000507077c11 */ /* 0x000fca00090f1404 */
[----:B------:R-:W-:-:S07]  /*1140*/  IMAD.X R7, RZ, RZ, R7, P1 ;  /* 0x000000ffff077224 */ /* 0x000fce00008e0607 */
.L_x_136:
[----:B0-----:R-:W-:Y:S01]  /*1150*/  IMAD.MOV.U32 R4, RZ, RZ, R2 ;  /* 0x000000ffff047224 */ /* 0x001fe200078e0002 */
[----:B------:R-:W-:Y:S01]  /*1160*/  IADD3 R6, P1, PT, R6, -0x8, RZ ;  /* 0xfffffff806067810 */ /* 0x000fe20007f3e0ff */
[----:B------:R-:W-:Y:S01]  /*1170*/  IMAD.MOV.U32 R5, RZ, RZ, R7 ;  /* 0x000000ffff057224 */ /* 0x000fe200078e0007 */
[----:B------:R-:W-:Y:S02]  /*1180*/  IADD3 R10, P2, PT, R10, 0x800, RZ ;  /* 0x000008000a0a7810 */ /* 0x000fe40007f5e0ff */
[----:B------:R-:W-:Y:S02]  /*1190*/  IADD3.X R8, PT, PT, R8, -0x1, RZ, P1, !PT ;  /* 0xffffffff08087810 */ /* 0x000fe40000ffe4ff */
[----:B-1----:R0:W-:Y:S01]  /*11a0*/  STG.E desc[UR8][R4.64+-0x1000], R13 ;  /* 0xfff0000d04007986 */ /* 0x0021e2000c101908 */
[----:B------:R-:W-:Y:S01]  /*11b0*/  ISETP.NE.U32.AND P1, PT, R6, RZ, PT ;  /* 0x000000ff0600720c */ /* 0x000fe20003f25070 */
[----:B------:R-:W-:Y:S01]  /*11c0*/  IMAD.X R0, RZ, RZ, R0, P2 ;  /* 0x000000ffff007224 */ /* 0x000fe200010e0600 */
        /* <DEDUP_REMOVED lines=11> */
.L_x_135:
[----:B------:R-:W-:Y:S05]  /*1280*/  BSYNC.RECONVERGENT B0 ;  /* 0x0000000000007941 */ /* 0x000fea0003800200 */
.L_x_134:
[----:B------:R-:W-:Y:S05]  /*1290*/  @!P0 BRA `(.L_x_133) ;  /* 0x0000000000b08947 */ /* 0x000fea0003800000 */
[----:B------:R-:W-:Y:S01]  /*12a0*/  ISETP.GE.U32.AND P0, PT, R14, 0x4, PT ;  /* 0x000000040e00780c */ /* 0x000fe20003f06070 */
[----:B------:R-:W-:Y:S01]  /*12b0*/  BSSY.RECONVERGENT B0, `(.L_x_137) ;  /* 0x0000012000007945 */ /* 0x000fe20003800200 */
[----:B------:R-:W-:Y:S02]  /*12c0*/  LOP3.LUT R2, R11, 0x3, RZ, 0xc0, !PT ;  /* 0x000000030b027812 */ /* 0x000fe400078ec0ff */
[----:B------:R-:W-:Y:S02]  /*12d0*/  ISETP.GE.U32.AND.EX P0, PT, RZ, RZ, PT, P0 ;  /* 0x000000ffff00720c */ /* 0x000fe40003f06100 */
[----:B------:R-:W-:-:S04]  /*12e0*/  ISETP.NE.U32.AND P1, PT, R2, RZ, PT ;  /* 0x000000ff0200720c */ /* 0x000fc80003f25070 */
[----:B------:R-:W-:-:S07]  /*12f0*/  ISETP.NE.AND.EX P1, PT, RZ, RZ, PT, P1 ;  /* 0x000000ffff00720c */ /* 0x000fce0003f25310 */
[----:B------:R-:W-:Y:S06]  /*1300*/  @!P0 BRA `(.L_x_138) ;  /* 0x0000000000308947 */ /* 0x000fec0003800000 */
[----:B------:R-:W1:Y:S01]  /*1310*/  LDCU.64 UR4, c[0x0][0x3b8] ;  /* 0x00007700ff0477ac */ /* 0x000e620008000a00 */
[----:B------:R-:W2:Y:S01]  /*1320*/  LDC R7, c[0x0][0x3a8] ;  /* 0x0000ea00ff077b82 */ /* 0x000ea20000000800 */
[----:B0-----:R-:W-:-:S05]  /*1330*/  IADD3 R5, P0, PT, R9, R10, RZ ;  /* 0x0000000a09057210 */ /* 0x001fca0007f1e0ff */
[----:B------:R-:W-:Y:S01]  /*1340*/  IMAD.X R6, R3, 0x1, R0, P0 ;  /* 0x0000000103067824 */ /* 0x000fe200000e0600 */
[----:B-1----:R-:W-:-:S04]  /*1350*/  LEA R4, P0, R5, UR4, 0x2 ;  /* 0x0000000405047c11 */ /* 0x002fc8000f8010ff */
[----:B------:R-:W-:Y:S02]  /*1360*/  LEA.HI.X R5, R5, UR5, R6, 0x2, P0 ;  /* 0x0000000505057c11 */ /* 0x000fe400080f1406 */
[----:B------:R-:W-:-:S03]  /*1370*/  IADD3 R10, P0, PT, R10, 0x400, RZ ;  /* 0x000004000a0a7810 */ /* 0x000fc60007f1e0ff */
[----:B--2---:R1:W-:Y:S02]  /*1380*/  STG.E desc[UR8][R4.64], R7 ;  /* 0x0000000704007986 */ /* 0x0043e4000c101908 */
[----:B------:R-:W-:Y:S02]  /*1390*/  IMAD.X R0, RZ, RZ, R0, P0 ;  /* 0x000000ffff007224 */ /* 0x000fe400000e0600 */
[----:B------:R1:W-:Y:S04]  /*13a0*/  STG.E desc[UR8][R4.64+0x400], R7 ;  /* 0x0004000704007986 */ /* 0x0003e8000c101908 */
[----:B------:R1:W-:Y:S04]  /*13b0*/  STG.E desc[UR8][R4.64+0x800], R7 ;  /* 0x0008000704007986 */ /* 0x0003e8000c101908 */
[----:B------:R1:W-:Y:S02]  /*13c0*/  STG.E desc[UR8][R4.64+0xc00], R7 ;  /* 0x000c000704007986 */ /* 0x0003e4000c101908 */
.L_x_138:
[----:B------:R-:W-:Y:S05]  /*13d0*/  BSYNC.RECONVERGENT B0 ;  /* 0x0000000000007941 */ /* 0x000fea0003800200 */
.L_x_137:
[----:B------:R-:W-:Y:S05]  /*13e0*/  @!P1 BRA `(.L_x_133) ;  /* 0x00000000005c9947 */ /* 0x000fea0003800000 */
[----:B------:R-:W-:Y:S01]  /*13f0*/  LOP3.LUT P1, RZ, R12, 0x100, RZ, 0xc0, !PT ;  /* 0x000001000cff7812 */ /* 0x000fe2000782c0ff */
[----:B------:R-:W-:Y:S01]  /*1400*/  BSSY.RECONVERGENT B0, `(.L_x_139) ;  /* 0x0000010000007945 */ /* 0x000fe20003800200 */
[----:B------:R-:W-:-:S04]  /*1410*/  ISETP.NE.U32.AND P0, PT, R2, 0x1, PT ;  /* 0x000000010200780c */ /* 0x000fc80003f05070 */
[----:B------:R-:W-:-:S07]  /*1420*/  ISETP.NE.AND.EX P0, PT, RZ, RZ, PT, P0 ;  /* 0x000000ffff00720c */ /* 0x000fce0003f05300 */
[----:B------:R-:W2:Y:S08]  /*1430*/  @!P1 LDC R11, c[0x0][0x3a8] ;  /* 0x0000ea00ff0b9b82 */ /* 0x000eb00000000800 */
[----:B0-----:R-:W0:Y:S01]  /*1440*/  @!P1 LDC.64 R12, c[0x0][0x3b8] ;  /* 0x0000ee00ff0c9b82 */ /* 0x001e220000000a00 */
[----:B------:R-:W-:Y:S05]  /*1450*/  @!P0 BRA `(.L_x_140) ;  /* 0x0000000000288947 */ /* 0x000fea0003800000 */
[----:B------:R-:W3:Y:S01]  /*1460*/  LDCU.64 UR4, c[0x0][0x3b8] ;  /* 0x00007700ff0477ac */ /* 0x000ee20008000a00 */
[----:B-1----:R-:W1:Y:S01]  /*1470*/  LDC R7, c[0x0][0x3a8] ;  /* 0x0000ea00ff077b82 */ /* 0x002e620000000800 */
[----:B------:R-:W-:-:S05]  /*1480*/  IADD3 R2, P0, PT, R9, R10, RZ ;  /* 0x0000000a09027210 */ /* 0x000fca0007f1e0ff */
[----:B------:R-:W-:Y:S01]  /*1490*/  IMAD.X R5, R3, 0x1, R0, P0 ;  /* 0x0000000103057824 */ /* 0x000fe200000e0600 */
[----:B---3--:R-:W-:-:S04]  /*14a0*/  LEA R4, P0, R2, UR4, 0x2 ;  /* 0x0000000402047c11 */ /* 0x008fc8000f8010ff */
[----:B------:R-:W-:Y:S02]  /*14b0*/  LEA.HI.X R5, R2, UR5, R5, 0x2, P0 ;  /* 0x0000000502057c11 */ /* 0x000fe400080f1405 */
[----:B------:R-:W-:-:S03]  /*14c0*/  IADD3 R10, P0, PT, R10, 0x200, RZ ;  /* 0x000002000a0a7810 */ /* 0x000fc60007f1e0ff */
[----:B-1----:R3:W-:Y:S02]  /*14d0*/  STG.E desc[UR8][R4.64], R7 ;  /* 0x0000000704007986 */ /* 0x0027e4000c101908 */
[----:B------:R-:W-:Y:S02]  /*14e0*/  IMAD.X R0, RZ, RZ, R0, P0 ;  /* 0x000000ffff007224 */ /* 0x000fe400000e0600 */
[----:B------:R3:W-:Y:S06]  /*14f0*/  STG.E desc[UR8][R4.64+0x400], R7 ;  /* 0x0004000704007986 */ /* 0x0007ec000c101908 */
.L_x_140:
[----:B------:R-:W-:Y:S05]  /*1500*/  BSYNC.RECONVERGENT B0 ;  /* 0x0000000000007941 */ /* 0x000fea0003800200 */
.L_x_139:
[----:B------:R-:W-:-:S04]  /*1510*/  @!P1 IADD3 R9, P0, PT, R9, R10, RZ ;  /* 0x0000000a09099210 */ /* 0x000fc80007f1e0ff */
[----:B------:R-:W-:Y:S02]  /*1520*/  @!P1 IADD3.X R0, PT, PT, R3, R0, RZ, P0, !PT ;  /* 0x0000000003009210 */ /* 0x000fe400007fe4ff */
[----:B0-----:R-:W-:-:S04]  /*1530*/  @!P1 LEA R2, P0, R9, R12, 0x2 ;  /* 0x0000000c09029211 */ /* 0x001fc800078010ff */
[----:B------:R-:W-:-:S05]  /*1540*/  @!P1 LEA.HI.X R3, R9, R13, R0, 0x2, P0 ;  /* 0x0000000d09039211 */ /* 0x000fca00000f1400 */
[----:B--2---:R2:W-:Y:S04]  /*1550*/  @!P1 STG.E desc[UR8][R2.64], R11 ;  /* 0x0000000b02009986 */ /* 0x0045e8000c101908 */
.L_x_133:
[----:B------:R-:W-:Y:S05]  /*1560*/  WARPSYNC.ALL ;  /* 0x0000000000007948 */ /* 0x000fea0003800000 */
[----:B------:R-:W-:Y:S08]  /*1570*/  BAR.SYNC.DEFER_BLOCKING 0x0 ;  /* 0x0000000000007b1d */ /* 0x000ff00000010000 */
[----:B------:R-:W-:Y:S08]  /*1580*/  BAR.SYNC.DEFER_BLOCKING 0x0 ;  /* 0x0000000000007b1d */ /* 0x000ff00000010000 */
[----:B------:R-:W-:Y:S06]  /*1590*/  BAR.SYNC.DEFER_BLOCKING 0x0 ;  /* 0x0000000000007b1d */ /* 0x000fec0000010000 */
[----:B------:R-:W-:Y:S05]  /*15a0*/  EXIT ;  /* 0x000000000000794d */ /* 0x000fea0003800000 */
.L_x_132:
[----:B------:R-:W0:Y:S01]  /*15b0*/  LDC R11, c[0x0][0x3a0] ;  /* 0x0000e800ff0b7b82 */ /* 0x000e220000000800 */
[----:B------:R-:W-:Y:S01]  /*15c0*/  UMOV UR4, 0x400 ;  /* 0x0000040000047882 */ /* 0x000fe20000000000 */
[----:B------:R-:W-:Y:S02]  /*15d0*/  VIADD R7, R10, 0xffffff00 ;  /* 0xffffff000a077836 */ /* 0x000fe40000000000 */
[----:B------:R-:W-:Y:S02]  /*15e0*/  IMAD.MOV.U32 R4, RZ, RZ, RZ ;  /* 0x000000ffff047224 */ /* 0x000fe400078e00ff */
[----:B------:R-:W-:Y:S02]  /*15f0*/  IMAD.MOV.U32 R5, RZ, RZ, R7 ;  /* 0x000000ffff057224 */ /* 0x000fe400078e0007 */
[----:B------:R-:W1:Y:S08]  /*1600*/  S2UR UR5, SR_CgaCtaId ;  /* 0x00000000000579c3 */ /* 0x000e700000008800 */
[----:B------:R-:W2:Y:S01]  /*1610*/  LDC R8, c[0x0][0x360] ;  /* 0x0000d800ff087b82 */ /* 0x000ea20000000800 */
[----:B0-----:R-:W-:Y:S01]  /*1620*/  ISETP.GE.AND P0, PT, R11, 0x1, PT ;  /* 0x000000010b00780c */ /* 0x001fe20003f06270 */
[----:B-1----:R-:W-:-:S06]  /*1630*/  ULEA UR4, UR5, UR4, 0x18 ;  /* 0x0000000405047291 */ /* 0x002fcc000f8ec0ff */
[----:B------:R-:W-:-:S04]  /*1640*/  IMAD.U32 R6, RZ, RZ, UR4 ;  /* 0x00000004ff067e24 */ /* 0x000fc8000f8e00ff */
[----:B------:R-:W-:Y:S02]  /*1650*/  IMAD R3, R11, 0x4, R6 ;  /* 0x000000040b037824 */ /* 0x000fe400078e0206 */
[----:B------:R-:W-:Y:S05]  /*1660*/  @!P0 BRA `(.L_x_141) ;  /* 0x0000000400188947 */ /* 0x000fea0003800000 */
[C---:B------:R-:W-:Y:S01]  /*1670*/  ISETP.GE.U32.AND P0, PT, R11.reuse, 0x10, PT ;  /* 0x000000100b00780c */ /* 0x040fe20003f06070 */
[----:B------:R-:W-:Y:S01]  /*1680*/  IMAD.MOV.U32 R2, RZ, RZ, RZ ;  /* 0x000000ffff027224 */ /* 0x000fe200078e00ff */
[----:B------:R-:W-:-:S04]  /*1690*/  LOP3.LUT R18, R11, 0xf, RZ, 0xc0, !PT ;  /* 0x0000000f0b127812 */ /* 0x000fc800078ec0ff */
[----:B------:R-:W-:-:S07]  /*16a0*/  ISETP.NE.AND P1, PT, R18, RZ, PT ;  /* 0x000000ff1200720c */ /* 0x000fce0003f25270 */
[----:B------:R-:W-:Y:S06]  /*16b0*/  @!P0 BRA `(.L_x_142) ;  /* 0x0000000000648947 */ /* 0x000fec0003800000 */
[----:B------:R-:W-:Y:S02]  /*16c0*/  LEA R0, R10, 0xfffffc08, 0x2 ;  /* 0xfffffc080a007811 */ /* 0x000fe400078e10ff */
[----:B------:R-:W-:-:S03]  /*16d0*/  LOP3.LUT R2, R11, 0x7ffffff0, RZ, 0xc0, !PT ;  /* 0x7ffffff00b027812 */ /* 0x000fc600078ec0ff */
[----:B------:R-:W-:Y:S02]  /*16e0*/  IMAD R0, R0, R11, R6 ;  /* 0x0000000b00007224 */ /* 0x000fe400078e0206 */
[----:B------:R-:W-:Y:S02]  /*16f0*/  IMAD.MOV R13, RZ, RZ, -R2 ;  /* 0x000000ffff0d7224 */ /* 0x000fe400078e0a02 */
[----:B------:R-:W-:-:S07]  /*1700*/  VIADD R0, R0, 0x20 ;  /* 0x0000002000007836 */ /* 0x000fce0000000000 */
.L_x_143:
[----:B------:R-:W-:Y:S01]  /*1710*/  VIADD R13, R13, 0x10 ;  /* 0x000000100d0d7836 */ /* 0x000fe20000000000 */
[----:B------:R-:W-:Y:S04]  /*1720*/  STS [R0+-0x1c], RZ ;  /* 0xffffe4ff00007388 */ /* 0x000fe80000000800 */
[----:B------:R-:W-:Y:S01]  /*1730*/  ISETP.NE.AND P0, PT, R13, RZ, PT ;  /* 0x000000ff0d00720c */ /* 0x000fe20003f05270 */
[----:B------:R-:W-:Y:S04]  /*1740*/  STS [R0+-0x18], RZ ;  /* 0xffffe8ff00007388 */ /* 0x000fe80000000800 */
[----:B------:R-:W-:Y:S04]  /*1750*/  STS [R0+-0x14], RZ ;  /* 0xffffecff00007388 */ /* 0x000fe80000000800 */
[----:B------:R-:W-:Y:S04]  /*1760*/  STS [R0+-0x10], RZ ;  /* 0xfffff0ff00007388 */ /* 0x000fe80000000800 */
[----:B------:R-:W-:Y:S04]  /*1770*/  STS [R0+-0xc], RZ ;  /* 0xfffff4ff00007388 */ /* 0x000fe80000000800 */
[----:B------:R-:W-:Y:S04]  /*1780*/  STS [R0+-0x8], RZ ;  /* 0xfffff8ff00007388 */ /* 0x000fe80000000800 */
[----:B------:R-:W-:Y:S04]  /*1790*/  STS [R0+-0x4], RZ ;  /* 0xfffffcff00007388 */ /* 0x000fe80000000800 */
[----:B------:R-:W-:Y:S04]  /*17a0*/  STS [R0], RZ ;  /* 0x000000ff00007388 */ /* 0x000fe80000000800 */
[----:B------:R-:W-:Y:S04]  /*17b0*/  STS [R0+0x4], RZ ;  /* 0x000004ff00007388 */ /* 0x000fe80000000800 */
[----:B------:R-:W-:Y:S04]  /*17c0*/  STS [R0+0x8], RZ ;  /* 0x000008ff00007388 */ /* 0x000fe80000000800 */
[----:B------:R-:W-:Y:S04]  /*17d0*/  STS [R0+0xc], RZ ;  /* 0x00000cff00007388 */ /* 0x000fe80000000800 */
[----:B------:R-:W-:Y:S04]  /*17e0*/  STS [R0+0x10], RZ ;  /* 0x000010ff00007388 */ /* 0x000fe80000000800 */
[----:B------:R-:W-:Y:S04]  /*17f0*/  STS [R0+0x14], RZ ;  /* 0x000014ff00007388 */ /* 0x000fe80000000800 */
[----:B------:R-:W-:Y:S04]  /*1800*/  STS [R0+0x18], RZ ;  /* 0x000018ff00007388 */ /* 0x000fe80000000800 */
[----:B------:R-:W-:Y:S04]  /*1810*/  STS [R0+0x1c], RZ ;  /* 0x00001cff00007388 */ /* 0x000fe80000000800 */
[----:B------:R0:W-:Y:S02]  /*1820*/  STS [R0+0x20], RZ ;  /* 0x000020ff00007388 */ /* 0x0001e40000000800 */
[----:B0-----:R-:W-:Y:S01]  /*1830*/  IADD3 R0, PT, PT, R0, 0x40, RZ ;  /* 0x0000004000007810 */ /* 0x001fe20007ffe0ff */
[----:B------:R-:W-:Y:S06]  /*1840*/  @P0 BRA `(.L_x_143) ;  /* 0xfffffffc00b00947 */ /* 0x000fec000383ffff */
.L_x_142:
[----:B------:R-:W-:Y:S01]  /*1850*/  VIADD R0, R10, 0xffffff01 ;  /* 0xffffff010a007836 */ /* 0x000fe20000000000 */
[----:B------:R-:W-:Y:S06]  /*1860*/  @!P1 BRA `(.L_x_141) ;  /* 0x0000000000989947 */ /* 0x000fec0003800000 */
[----:B------:R-:W-:Y:S02]  /*1870*/  ISETP.GE.U32.AND P0, PT, R18, 0x8, PT ;  /* 0x000000081200780c */ /* 0x000fe40003f06070 */
[----:B------:R-:W-:-:S04]  /*1880*/  LOP3.LUT R19, R11, 0x7, RZ, 0xc0, !PT ;  /* 0x000000070b137812 */ /* 0x000fc800078ec0ff */
[----:B------:R-:W-:-:S07]  /*1890*/  ISETP.NE.AND P1, PT, R19, RZ, PT ;  /* 0x000000ff1300720c */ /* 0x000fce0003f25270 */
[----:B------:R-:W-:Y:S06]  /*18a0*/  @!P0 BRA `(.L_x_144) ;  /* 0x00000000002c8947 */ /* 0x000fec0003800000 */
[----:B------:R-:W-:Y:S02]  /*18b0*/  IMAD R18, R0, R11, R2 ;  /* 0x0000000b00127224 */ /* 0x000fe400078e0202 */
[----:B------:R-:W-:Y:S02]  /*18c0*/  VIADD R2, R2, 0x8 ;  /* 0x0000000802027836 */ /* 0x000fe40000000000 */
[----:B------:R-:W-:-:S05]  /*18d0*/  IMAD R18, R18, 0x4, R3 ;  /* 0x0000000412127824 */ /* 0x000fca00078e0203 */
[----:B------:R0:W-:Y:S04]  /*18e0*/  STS [R18+0x4], RZ ;  /* 0x000004ff12007388 */ /* 0x0001e80000000800 */
[----:B------:R0:W-:Y:S04]  /*18f0*/  STS [R18+0x8], RZ ;  /* 0x000008ff12007388 */ /* 0x0001e80000000800 */
[----:B------:R0:W-:Y:S04]  /*1900*/  STS [R18+0xc], RZ ;  /* 0x00000cff12007388 */ /* 0x0001e80000000800 */
[----:B------:R0:W-:Y:S04]  /*1910*/  STS [R18+0x10], RZ ;  /* 0x000010ff12007388 */ /* 0x0001e80000000800 */
[----:B------:R0:W-:Y:S04]  /*1920*/  STS [R18+0x14], RZ ;  /* 0x000014ff12007388 */ /* 0x0001e80000000800 */
[----:B------:R0:W-:Y:S04]  /*1930*/  STS [R18+0x18], RZ ;  /* 0x000018ff12007388 */ /* 0x0001e80000000800 */
[----:B------:R0:W-:Y:S04]  /*1940*/  STS [R18+0x1c], RZ ;  /* 0x00001cff12007388 */ /* 0x0001e80000000800 */
[----:B------:R0:W-:Y:S02]  /*1950*/  STS [R18+0x20], RZ ;  /* 0x000020ff12007388 */ /* 0x0001e40000000800 */
.L_x_144:
[----:B------:R-:W-:Y:S05]  /*1960*/  @!P1 BRA `(.L_x_141) ;  /* 0x0000000000589947 */ /* 0x000fea0003800000 */
        /* <DEDUP_REMOVED lines=10> */
[----:B------:R1:W-:Y:S02]  /*1a10*/  STS [R0+0x10], RZ ;  /* 0x000010ff00007388 */ /* 0x0003e40000000800 */
.L_x_145:
[----:B------:R-:W-:Y:S05]  /*1a20*/  @!P1 BRA `(.L_x_141) ;  /* 0x0000000000289947 */ /* 0x000fea0003800000 */
[----:B------:R-:W-:Y:S01]  /*1a30*/  LEA R19, R10, 0xfffffc08, 0x2 ;  /* 0xfffffc080a137811 */ /* 0x000fe200078e10ff */
[----:B------:R-:W-:Y:S02]  /*1a40*/  IMAD.SHL.U32 R2, R2, 0x4, RZ ;  /* 0x0000000402027824 */ /* 0x000fe400078e00ff */
[----:B------:R-:W-:Y:S02]  /*1a50*/  IMAD.MOV R13, RZ, RZ, -R13 ;  /* 0x000000ffff0d7224 */ /* 0x000fe400078e0a0d */
[----:B------:R-:W-:-:S05]  /*1a60*/  IMAD R19, R19, R11, R2 ;  /* 0x0000000b13137224 */ /* 0x000fca00078e0202 */
[----:B------:R-:W-:-:S07]  /*1a70*/  IADD3 R19, PT, PT, R19, 0x4, R6 ;  /* 0x0000000413137810 */ /* 0x000fce0007ffe006 */
.L_x_146:
[----:B------:R-:W-:Y:S01]  /*1a80*/  VIADD R13, R13, 0x1 ;  /* 0x000000010d0d7836 */ /* 0x000fe20000000000 */
[----:B------:R3:W-:Y:S04]  /*1a90*/  STS [R19], RZ ;  /* 0x000000ff13007388 */ /* 0x0007e80000000800 */
[----:B------:R-:W-:Y:S01]  /*1aa0*/  ISETP.NE.AND P0, PT, R13, RZ, PT ;  /* 0x000000ff0d00720c */ /* 0x000fe20003f05270 */
[----:B---3--:R-:W-:-:S12]  /*1ab0*/  VIADD R19, R19, 0x4 ;  /* 0x0000000413137836 */ /* 0x008fd80000000000 */
[----:B------:R-:W-:Y:S05]  /*1ac0*/  @P0 BRA `(.L_x_146) ;  /* 0xfffffffc00ec0947 */ /* 0x000fea000383ffff */
.L_x_141:
[----:B0-----:R-:W0:Y:S01]  /*1ad0*/  LDC.64 R18, c[0x0][0x3a8] ;  /* 0x0000ea00ff127b82 */ /* 0x001e220000000a00 */
[----:B--2---:R-:W-:Y:S02]  /*1ae0*/  IADD3 R2, PT, PT, R8, -0x100, RZ ;  /* 0xffffff0008027810 */ /* 0x004fe40007ffe0ff */
[----:B0-----:R-:W-:-:S04]  /*1af0*/  ISETP.GE.U32.AND P0, PT, R5, R18, PT ;  /* 0x000000120500720c */ /* 0x001fc80003f06070 */
[----:B------:R-:W-:-:S13]  /*1b00*/  ISETP.GE.U32.AND.EX P0, PT, R4, R19, PT, P0 ;  /* 0x000000130400720c */ /* 0x000fda0003f06100 */
[----:B------:R-:W-:Y:S05]  /*1b10*/  @P0 BRA `(.L_x_147) ;  /* 0x0000000800940947 */ /* 0x000fea0003800000 */
[----:B------:R-:W0:Y:S01]  /*1b20*/  LDCU.64 UR4, c[0x0][0x3e8] ;  /* 0x00007d00ff0477ac */ /* 0x000e220008000a00 */
[----:B-1----:R-:W-:Y:S01]  /*1b30*/  VIADD R0, R10, 0xffffff01 ;  /* 0xffffff010a007836 */ /* 0x002fe20000000000 */
[----:B0-----:R-:W-:-:S04]  /*1b40*/  UISETP.NE.U32.AND UP0, UPT, UR4, URZ, UPT ;  /* 0x000000ff0400728c */ /* 0x001fc8000bf05070 */
[----:B------:R-:W-:-:S09]  /*1b50*/  UISETP.NE.AND.EX UP0, UPT, UR5, URZ, UPT, UP0 ;  /* 0x000000ff0500728c */ /* 0x000fd2000bf05300 */
[----:B------:R-:W-:Y:S05]  /*1b60*/  BRA.U UP0, `(.L_x_148) ;  /* 0x0000000100b87547 */ /* 0x000fea000b800000 */
[----:B------:R-:W0:Y:S02]  /*1b70*/  LDCU.U8 UR4, c[0x0][0x3f0] ;  /* 0x00007e00ff0477ac */ /* 0x000e240008000000 */
[----:B0-----:R-:W-:-:S04]  /*1b80*/  UPRMT UR4, UR4, 0x8880, URZ ;  /* 0x0000888004047896 */ /* 0x001fc800080000ff */
[----:B------:R-:W-:-:S09]  /*1b90*/  UISETP.NE.AND UP0, UPT, UR4, URZ, UPT ;  /* 0x000000ff0400728c */ /* 0x000fd2000bf05270 */
[----:B------:R-:W-:Y:S05]  /*1ba0*/  BRA.U !UP0, `(.L_x_149) ;  /* 0x0000000108647547 */ /* 0x000fea000b800000 */
[----:B------:R-:W-:Y:S02]  /*1bb0*/  IMAD.MOV.U32 R13, RZ, RZ, R5 ;  /* 0x000000ffff0d7224 */ /* 0x000fe400078e0005 */
[----:B------:R-:W-:-:S07]  /*1bc0*/  IMAD.MOV.U32 R24, RZ, RZ, R4 ;  /* 0x000000ffff187224 */ /* 0x000fce00078e0004 */
.L_x_150:
[----:B------:R-:W0:Y:S02]  /*1bd0*/  LDCU.64 UR4, c[0x0][0x380] ;  /* 0x00007000ff0477ac */ /* 0x000e240008000a00 */
[----:B0-----:R-:W-:-:S04]  /*1be0*/  LEA R20, P0, R13, UR4, 0x3 ;  /* 0x000000040d147c11 */ /* 0x001fc8000f8018ff */
[----:B------:R-:W-:Y:S01]  /*1bf0*/  LEA.HI.X R21, R13, UR5, R24, 0x3, P0 ;  /* 0x000000050d157c11 */ /* 0x000fe200080f1c18 */
[----:B------:R-:W0:Y:S04]  /*1c00*/  LDCU.64 UR4, c[0x0][0x398] ;  /* 0x00007300ff0477ac */ /* 0x000e280008000a00 */
[----:B------:R-:W2:Y:S02]  /*1c10*/  LDG.E.CONSTANT R20, desc[UR8][R20.64] ;  /* 0x0000000814147981 */ /* 0x000ea4000c1e9900 */
[----:B--2---:R-:W-:-:S04]  /*1c20*/  SHF.R.S64 R18, RZ, 0x1e, R20 ;  /* 0x0000001eff127819 */ /* 0x004fc80000001014 */
[----:B0-----:R-:W-:-:S04]  /*1c30*/  IADD3 R18, P0, PT, R18, UR4, RZ ;  /* 0x0000000412127c10 */ /* 0x001fc8000ff1e0ff */
[----:B------:R-:W-:Y:S01]  /*1c40*/  LEA.HI.X.SX32 R19, R20, UR5, 0x2, P0 ;  /* 0x0000000514137c11 */ /* 0x000fe200080f16ff */
[----:B------:R-:W0:Y:S05]  /*1c50*/  LDCU.64 UR4, c[0x0][0x3a8] ;  /* 0x00007500ff0477ac */ /* 0x000e2a0008000a00 */
[----:B------:R-:W2:Y:S02]  /*1c60*/  LDG.E.CONSTANT R19, desc[UR8][R18.64] ;  /* 0x0000000812137981 */ /* 0x000ea4000c1e9900 */
[----:B--2---:R-:W-:-:S13]  /*1c70*/  ISETP.NE.AND P0, PT, R19, -0x1, PT ;  /* 0xffffffff1300780c */ /* 0x004fda0003f05270 */
[----:B------:R-:W1:Y:S02]  /*1c80*/  @P0 LDC R22, c[0x0][0x3a0] ;  /* 0x0000e800ff160b82 */ /* 0x000e640000000800 */
[----:B-1----:R-:W-:-:S04]  /*1c90*/  @P0 IMAD R22, R0, R22, R19 ;  /* 0x0000001600160224 */ /* 0x002fc800078e0213 */
[----:B------:R-:W-:-:S05]  /*1ca0*/  @P0 IMAD R22, R22, 0x4, R3 ;  /* 0x0000000416160824 */ /* 0x000fca00078e0203 */
[----:B------:R-:W1:Y:S02]  /*1cb0*/  @P0 LDS R11, [R22+0x4] ;  /* 0x00000400160b0984 */ /* 0x000e640000000800 */
[----:B-1----:R-:W-:-:S05]  /*1cc0*/  @P0 VIADD R11, R11, 0x1 ;  /* 0x000000010b0b0836 */ /* 0x002fca0000000000 */
[----:B------:R1:W-:Y:S01]  /*1cd0*/  @P0 STS [R22+0x4], R11 ;  /* 0x0000040b16000388 */ /* 0x0003e20000000800 */
[----:B------:R-:W-:-:S05]  /*1ce0*/  IADD3 R13, P0, PT, R2, R13, RZ ;  /* 0x0000000d020d7210 */ /* 0x000fca0007f1e0ff */
[----:B------:R-:W-:Y:S01]  /*1cf0*/  IMAD.X R24, RZ, RZ, R24, P0 ;  /* 0x000000ffff187224 */ /* 0x000fe200000e0618 */
[----:B0-----:R-:W-:-:S04]  /*1d00*/  ISETP.GE.U32.AND P0, PT, R13, UR4, PT ;  /* 0x000000040d007c0c */ /* 0x001fc8000bf06070 */
[----:B------:R-:W-:-:S13]  /*1d10*/  ISETP.GE.U32.AND.EX P0, PT, R24, UR5, PT, P0 ;  /* 0x0000000518007c0c */ /* 0x000fda000bf06100 */
[----:B-1----:R-:W-:Y:S05]  /*1d20*/  @!P0 BRA `(.L_x_150) ;  /* 0xfffffffc00a88947 */ /* 0x002fea000383ffff */
[----:B------:R-:W-:Y:S05]  /*1d30*/  BRA `(.L_x_147) ;  /* 0x00000008000c7947 */ /* 0x000fea0003800000 */
.L_x_149:
[----:B------:R-:W-:Y:S02]  /*1d40*/  IMAD.MOV.U32 R23, RZ, RZ, R5 ;  /* 0x000000ffff177224 */ /* 0x000fe400078e0005 */
[----:B------:R-:W-:-:S07]  /*1d50*/  IMAD.MOV.U32 R24, RZ, RZ, R4 ;  /* 0x000000ffff187224 */ /* 0x000fce00078e0004 */
.L_x_151:
[----:B0-----:R-:W0:Y:S02]  /*1d60*/  LDCU.64 UR4, c[0x0][0x380] ;  /* 0x00007000ff0477ac */ /* 0x001e240008000a00 */
[----:B0-----:R-:W-:-:S04]  /*1d70*/  LEA R20, P0, R23, UR4, 0x3 ;  /* 0x0000000417147c11 */ /* 0x001fc8000f8018ff */
[----:B------:R-:W-:-:S05]  /*1d80*/  LEA.HI.X R21, R23, UR5, R24, 0x3, P0 ;  /* 0x0000000517157c11 */ /* 0x000fca00080f1c18 */
[----:B------:R-:W2:Y:S01]  /*1d90*/  LDG.E.CONSTANT R20, desc[UR8][R20.64] ;  /* 0x0000000814147981 */ /* 0x000ea2000c1e9900 */
[----:B------:R-:W-:-:S05]  /*1da0*/  IADD3 R23, P0, PT, R2, R23, RZ ;  /* 0x0000001702177210 */ /* 0x000fca0007f1e0ff */
[----:B------:R-:W-:Y:S01]  /*1db0*/  IMAD.X R24, RZ, RZ, R24, P0 ;  /* 0x000000ffff187224 */ /* 0x000fe200000e0618 */
[----:B------:R-:W-:-:S04]  /*1dc0*/  ISETP.GE.U32.AND P0, PT, R23, R18, PT ;  /* 0x000000121700720c */ /* 0x000fc80003f06070 */
[----:B------:R-:W-:Y:S01]  /*1dd0*/  ISETP.GE.U32.AND.EX P0, PT, R24, R19, PT, P0 ;  /* 0x000000131800720c */ /* 0x000fe20003f06100 */
[----:B--2---:R-:W-:-:S04]  /*1de0*/  IMAD R22, R0, R11, R20 ;  /* 0x0000000b00167224 */ /* 0x004fc800078e0214 */
[----:B------:R-:W-:-:S05]  /*1df0*/  IMAD R22, R22, 0x4, R3 ;  /* 0x0000000416167824 */ /* 0x000fca00078e0203 */
[----:B------:R-:W0:Y:S02]  /*1e00*/  LDS R13, [R22+0x4] ;  /* 0x00000400160d7984 */ /* 0x000e240000000800 */
[----:B0-----:R-:W-:-:S05]  /*1e10*/  IADD3 R13, PT, PT, R13, 0x1, RZ ;  /* 0x000000010d0d7810 */ /* 0x001fca0007ffe0ff */
[----:B------:R0:W-:Y:S01]  /*1e20*/  STS [R22+0x4], R13 ;  /* 0x0000040d16007388 */ /* 0x0001e20000000800 */
[----:B------:R-:W-:Y:S05]  /*1e30*/  @!P0 BRA `(.L_x_151) ;  /* 0xfffffffc00c88947 */ /* 0x000fea000383ffff */
[----:B------:R-:W-:Y:S05]  /*1e40*/  BRA `(.L_x_147) ;  /* 0x0000000400c87947 */ /* 0x000fea0003800000 */
.L_x_148:
[----:B------:R-:W0:Y:S01]  /*1e50*/  LDCU.U8 UR4, c[0x0][0x3f0] ;  /* 0x00007e00ff0477ac */ /* 0x000e220008000000 */
[----:B------:R-:W-:Y:S02]  /*1e60*/  IMAD.MOV.U32 R19, RZ, RZ, R5 ;  /* 0x000000ffff137224 */ /* 0x000fe400078e0005 */
[----:B------:R-:W-:Y:S01]  /*1e70*/  IMAD.MOV.U32 R13, RZ, RZ, R4 ;  /* 0x000000ffff0d7224 */ /* 0x000fe200078e0004 */
[----:B0-----:R-:W-:-:S04]  /*1e80*/  UPRMT UR4, UR4, 0x8880, URZ ;  /* 0x0000888004047896 */ /* 0x001fc800080000ff */
[----:B------:R-:W-:-:S09]  /*1e90*/  UISETP.NE.AND UP0, UPT, UR4, URZ, UPT ;  /* 0x000000ff0400728c */ /* 0x000fd2000bf05270 */
[----:B------:R-:W-:Y:S05]  /*1ea0*/  BRA.U !UP0, `(.L_x_152) ;  /* 0x0000000108f87547 */ /* 0x000fea000b800000 */
[----:B------:R-:W-:Y:S02]  /*1eb0*/  IMAD.MOV.U32 R19, RZ, RZ, R5 ;  /* 0x000000ffff137224 */ /* 0x000fe400078e0005 */
[----:B------:R-:W-:-:S07]  /*1ec0*/  IMAD.MOV.U32 R13, RZ, RZ, R4 ;  /* 0x000000ffff0d7224 */ /* 0x000fce00078e0004 */
.L_x_158:
[----:B0-----:R-:W0:Y:S02]  /*1ed0*/  LDCU.64 UR4, c[0x0][0x380] ;  /* 0x00007000ff0477ac */ /* 0x001e240008000a00 */
[----:B0-----:R-:W-:-:S04]  /*1ee0*/  LEA R22, P0, R19, UR4, 0x3 ;  /* 0x0000000413167c11 */ /* 0x001fc8000f8018ff */
[----:B------:R-:W-:Y:S01]  /*1ef0*/  LEA.HI.X R23, R19, UR5, R13, 0x3, P0 ;  /* 0x0000000513177c11 */ /* 0x000fe200080f1c0d */
[----:B------:R-:W0:Y:S04]  /*1f00*/  LDCU.64 UR4, c[0x0][0x398] ;  /* 0x00007300ff0477ac */ /* 0x000e280008000a00 */
[----:B------:R-:W2:Y:S02]  /*1f10*/  LDG.E.CONSTANT R22, desc[UR8][R22.64] ;  /* 0x0000000816167981 */ /* 0x000ea4000c1e9900 */
[----:B--2---:R-:W-:-:S04]  /*1f20*/  SHF.R.S64 R20, RZ, 0x1e, R22 ;  /* 0x0000001eff147819 */ /* 0x004fc80000001016 */
[----:B0-----:R-:W-:-:S04]  /*1f30*/  IADD3 R20, P0, PT, R20, UR4, RZ ;  /* 0x0000000414147c10 */ /* 0x001fc8000ff1e0ff */
[----:B------:R-:W-:-:S06]  /*1f40*/  LEA.HI.X.SX32 R21, R22, UR5, 0x2, P0 ;  /* 0x0000000516157c11 */ /* 0x000fcc00080f16ff */
[----:B------:R-:W2:Y:S01]  /*1f50*/  LDG.E.CONSTANT R21, desc[UR8][R20.64] ;  /* 0x0000000814157981 */ /* 0x000ea2000c1e9900 */
[----:B------:R-:W-:Y:S01]  /*1f60*/  BSSY.RECONVERGENT B0, `(.L_x_153) ;  /* 0x000002b000007945 */ /* 0x000fe20003800200 */
[----:B--2---:R-:W-:-:S13]  /*1f70*/  ISETP.NE.AND P0, PT, R21, -0x1, PT ;  /* 0xffffffff1500780c */ /* 0x004fda0003f05270 */
[----:B------:R-:W-:Y:S05]  /*1f80*/  @!P0 BRA `(.L_x_154) ;  /* 0x0000000000a08947 */ /* 0x000fea0003800000 */
[----:B------:R-:W-:Y:S01]  /*1f90*/  LOP3.LUT R11, R13, UR7, RZ, 0xfc, !PT ;  /* 0x000000070d0b7c12 */ /* 0x000fe2000f8efcff */
[----:B------:R-:W-:Y:S03]  /*1fa0*/  BSSY.RECONVERGENT B1, `(.L_x_155) ;  /* 0x000001d000017945 */ /* 0x000fe60003800200 */
[----:B------:R-:W-:-:S13]  /*1fb0*/  ISETP.NE.U32.AND P0, PT, R11, RZ, PT ;  /* 0x000000ff0b00720c */ /* 0x000fda0003f05070 */
[----:B------:R-:W-:Y:S05]  /*1fc0*/  @P0 BRA `(.L_x_156) ;  /* 0x0000000000540947 */ /* 0x000fea0003800000 */
[----:B------:R-:W0:Y:S01]  /*1fd0*/  LDCU UR4, c[0x0][0x3c8] ;  /* 0x00007900ff0477ac */ /* 0x000e220008000800 */
[----:B------:R-:W-:Y:S01]  /*1fe0*/  IMAD.MOV.U32 R25, RZ, RZ, RZ ;  /* 0x000000ffff197224 */ /* 0x000fe200078e00ff */
[----:B0-----:R-:W0:Y:S01]  /*1ff0*/  I2F.U32.RP R20, UR4 ;  /* 0x0000000400147d06 */ /* 0x001e220008209000 */
[----:B------:R-:W-:-:S07]  /*2000*/  ISETP.NE.U32.AND P2, PT, RZ, UR4, PT ;  /* 0x00000004ff007c0c */ /* 0x000fce000bf45070 */
[----:B0-----:R-:W0:Y:S02]  /*2010*/  MUFU.RCP R20, R20 ;  /* 0x0000001400147308 */ /* 0x001e240000001000 */
[----:B0-----:R-:W-:-:S06]  /*2020*/  VIADD R22, R20, 0xffffffe ;  /* 0x0ffffffe14167836 */ /* 0x001fcc0000000000 */
[----:B------:R0:W1:Y:S02]  /*2030*/  F2I.FTZ.U32.TRUNC.NTZ R23, R22 ;  /* 0x0000001600177305 */ /* 0x000064000021f000 */
[----:B0-----:R-:W-:Y:S02]  /*2040*/  IMAD.MOV.U32 R22, RZ, RZ, RZ ;  /* 0x000000ffff167224 */ /* 0x001fe400078e00ff */
[----:B-1----:R-:W-:-:S04]  /*2050*/  IMAD.MOV R11, RZ, RZ, -R23 ;  /* 0x000000ffff0b7224 */ /* 0x002fc800078e0a17 */
[----:B------:R-:W-:-:S04]  /*2060*/  IMAD R11, R11, UR4, RZ ;  /* 0x000000040b0b7c24 */ /* 0x000fc8000f8e02ff */
[----:B------:R-:W-:-:S06]  /*2070*/  IMAD.HI.U32 R24, R23, R11, R22 ;  /* 0x0000000b17187227 */ /* 0x000fcc00078e0016 */
[----:B------:R-:W-:-:S04]  /*2080*/  IMAD.HI.U32 R24, R24, R19, RZ ;  /* 0x0000001318187227 */ /* 0x000fc800078e00ff */
        /* <DEDUP_REMOVED lines=9> */
.L_x_156:
[----:B------:R-:W-:Y:S01]  /*2120*/  IMAD.U32 R11, RZ, RZ, UR7 ;  /* 0x00000007ff0b7e24 */ /* 0x000fe2000f8e00ff */
[----:B------:R-:W-:-:S07]  /*2130*/  MOV R18, 0x2150 ;  /* 0x0000215000127802 */ /* 0x000fce0000000f00 */
[----:B------:R-:W-:Y:S05]  /*2140*/  CALL.REL.NOINC `($__internal_2_$__cuda_sm20_div_u64) ;  /* 0x00000040006c7944 */ /* 0x000fea0003c00000 */
[----:B------:R-:W-:Y:S02]  /*2150*/  IMAD.MOV.U32 R24, RZ, RZ, R20 ;  /* 0x000000ffff187224 */ /* 0x000fe400078e0014 */
[----:B------:R-:W-:-:S07]  /*2160*/  IMAD.MOV.U32 R25, RZ, RZ, R11 ;  /* 0x000000ffff197224 */ /* 0x000fce00078e000b */
.L_x_157:
[----:B------:R-:W-:Y:S05]  /*2170*/  BSYNC.RECONVERGENT B1 ;  /* 0x0000000000017941 */ /* 0x000fea0003800200 */
.L_x_155:
[C---:B------:R-:W-:Y:S01]  /*2180*/  LEA R22, P0, R24.reuse, R16, 0x2 ;  /* 0x0000001018167211 */ /* 0x040fe200078010ff */
[----:B------:R-:W0:Y:S03]  /*2190*/  LDCU UR4, c[0x0][0x3a0] ;  /* 0x00007400ff0477ac */ /* 0x000e260008000800 */
[----:B------:R-:W-:-:S05]  /*21a0*/  LEA.HI.X R23, R24, R17, R25, 0x2, P0 ;  /* 0x0000001118177211 */ /* 0x000fca00000f1419 */
[----:B------:R-:W2:Y:S01]  /*21b0*/  LDG.E R22, desc[UR8][R22.64] ;  /* 0x0000000816167981 */ /* 0x000ea2000c1e1900 */
[----:B0-----:R-:W-:-:S04]  /*21c0*/  IMAD R18, R0, UR4, R21 ;  /* 0x0000000400127c24 */ /* 0x001fc8000f8e0215 */
[----:B------:R-:W-:-:S05]  /*21d0*/  IMAD R18, R18, 0x4, R3 ;  /* 0x0000000412127824 */ /* 0x000fca00078e0203 */
[----:B------:R-:W2:Y:S02]  /*21e0*/  LDS R11, [R18+0x4] ;  /* 0x00000400120b7984 */ /* 0x000ea40000000800 */
[----:B--2---:R-:W-:-:S05]  /*21f0*/  IMAD.IADD R11, R22, 0x1, R11 ;  /* 0x00000001160b7824 */ /* 0x004fca00078e020b */
[----:B------:R0:W-:Y:S02]  /*2200*/  STS [R18+0x4], R11 ;  /* 0x0000040b12007388 */ /* 0x0001e40000000800 */
.L_x_154:
[----:B------:R-:W-:Y:S05]  /*2210*/  BSYNC.RECONVERGENT B0 ;  /* 0x0000000000007941 */ /* 0x000fea0003800200 */
.L_x_153:
[----:B------:R-:W1:Y:S01]  /*2220*/  LDCU.64 UR4, c[0x0][0x3a8] ;  /* 0x00007500ff0477ac */ /* 0x000e620008000a00 */
[----:B------:R-:W-:-:S05]  /*2230*/  IADD3 R19, P0, PT, R2, R19, RZ ;  /* 0x0000001302137210 */ /* 0x000fca0007f1e0ff */
[----:B------:R-:W-:Y:S01]  /*2240*/  IMAD.X R13, RZ, RZ, R13, P0 ;  /* 0x000000ffff0d7224 */ /* 0x000fe200000e060d */
[----:B-1----:R-:W-:-:S04]  /*2250*/  ISETP.GE.U32.AND P0, PT, R19, UR4, PT ;  /* 0x0000000413007c0c */ /* 0x002fc8000bf06070 */
[----:B------:R-:W-:-:S13]  /*2260*/  ISETP.GE.U32.AND.EX P0, PT, R13, UR5, PT, P0 ;  /* 0x000000050d007c0c */ /* 0x000fda000bf06100 */
[----:B------:R-:W-:Y:S05]  /*2270*/  @!P0 BRA `(.L_x_158) ;  /* 0xfffffffc00148947 */ /* 0x000fea000383ffff */
[----:B------:R-:W-:Y:S05]  /*2280*/  BRA `(.L_x_147) ;  /* 0x0000000000b87947 */ /* 0x000fea0003800000 */
.L_x_152:
[----:B------:R-:W-:-:S04]  /*2290*/  LEA R20, P0, R19, UR12, 0x3 ;  /* 0x0000000c13147c11 */ /* 0x000fc8000f8018ff */
[----:B------:R-:W-:-:S06]  /*22a0*/  LEA.HI.X R21, R19, UR13, R13, 0x3, P0 ;  /* 0x0000000d13157c11 */ /* 0x000fcc00080f1c0d */
[----:B0-----:R0:W5:Y:S01]  /*22b0*/  LDG.E.CONSTANT R21, desc[UR8][R20.64] ;  /* 0x0000000814157981 */ /* 0x001162000c1e9900 */
[----:B------:R-:W-:Y:S01]  /*22c0*/  LOP3.LUT R11, R13, UR7, RZ, 0xfc, !PT ;  /* 0x000000070d0b7c12 */ /* 0x000fe2000f8efcff */
[----:B------:R-:W-:Y:S03]  /*22d0*/  BSSY.RECONVERGENT B0, `(.L_x_159) ;  /* 0x000001c000007945 */ /* 0x000fe60003800200 */
[----:B------:R-:W-:-:S13]  /*22e0*/  ISETP.NE.U32.AND P0, PT, R11, RZ, PT ;  /* 0x000000ff0b00720c */ /* 0x000fda0003f05070 */
[----:B0-----:R-:W-:Y:S05]  /*22f0*/  @P0 BRA `(.L_x_160) ;  /* 0x0000000000500947 */ /* 0x001fea0003800000 */
[----:B------:R-:W0:Y:S01]  /*2300*/  I2F.U32.RP R20, UR11 ;  /* 0x0000000b00147d06 */ /* 0x000e220008209000 */
[----:B------:R-:W-:Y:S01]  /*2310*/  ISETP.NE.U32.AND P2, PT, RZ, UR11, PT ;  /* 0x0000000bff007c0c */ /* 0x000fe2000bf45070 */
[----:B------:R-:W-:-:S06]  /*2320*/  IMAD.MOV.U32 R25, RZ, RZ, RZ ;  /* 0x000000ffff197224 */ /* 0x000fcc00078e00ff */
[----:B0-----:R-:W0:Y:S02]  /*2330*/  MUFU.RCP R20, R20 ;  /* 0x0000001400147308 */ /* 0x001e240000001000 */
[----:B0-----:R-:W-:-:S06]  /*2340*/  IADD3 R22, PT, PT, R20, 0xffffffe, RZ ;  /* 0x0ffffffe14167810 */ /* 0x001fcc0007ffe0ff */
        /* <DEDUP_REMOVED lines=15> */
.L_x_160:
[----:B------:R-:W-:Y:S01]  /*2440*/  IMAD.U32 R11, RZ, RZ, UR7 ;  /* 0x00000007ff0b7e24 */ /* 0x000fe2000f8e00ff */
[----:B------:R-:W-:-:S07]  /*2450*/  MOV R18, 0x2470 ;  /* 0x0000247000127802 */ /* 0x000fce0000000f00 */
[----:B-----5:R-:W-:Y:S05]  /*2460*/  CALL.REL.NOINC `($__internal_2_$__cuda_sm20_div_u64) ;  /* 0x0000003c00a47944 */ /* 0x020fea0003c00000 */
[----:B------:R-:W-:Y:S01]  /*2470*/  IMAD.MOV.U32 R24, RZ, RZ, R20 ;  /* 0x000000ffff187224 */ /* 0x000fe200078e0014 */
[----:B------:R-:W-:-:S07]  /*2480*/  MOV R25, R11 ;  /* 0x0000000b00197202 */ /* 0x000fce0000000f00 */
.L_x_161:
[----:B------:R-:W-:Y:S05]  /*2490*/  BSYNC.RECONVERGENT B0 ;  /* 0x0000000000007941 */ /* 0x000fea0003800200 */
.L_x_159:
[----:B------:R-:W-:-:S04]  /*24a0*/  LEA R22, P0, R24, R16, 0x2 ;  /* 0x0000001018167211 */ /* 0x000fc800078010ff */
[----:B------:R-:W-:-:S05]  /*24b0*/  LEA.HI.X R23, R24, R17, R25, 0x2, P0 ;  /* 0x0000001118177211 */ /* 0x000fca00000f1419 */
[----:B------:R-:W2:Y:S01]  /*24c0*/  LDG.E R22, desc[UR8][R22.64] ;  /* 0x0000000816167981 */ /* 0x000ea2000c1e1900 */
[----:B-----5:R-:W-:Y:S01]  /*24d0*/  IMAD R18, R0, UR16, R21 ;  /* 0x0000001000127c24 */ /* 0x020fe2000f8e0215 */
[----:B------:R-:W-:-:S03]  /*24e0*/  IADD3 R19, P0, PT, R2, R19, RZ ;  /* 0x0000001302137210 */ /* 0x000fc60007f1e0ff */
[----:B------:R-:W-:Y:S02]  /*24f0*/  IMAD R18, R18, 0x4, R3 ;  /* 0x0000000412127824 */ /* 0x000fe400078e0203 */
[----:B------:R-:W-:Y:S01]  /*2500*/  IMAD.X R13, RZ, RZ, R13, P0 ;  /* 0x000000ffff0d7224 */ /* 0x000fe200000e060d */
[----:B------:R-:W-:Y:S02]  /*2510*/  ISETP.GE.U32.AND P0, PT, R19, UR14, PT ;  /* 0x0000000e13007c0c */ /* 0x000fe4000bf06070 */
[----:B------:R-:W2:Y:S02]  /*2520*/  LDS R11, [R18+0x4] ;  /* 0x00000400120b7984 */ /* 0x000ea40000000800 */
[----:B------:R-:W-:Y:S01]  /*2530*/  ISETP.GE.U32.AND.EX P0, PT, R13, UR15, PT, P0 ;  /* 0x0000000f0d007c0c */ /* 0x000fe2000bf06100 */
[----:B--2---:R-:W-:-:S05]  /*2540*/  IMAD.IADD R11, R22, 0x1, R11 ;  /* 0x00000001160b7824 */ /* 0x004fca00078e020b */
[----:B------:R0:W-:Y:S07]  /*2550*/  STS [R18+0x4], R11 ;  /* 0x0000040b12007388 */ /* 0x0001ee0000000800 */
[----:B------:R-:W-:Y:S05]  /*2560*/  @!P0 BRA `(.L_x_152) ;  /* 0xfffffffc00488947 */ /* 0x000fea000383ffff */
.L_x_147:
[----:B------:R-:W-:Y:S05]  /*2570*/  WARPSYNC.ALL ;  /* 0x0000000000007948 */ /* 0x000fea0003800000 */
[----:B------:R-:W0:Y:S01]  /*2580*/  LDCU UR4, c[0x0][0x3a0] ;  /* 0x00007400ff0477ac */ /* 0x000e220008000800 */
[----:B------:R-:W-:Y:S01]  /*2590*/  BSSY.RECONVERGENT B0, `(.L_x_162) ;  /* 0x00000b3000007945 */ /* 0x000fe20003800200 */
[----:B0-----:R-:W-:Y:S01]  /*25a0*/  IMAD.U32 R11, RZ, RZ, UR4 ;  /* 0x00000004ff0b7e24 */ /* 0x001fe2000f8e00ff */
[----:B------:R-:W-:Y:S04]  /*25b0*/  BAR.SYNC.DEFER_BLOCKING 0x0 ;  /* 0x0000000000007b1d */ /* 0x000fe80000010000 */
[----:B------:R-:W-:-:S13]  /*25c0*/  ISETP.GE.U32.AND P0, PT, R7, R11, PT ;  /* 0x0000000b0700720c */ /* 0x000fda0003f06070 */
[----:B------:R-:W-:Y:S05]  /*25d0*/  @P0 BRA `(.L_x_163) ;  /* 0x0000000800b80947 */ /* 0x000fea0003800000 */
[----:B-1----:R-:W-:Y:S01]  /*25e0*/  IMAD R0, R10, 0x4, R3 ;  /* 0x000000040a007824 */ /* 0x002fe200078e0203 */
[----:B------:R-:W-:-:S04]  /*25f0*/  ISETP.NE.AND P0, PT, R2, RZ, PT ;  /* 0x000000ff0200720c */ /* 0x000fc80003f05270 */
[----:B------:R0:W-:Y:S09]  /*2600*/  STS [R0+-0x3fc], RZ ;  /* 0xfffc04ff00007388 */ /* 0x0001f20000000800 */
[----:B0-----:R-:W-:Y:S05]  /*2610*/  @!P0 BRA `(.L_x_163) ;  /* 0x0000000800a88947 */ /* 0x001fea0003800000 */
[----:B------:R-:W-:Y:S01]  /*2620*/  VIADD R0, R8, 0xfffffeff ;  /* 0xfffffeff08007836 */ /* 0x000fe20000000000 */
[----:B------:R-:W-:-:S04]  /*2630*/  UMOV UR4, 0x1 ;  /* 0x0000000100047882 */ /* 0x000fc80000000000 */
[----:B------:R-:W-:-:S13]  /*2640*/  ISETP.GE.U32.AND P0, PT, R0, 0x3, PT ;  /* 0x000000030000780c */ /* 0x000fda0003f06070 */
[----:B------:R-:W-:Y:S05]  /*2650*/  @!P0 BRA `(.L_x_164) ;  /* 0x0000000800548947 */ /* 0x000fea0003800000 */
[----:B------:R-:W0:Y:S01]  /*2660*/  S2UR UR6, SR_CgaCtaId ;  /* 0x00000000000679c3 */ /* 0x000e220000008800 */
[----:B------:R-:W-:Y:S01]  /*2670*/  R2UR UR5, R11 ;  /* 0x000000000b0572ca */ /* 0x000fe200000e0000 */
[----:B------:R-:W-:Y:S01]  /*2680*/  UMOV UR4, 0x400 ;  /* 0x0000040000047882 */ /* 0x000fe20000000000 */
[----:B------:R-:W-:-:S05]  /*2690*/  LOP3.LUT R0, R2, 0xfffffffc, RZ, 0xc0, !PT ;  /* 0xfffffffc02007812 */ /* 0x000fca00078ec0ff */
[----:B------:R-:W-:-:S05]  /*26a0*/  IMAD.MOV R0, RZ, RZ, -R0 ;  /* 0x000000ffff007224 */ /* 0x000fca00078e0a00 */
[----:B------:R-:W-:Y:S01]  /*26b0*/  ISETP.GE.AND P0, PT, R0, RZ, PT ;  /* 0x000000ff0000720c */ /* 0x000fe20003f06270 */
[----:B------:R-:W-:-:S06]  /*26c0*/  USHF.L.U32 UR5, UR5, 0x2, URZ ;  /* 0x0000000205057899 */ /* 0x000fcc00080006ff */
[----:B------:R-:W-:Y:S01]  /*26d0*/  LEA R13, R10, UR5, 0x2 ;  /* 0x000000050a0d7c11 */ /* 0x000fe2000f8e10ff */
[----:B0-----:R-:W-:-:S06]  /*26e0*/  ULEA UR4, UR6, UR4, 0x18 ;  /* 0x0000000406047291 */ /* 0x001fcc000f8ec0ff */
[----:B------:R-:W-:Y:S01]  /*26f0*/  IMAD.U32 R6, RZ, RZ, UR4 ;  /* 0x00000004ff067e24 */ /* 0x000fe2000f8e00ff */
[----:B------:R-:W-:-:S03]  /*2700*/  UMOV UR4, URZ ;  /* 0x000000ff00047c82 */ /* 0x000fc60008000000 */
[----:B------:R-:W-:-:S05]  /*2710*/  IMAD.IADD R19, R6, 0x1, R13 ;  /* 0x0000000106137824 */ /* 0x000fca00078e020d */
[----:B------:R0:W1:Y:S01]  /*2720*/  LDS R13, [R19+-0x3fc] ;  /* 0xfffc0400130d7984 */ /* 0x0000620000000800 */
[----:B------:R-:W-:Y:S01]  /*2730*/  IADD3 R18, PT, PT, R19, -0x3fc, RZ ;  /* 0xfffffc0413127810 */ /* 0x000fe20007ffe0ff */
[----:B------:R-:W-:Y:S06]  /*2740*/  @P0 BRA `(.L_x_165) ;  /* 0x0000000400c40947 */ /* 0x000fec0003800000 */
[----:B0-----:R-:W-:Y:S01]  /*2750*/  IMAD.MOV R19, RZ, RZ, -R0 ;  /* 0x000000ffff137224 */ /* 0x001fe200078e0a00 */
[----:B------:R-:W-:-:S04]  /*2760*/  PLOP3.LUT P0, PT, PT, PT, PT, 0x80, 0x8 ;  /* 0x000000000008781c */ /* 0x000fc80003f0f070 */
[----:B------:R-:W-:-:S13]  /*2770*/  ISETP.GT.AND P1, PT, R19, 0xc, PT ;  /* 0x0000000c1300780c */ /* 0x000fda0003f24270 */
[----:B------:R-:W-:Y:S05]  /*2780*/  @!P1 BRA `(.L_x_166) ;  /* 0x0000000400149947 */ /* 0x000fea0003800000 */
[----:B------:R-:W-:-:S13]  /*2790*/  PLOP3.LUT P0, PT, PT, PT, PT, 0x8, 0x80 ;  /* 0x000000000080781c */ /* 0x000fda0003f0e170 */
.L_x_167:
[----:B------:R-:W1:Y:S01]  /*27a0*/  LDS R20, [R18+UR5] ;  /* 0x0000000512147984 */ /* 0x000e620008000800 */
[----:B------:R-:W-:Y:S01]  /*27b0*/  VIADD R0, R0, 0x10 ;  /* 0x0000001000007836 */ /* 0x000fe20000000000 */
[----:B------:R-:W-:-:S04]  /*27c0*/  UIADD3 UR4, UPT, UPT, UR4, 0x10, URZ ;  /* 0x0000001004047890 */ /* 0x000fc8000fffe0ff */
[----:B------:R-:W-:Y:S01]  /*27d0*/  ISETP.GE.AND P1, PT, R0, -0xc, PT ;  /* 0xfffffff40000780c */ /* 0x000fe20003f26270 */
[----:B-1----:R-:W-:Y:S02]  /*27e0*/  IMAD.IADD R19, R20, 0x1, R13 ;  /* 0x0000000114137824 */ /* 0x002fe400078e020d */
[----:B0-----:R-:W-:-:S03]  /*27f0*/  VIADD R13, R18, UR5 ;  /* 0x00000005120d7c36 */ /* 0x001fc60008000000 */
[----:B------:R0:W-:Y:S04]  /*2800*/  STS [R18+UR5], R19 ;  /* 0x0000001312007988 */ /* 0x0001e80008000805 */
[----:B------:R-:W1:Y:S01]  /*2810*/  LDS R20, [R13+UR5] ;  /* 0x000000050d147984 */ /* 0x000e620008000800 */
[----:B0-----:R-:W-:Y:S02]  /*2820*/  IMAD R18, R11, 0x10, R18 ;  /* 0x000000100b127824 */ /* 0x001fe400078e0212 */
[----:B-1----:R-:W-:Y:S02]  /*2830*/  IMAD.IADD R22, R19, 0x1, R20 ;  /* 0x0000000113167824 */ /* 0x002fe400078e0214 */
[----:B------:R-:W-:-:S03]  /*2840*/  VIADD R20, R13, UR5 ;  /* 0x000000050d147c36 */ /* 0x000fc60008000000 */
[----:B------:R0:W-:Y:S04]  /*2850*/  STS [R13+UR5], R22 ;  /* 0x000000160d007988 */ /* 0x0001e80008000805 */
[----:B------:R-:W1:Y:S01]  /*2860*/  LDS R21, [R20+UR5] ;  /* 0x0000000514157984 */ /* 0x000e620008000800 */
[----:B0-----:R-:W-:Y:S02]  /*2870*/  VIADD R13, R18, UR5 ;  /* 0x00000005120d7c36 */ /* 0x001fe40008000000 */
[----:B-1----:R-:W-:Y:S02]  /*2880*/  IMAD.IADD R23, R22, 0x1, R21 ;  /* 0x0000000116177824 */ /* 0x002fe400078e0215 */
[----:B------:R-:W-:-:S03]  /*2890*/  VIADD R21, R20, UR5 ;  /* 0x0000000514157c36 */ /* 0x000fc60008000000 */
[----:B------:R0:W-:Y:S04]  /*28a0*/  STS [R20+UR5], R23 ;  /* 0x0000001714007988 */ /* 0x0001e80008000805 */
[----:B------:R-:W1:Y:S01]  /*28b0*/  LDS R24, [R21+UR5] ;  /* 0x0000000515187984 */ /* 0x000e620008000800 */
[----:B0-----:R-:W-:Y:S02]  /*28c0*/  VIADD R20, R13, UR5 ;  /* 0x000000050d147c36 */ /* 0x001fe40008000000 */
[----:B-1----:R-:W-:-:S05]  /*28d0*/  IMAD.IADD R24, R23, 0x1, R24 ;  /* 0x0000000117187824 */ /* 0x002fca00078e0218 */
[----:B------:R0:W-:Y:S04]  /*28e0*/  STS [R21+UR5], R24 ;  /* 0x0000001815007988 */ /* 0x0001e80008000805 */
[----:B------:R-:W1:Y:S01]  /*28f0*/  LDS R19, [R18+UR5] ;  /* 0x0000000512137984 */ /* 0x000e620008000800 */
[----:B0-----:R-:W-:Y:S01]  /*2900*/  VIADD R21, R20, UR5 ;  /* 0x0000000514157c36 */ /* 0x001fe20008000000 */
[----:B-1----:R-:W-:-:S05]  /*2910*/  IADD3 R19, PT, PT, R24, R19, RZ ;  /* 0x0000001318137210 */ /* 0x002fca0007ffe0ff */
[----:B------:R0:W-:Y:S04]  /*2920*/  STS [R18+UR5], R19 ;  /* 0x0000001312007988 */ /* 0x0001e80008000805 */
[----:B------:R-:W1:Y:S01]  /*2930*/  LDS R22, [R13+UR5] ;  /* 0x000000050d167984 */ /* 0x000e620008000800 */
[----:B0-----:R-:W-:Y:S02]  /*2940*/  IMAD R18, R11, 0x10, R18 ;  /* 0x000000100b127824 */ /* 0x001fe400078e0212 */
[----:B-1----:R-:W-:-:S05]  /*2950*/  IMAD.IADD R22, R19, 0x1, R22 ;  /* 0x0000000113167824 */ /* 0x002fca00078e0216 */
[----:B------:R0:W-:Y:S04]  /*2960*/  STS [R13+UR5], R22 ;  /* 0x000000160d007988 */ /* 0x0001e80008000805 */
[----:B------:R-:W1:Y:S01]  /*2970*/  LDS R23, [R20+UR5] ;  /* 0x0000000514177984 */ /* 0x000e620008000800 */
[----:B0-----:R-:W-:Y:S02]  /*2980*/  VIADD R13, R18, UR5 ;  /* 0x00000005120d7c36 */ /* 0x001fe40008000000 */
        /* <DEDUP_REMOVED lines=11> */
[----:B0-----:R-:W-:Y:S01]  /*2a40*/  IMAD R18, R11, 0x10, R18 ;  /* 0x000000100b127824 */ /* 0x001fe200078e0212 */
[----:B-1----:R-:W-:-:S05]  /*2a50*/  IADD3 R22, PT, PT, R19, R22, RZ ;  /* 0x0000001613167210 */ /* 0x002fca0007ffe0ff */
[----:B------:R-:W-:Y:S04]  /*2a60*/  STS [R13+UR5], R22 ;  /* 0x000000160d007988 */ /* 0x000fe80008000805 */
[----:B------:R-:W0:Y:S02]  /*2a70*/  LDS R23, [R20+UR5] ;  /* 0x0000000514177984 */ /* 0x000e240008000800 */
[----:B0-----:R-:W-:-:S05]  /*2a80*/  IMAD.IADD R23, R22, 0x1, R23 ;  /* 0x0000000116177824 */ /* 0x001fca00078e0217 */
[----:B------:R-:W-:Y:S04]  /*2a90*/  STS [R20+UR5], R23 ;  /* 0x0000001714007988 */ /* 0x000fe80008000805 */
[----:B------:R-:W0:Y:S02]  /*2aa0*/  LDS R24, [R21+UR5] ;  /* 0x0000000515187984 */ /* 0x000e240008000800 */
[----:B0-----:R-:W-:-:S05]  /*2ab0*/  IMAD.IADD R24, R23, 0x1, R24 ;  /* 0x0000000117187824 */ /* 0x001fca00078e0218 */
[----:B------:R-:W-:Y:S04]  /*2ac0*/  STS [R21+UR5], R24 ;  /* 0x0000001815007988 */ /* 0x000fe80008000805 */
[----:B------:R-:W0:Y:S02]  /*2ad0*/  LDS R19, [R18+UR5] ;  /* 0x0000000512137984 */ /* 0x000e240008000800 */
[----:B0-----:R-:W-:Y:S02]  /*2ae0*/  IMAD.IADD R25, R24, 0x1, R19 ;  /* 0x0000000118197824 */ /* 0x001fe400078e0213 */
[----:B------:R-:W-:-:S03]  /*2af0*/  VIADD R19, R18, UR5 ;  /* 0x0000000512137c36 */ /* 0x000fc60008000000 */
[----:B------:R0:W-:Y:S01]  /*2b00*/  STS [R18+UR5], R25 ;  /* 0x0000001912007988 */ /* 0x0001e20008000805 */
[----:B------:R-:W-:-:S03]  /*2b10*/  VIADD R20, R19, UR5 ;  /* 0x0000000513147c36 */ /* 0x000fc60008000000 */
[----:B------:R-:W1:Y:S01]  /*2b20*/  LDS R22, [R19+UR5] ;  /* 0x0000000513167984 */ /* 0x000e620008000800 */
[----:B------:R-:W-:Y:S02]  /*2b30*/  VIADD R24, R20, UR5 ;  /* 0x0000000514187c36 */ /* 0x000fe40008000000 */
[----:B0-----:R-:W-:Y:S02]  /*2b40*/  IMAD R18, R11, 0x10, R18 ;  /* 0x000000100b127824 */ /* 0x001fe400078e0212 */
[----:B-1----:R-:W-:-:S05]  /*2b50*/  IMAD.IADD R22, R25, 0x1, R22 ;  /* 0x0000000119167824 */ /* 0x002fca00078e0216 */
[----:B------:R-:W-:Y:S04]  /*2b60*/  STS [R19+UR5], R22 ;  /* 0x0000001613007988 */ /* 0x000fe80008000805 */
[----:B------:R-:W0:Y:S02]  /*2b70*/  LDS R13, [R20+UR5] ;  /* 0x00000005140d7984 */ /* 0x000e240008000800 */
[----:B0-----:R-:W-:-:S05]  /*2b80*/  IADD3 R23, PT, PT, R22, R13, RZ ;  /* 0x0000000d16177210 */ /* 0x001fca0007ffe0ff */
[----:B------:R-:W-:Y:S04]  /*2b90*/  STS [R20+UR5], R23 ;  /* 0x0000001714007988 */ /* 0x000fe80008000805 */
[----:B------:R-:W0:Y:S02]  /*2ba0*/  LDS R26, [R24+UR5] ;  /* 0x00000005181a7984 */ /* 0x000e240008000800 */
[----:B0-----:R-:W-:-:S05]  /*2bb0*/  IMAD.IADD R13, R23, 0x1, R26 ;  /* 0x00000001170d7824 */ /* 0x001fca00078e021a */
[----:B------:R0:W-:Y:S01]  /*2bc0*/  STS [R24+UR5], R13 ;  /* 0x0000000d18007988 */ /* 0x0001e20008000805 */
[----:B------:R-:W-:Y:S05]  /*2bd0*/  @!P1 BRA `(.L_x_167) ;  /* 0xfffffff800f09947 */ /* 0x000fea000383ffff */
.L_x_166:
[----:B------:R-:W-:-:S05]  /*2be0*/  IMAD.MOV R19, RZ, RZ, -R0 ;  /* 0x000000ffff137224 */ /* 0x000fca00078e0a00 */
[----:B------:R-:W-:-:S13]  /*2bf0*/  ISETP.GT.AND P1, PT, R19, 0x4, PT ;  /* 0x000000041300780c */ /* 0x000fda0003f24270 */
[----:B------:R-:W-:Y:S05]  /*2c00*/  @!P1 BRA `(.L_x_168) ;  /* 0x00000000008c9947 */ /* 0x000fea0003800000 */
[----:B------:R-:W1:Y:S01]  /*2c10*/  LDS R20, [R18+UR5] ;  /* 0x0000000512147984 */ /* 0x000e620008000800 */
[----:B------:R-:W-:Y:S01]  /*2c20*/  PLOP3.LUT P0, PT, PT, PT, PT, 0x8, 0x80 ;  /* 0x000000000080781c */ /* 0x000fe20003f0e170 */
[----:B------:R-:W-:Y:S01]  /*2c30*/  VIADD R0, R0, 0x8 ;  /* 0x0000000800007836 */ /* 0x000fe20000000000 */
[----:B------:R-:W-:Y:S01]  /*2c40*/  UIADD3 UR4, UPT, UPT, UR4, 0x8, URZ ;  /* 0x0000000804047890 */ /* 0x000fe2000fffe0ff */
[----:B-1----:R-:W-:Y:S02]  /*2c50*/  IMAD.IADD R19, R13, 0x1, R20 ;  /* 0x000000010d137824 */ /* 0x002fe400078e0214 */
[----:B0-----:R-:W-:-:S03]  /*2c60*/  VIADD R13, R18, UR5 ;  /* 0x00000005120d7c36 */ /* 0x001fc60008000000 */
[----:B------:R0:W-:Y:S04]  /*2c70*/  STS [R18+UR5], R19 ;  /* 0x0000001312007988 */ /* 0x0001e80008000805 */
[----:B------:R-:W1:Y:S01]  /*2c80*/  LDS R20, [R13+UR5] ;  /* 0x000000050d147984 */ /* 0x000e620008000800 */
[----:B0-----:R-:W-:Y:S02]  /*2c90*/  IMAD R18, R11, 0x10, R18 ;  /* 0x000000100b127824 */ /* 0x001fe400078e0212 */
[----:B-1----:R-:W-:Y:S02]  /*2ca0*/  IMAD.IADD R22, R19, 0x1, R20 ;  /* 0x0000000113167824 */ /* 0x002fe400078e0214 */
[----:B------:R-:W-:-:S03]  /*2cb0*/  VIADD R20, R13, UR5 ;  /* 0x000000050d147c36 */ /* 0x000fc60008000000 */
[----:B------:R-:W-:Y:S04]  /*2cc0*/  STS [R13+UR5], R22 ;  /* 0x000000160d007988 */ /* 0x000fe80008000805 */
[----:B------:R-:W0:Y:S02]  /*2cd0*/  LDS R21, [R20+UR5] ;  /* 0x0000000514157984 */ /* 0x000e240008000800 */
[----:B0-----:R-:W-:Y:S01]  /*2ce0*/  IADD3 R23, PT, PT, R22, R21, RZ ;  /* 0x0000001516177210 */ /* 0x001fe20007ffe0ff */
[----:B------:R-:W-:-:S04]  /*2cf0*/  VIADD R21, R20, UR5 ;  /* 0x0000000514157c36 */ /* 0x000fc80008000000 */
        /* <DEDUP_REMOVED lines=15> */
[----:B0-----:R-:W-:-:S05]  /*2df0*/  IMAD.IADD R23, R22, 0x1, R13 ;  /* 0x0000000116177824 */ /* 0x001fca00078e020d */
[----:B------:R-:W-:Y:S04]  /*2e00*/  STS [R20+UR5], R23 ;  /* 0x0000001714007988 */ /* 0x000fe80008000805 */
[----:B------:R-:W0:Y:S02]  /*2e10*/  LDS R26, [R24+UR5] ;  /* 0x00000005181a7984 */ /* 0x000e240008000800 */
[----:B0-----:R-:W-:-:S05]  /*2e20*/  IADD3 R13, PT, PT, R23, R26, RZ ;  /* 0x0000001a170d7210 */ /* 0x001fca0007ffe0ff */
[----:B------:R2:W-:Y:S02]  /*2e30*/  STS [R24+UR5], R13 ;  /* 0x0000000d18007988 */ /* 0x0005e40008000805 */
.L_x_168:
[----:B------:R-:W-:-:S13]  /*2e40*/  ISETP.NE.OR P0, PT, R0, RZ, P0 ;  /* 0x000000ff0000720c */ /* 0x000fda0000705670 */
[----:B------:R-:W-:Y:S05]  /*2e50*/  @!P0 BRA `(.L_x_169) ;  /* 0x0000000000508947 */ /* 0x000fea0003800000 */
.L_x_165:
[----:B------:R-:W1:Y:S01]  /*2e60*/  LDS R20, [R18+UR5] ;  /* 0x0000000512147984 */ /* 0x000e620008000800 */
[----:B------:R-:W-:Y:S01]  /*2e70*/  VIADD R23, R18, UR5 ;  /* 0x0000000512177c36 */ /* 0x000fe20008000000 */
[----:B------:R-:W-:Y:S01]  /*2e80*/  IADD3 R0, PT, PT, R0, 0x4, RZ ;  /* 0x0000000400007810 */ /* 0x000fe20007ffe0ff */
[----:B------:R-:W-:Y:S02]  /*2e90*/  UIADD3 UR4, UPT, UPT, UR4, 0x4, URZ ;  /* 0x0000000404047890 */ /* 0x000fe4000fffe0ff */
[----:B0-2---:R-:W-:Y:S01]  /*2ea0*/  VIADD R24, R23, UR5 ;  /* 0x0000000517187c36 */ /* 0x005fe20008000000 */
[----:B------:R-:W-:-:S03]  /*2eb0*/  ISETP.NE.AND P0, PT, R0, RZ, PT ;  /* 0x000000ff0000720c */ /* 0x000fc60003f05270 */
[----:B---3--:R-:W-:Y:S02]  /*2ec0*/  VIADD R26, R24, UR5 ;  /* 0x00000005181a7c36 */ /* 0x008fe40008000000 */
[----:B-1----:R-:W-:-:S05]  /*2ed0*/  IMAD.IADD R19, R20, 0x1, R13 ;  /* 0x0000000114137824 */ /* 0x002fca00078e020d */
[----:B------:R0:W-:Y:S04]  /*2ee0*/  STS [R18+UR5], R19 ;  /* 0x0000001312007988 */ /* 0x0001e80008000805 */
[----:B------:R-:W1:Y:S01]  /*2ef0*/  LDS R20, [R23+UR5] ;  /* 0x0000000517147984 */ /* 0x000e620008000800 */
[----:B0-----:R-:W-:Y:S02]  /*2f00*/  IMAD R18, R11, 0x10, R18 ;  /* 0x000000100b127824 */ /* 0x001fe400078e0212 */
[----:B-1----:R-:W-:-:S05]  /*2f10*/  IMAD.IADD R20, R19, 0x1, R20 ;  /* 0x0000000113147824 */ /* 0x002fca00078e0214 */
[----:B------:R-:W-:Y:S04]  /*2f20*/  STS [R23+UR5], R20 ;  /* 0x0000001417007988 */ /* 0x000fe80008000805 */
[----:B------:R-:W0:Y:S02]  /*2f30*/  LDS R13, [R24+UR5] ;  /* 0x00000005180d7984 */ /* 0x000e240008000800 */
[----:B0-----:R-:W-:-:S05]  /*2f40*/  IMAD.IADD R21, R20, 0x1, R13 ;  /* 0x0000000114157824 */ /* 0x001fca00078e020d */
[----:B------:R-:W-:Y:S04]  /*2f50*/  STS [R24+UR5], R21 ;  /* 0x0000001518007988 */ /* 0x000fe80008000805 */
[----:B------:R-:W0:Y:S02]  /*2f60*/  LDS R22, [R26+UR5] ;  /* 0x000000051a167984 */ /* 0x000e240008000800 */
[----:B0-----:R-:W-:-:S05]  /*2f70*/  IMAD.IADD R13, R21, 0x1, R22 ;  /* 0x00000001150d7824 */ /* 0x001fca00078e0216 */
[----:B------:R3:W-:Y:S01]  /*2f80*/  STS [R26+UR5], R13 ;  /* 0x0000000d1a007988 */ /* 0x0007e20008000805 */
[----:B------:R-:W-:Y:S05]  /*2f90*/  @P0 BRA `(.L_x_165) ;  /* 0xfffffffc00b00947 */ /* 0x000fea000383ffff */
.L_x_169:
[----:B------:R-:W-:-:S12]  /*2fa0*/  UIADD3 UR4, UPT, UPT, UR4, 0x1, URZ ;  /* 0x0000000104047890 */ /* 0x000fd8000fffe0ff */
.L_x_164:
[----:B------:R-:W-:-:S13]  /*2fb0*/  LOP3.LUT P0, R0, R8, 0x3, RZ, 0xc0, !PT ;  /* 0x0000000308007812 */ /* 0x000fda000780c0ff */
[----:B------:R-:W-:Y:S05]  /*2fc0*/  @!P0 BRA `(.L_x_163) ;  /* 0x00000000003c8947 */ /* 0x000fea0003800000 */
[----:B------:R-:W-:Y:S01]  /*2fd0*/  IMAD R6, R10, 0x4, R6 ;  /* 0x000000040a067824 */ /* 0x000fe200078e0206 */
[----:B------:R-:W-:Y:S01]  /*2fe0*/  ULEA UR5, UR4, 0x4, 0x2 ;  /* 0x0000000404057891 */ /* 0x000fe2000f8e10ff */
[----:B------:R-:W-:Y:S02]  /*2ff0*/  IMAD.MOV R0, RZ, RZ, -R0 ;  /* 0x000000ffff007224 */ /* 0x000fe400078e0a00 */
[----:B------:R-:W-:Y:S02]  /*3000*/  IMAD R21, R11, UR4, RZ ;  /* 0x000000040b157c24 */ /* 0x000fe4000f8e02ff */
[----:B------:R-:W-:-:S07]  /*3010*/  VIADD R6, R6, 0xfffffc04 ;  /* 0xfffffc0406067836 */ /* 0x000fce0000000000 */
.L_x_170:
[--C-:B0123--:R-:W-:Y:S02]  /*3020*/  IMAD R13, R21, 0x4, R6.reuse ;  /* 0x00000004150d7824 */ /* 0x10ffe400078e0206 */
[C-C-:B----4-:R-:W-:Y:S02]  /*3030*/  IMAD R18, R11.reuse, UR5, R6.reuse ;  /* 0x000000050b127c24 */ /* 0x150fe4000f8e0206 */
[----:B------:R-:W-:Y:S02]  /*3040*/  VIADD R0, R0, 0x1 ;  /* 0x0000000100007836 */ /* 0x000fe40000000000 */
[----:B------:R-:W-:Y:S01]  /*3050*/  LDS R13, [R13] ;  /* 0x000000000d0d7984 */ /* 0x000fe20000000800 */
[----:B------:R-:W-:Y:S02]  /*3060*/  IMAD R6, R11, 0x4, R6 ;  /* 0x000000040b067824 */ /* 0x000fe400078e0206 */
[----:B------:R-:W-:Y:S01]  /*3070*/  ISETP.NE.AND P0, PT, R0, RZ, PT ;  /* 0x000000ff0000720c */ /* 0x000fe20003f05270 */
[----:B------:R-:W0:Y:S02]  /*3080*/  LDS R20, [R18] ;  /* 0x0000000012147984 */ /* 0x000e240000000800 */
[----:B0-----:R-:W-:-:S05]  /*3090*/  IMAD.IADD R19, R13, 0x1, R20 ;  /* 0x000000010d137824 */ /* 0x001fca00078e0214 */
[----:B------:R4:W-:Y:S05]  /*30a0*/  STS [R18], R19 ;  /* 0x0000001312007388 */ /* 0x0009ea0000000800 */
[----:B------:R-:W-:Y:S05]  /*30b0*/  @P0 BRA `(.L_x_170) ;  /* 0xfffffffc00d80947 */ /* 0x000fea000383ffff */
.L_x_163:
[----:B------:R-:W-:Y:S05]  /*30c0*/  BSYNC.RECONVERGENT B0 ;  /* 0x0000000000007941 */ /* 0x000fea0003800200 */
.L_x_162:
[----:B------:R-:W-:Y:S01]  /*30d0*/  BAR.SYNC.DEFER_BLOCKING 0x0 ;  /* 0x0000000000007b1d */ /* 0x000fe20000010000 */
[----:B------:R-:W-:-:S05]  /*30e0*/  ISETP.NE.AND P0, PT, R7, RZ, PT ;  /* 0x000000ff0700720c */ /* 0x000fca0003f05270 */
[----:B------:R-:W-:Y:S08]  /*30f0*/  BSSY.RECONVERGENT B0, `(.L_x_171) ;  /* 0x0000162000007945 */ /* 0x000ff00003800200 */
[----:B------:R-:W-:Y:S05]  /*3100*/  @P0 BRA `(.L_x_172) ;  /* 0x0000001400800947 */ /* 0x000fea0003800000 */
[----:B------:R-:W5:Y:S01]  /*3110*/  S2UR UR5, SR_CgaCtaId ;  /* 0x00000000000579c3 */ /* 0x000f620000008800 */
[----:B------:R-:W-:Y:S01]  /*3120*/  ISETP.GE.AND P0, PT, R11, 0x1, PT ;  /* 0x000000010b00780c */ /* 0x000fe20003f06270 */
[----:B------:R-:W-:Y:S02]  /*3130*/  UMOV UR4, 0x400 ;  /* 0x0000040000047882 */ /* 0x000fe40000000000 */
[----:B-----5:R-:W-:-:S09]  /*3140*/  ULEA UR5, UR5, UR4, 0x18 ;  /* 0x0000000405057291 */ /* 0x020fd2000f8ec0ff */
[----:B------:R-:W-:Y:S01]  /*3150*/  STS [UR5], RZ ;  /* 0x000000ffff007988 */ /* 0x000fe20008000805 */
[----:B------:R-:W-:Y:S05]  /*3160*/  @!P0 BRA `(.L_x_173) ;  /* 0x0000001400608947 */ /* 0x000fea0003800000 */
[----:B------:R-:W-:Y:S01]  /*3170*/  ISETP.GE.U32.AND P0, PT, R11, 0x8, PT ;  /* 0x000000080b00780c */ /* 0x000fe20003f06070 */
[----:B-1----:R-:W-:Y:S02]  /*3180*/  HFMA2 R0, -RZ, RZ, 0, 0 ;  /* 0x00000000ff007431 */ /* 0x002fe400000001ff */
[----:B------:R-:W-:-:S10]  /*3190*/  IMAD.MOV.U32 R6, RZ, RZ, 0x1 ;  /* 0x00000001ff067424 */ /* 0x000fd400078e00ff */
[----:B------:R-:W-:Y:S05]  /*31a0*/  @!P0 BRA `(.L_x_174) ;  /* 0x0000000800808947 */ /* 0x000fea0003800000 */
[----:B0-23--:R-:W0:Y:S01]  /*31b0*/  LDC R13, c[0x0][0x390] ;  /* 0x0000e400ff0d7b82 */ /* 0x00de220000000800 */
[----:B------:R-:W-:Y:S01]  /*31c0*/  LOP3.LUT R11, R11, 0x7ffffff8, RZ, 0xc0, !PT ;  /* 0x7ffffff80b0b7812 */ /* 0x000fe200078ec0ff */
[----:B----4-:R-:W-:Y:S01]  /*31d0*/  IMAD.MOV.U32 R18, RZ, RZ, RZ ;  /* 0x000000ffff127224 */ /* 0x010fe200078e00ff */
[----:B------:R-:W-:Y:S01]  /*31e0*/  LEA R20, R8, 0xfffffc04, 0x2 ;  /* 0xfffffc0408147811 */ /* 0x000fe200078e10ff */
[----:B------:R-:W1:Y:S02]  /*31f0*/  LDCU UR6, c[0x0][0x3a0] ;  /* 0x00007400ff0677ac */ /* 0x000e640008000800 */
[----:B------:R-:W-:Y:S01]  /*3200*/  IMAD.MOV R8, RZ, RZ, -R11 ;  /* 0x000000ffff087224 */ /* 0x000fe200078e0a0b */
[----:B------:R-:W-:Y:S01]  /*3210*/  UIADD3 UR5, UPT, UPT, UR5, 0x10, URZ ;  /* 0x0000001005057890 */ /* 0x000fe2000fffe0ff */
[----:B------:R-:W-:Y:S01]  /*3220*/  UMOV UR4, URZ ;  /* 0x000000ff00047c82 */ /* 0x000fe20008000000 */
[----:B0-----:R-:W-:Y:S01]  /*3230*/  IABS R6, R13 ;  /* 0x0000000d00067213 */ /* 0x001fe20000000000 */
[----:B------:R-:W-:-:S03]  /*3240*/  VIADD R13, R13, 0xffffffff ;  /* 0xffffffff0d0d7836 */ /* 0x000fc60000000000 */
[----:B------:R-:W0:Y:S08]  /*3250*/  I2F.RP R0, R6 ;  /* 0x0000000600007306 */ /* 0x000e300000209400 */
[----:B0-----:R-:W0:Y:S02]  /*3260*/  MUFU.RCP R0, R0 ;  /* 0x0000000000007308 */ /* 0x001e240000001000 */
[----:B0-----:R-:W-:-:S02]  /*3270*/  VIADD R19, R0, 0xffffffe ;  /* 0x0ffffffe00137836 */ /* 0x001fc40000000000 */
[----:B------:R-:W-:-:S04]  /*3280*/  IMAD.MOV.U32 R0, RZ, RZ, RZ ;  /* 0x000000ffff007224 */ /* 0x000fc800078e00ff */
[----:B------:R-:W0:Y:S02]  /*3290*/  F2I.FTZ.U32.TRUNC.NTZ R19, R19 ;  /* 0x0000001300137305 */ /* 0x000e24000021f000 */
[----:B0-----:R-:W-:-:S04]  /*32a0*/  IMAD.MOV R21, RZ, RZ, -R19 ;  /* 0x000000ffff157224 */ /* 0x001fc800078e0a13 */
[----:B------:R-:W-:-:S04]  /*32b0*/  IMAD R21, R21, R6, RZ ;  /* 0x0000000615157224 */ /* 0x000fc800078e02ff */
[----:B-1----:R-:W-:-:S07]  /*32c0*/  IMAD.HI.U32 R18, R19, R21, R18 ;  /* 0x0000001513127227 */ /* 0x002fce00078e0012 */
.L_x_175:
[----:B------:R-:W-:Y:S01]  /*32d0*/  IMAD.U32 R11, RZ, RZ, UR6 ;  /* 0x00000006ff0b7e24 */ /* 0x000fe2000f8e00ff */
[----:B0-----:R-:W0:Y:S01]  /*32e0*/  LDC R23, c[0x0][0x390] ;  /* 0x0000e400ff177b82 */ /* 0x001e220000000800 */
[----:B------:R-:W-:Y:S01]  /*32f0*/  VIADD R8, R8, 0x8 ;  /* 0x0000000808087836 */ /* 0x000fe20000000000 */
[----:B------:R-:W-:Y:S01]  /*3300*/  UIADD3 UR4, UPT, UPT, UR4, 0x8, URZ ;  /* 0x0000000804047890 */ /* 0x000fe2000fffe0ff */
[----:B------:R-:W-:-:S05]  /*3310*/  IMAD R22, R20, R11, UR5 ;  /* 0x0000000514167e24 */ /* 0x000fca000f8e020b */
[----:B------:R-:W1:Y:S01]  /*3320*/  LDS R24, [R22+-0xc] ;  /* 0xfffff40016187984 */ /* 0x000e620000000800 */
[----:B0-----:R-:W-:Y:S01]  /*3330*/  IABS R21, R23 ;  /* 0x0000001700157213 */ /* 0x001fe20000000000 */
[----:B-1----:R-:W-:-:S05]  /*3340*/  IMAD.IADD R19, R24, 0x1, R13 ;  /* 0x0000000118137824 */ /* 0x002fca00078e020d */
[----:B------:R-:W-:Y:S02]  /*3350*/  IABS R24, R19 ;  /* 0x0000001300187213 */ /* 0x000fe40000000000 */
[----:B------:R-:W-:-:S03]  /*3360*/  ISETP.GE.AND P1, PT, R19, RZ, PT ;  /* 0x000000ff1300720c */ /* 0x000fc60003f26270 */
[----:B------:R-:W-:-:S04]  /*3370*/  IMAD.HI.U32 R18, R18, R24, RZ ;  /* 0x0000001812127227 */ /* 0x000fc800078e00ff */
[----:B------:R-:W-:-:S04]  /*3380*/  IMAD.MOV R18, RZ, RZ, -R18 ;  /* 0x000000ffff127224 */ /* 0x000fc800078e0a12 */
[----:B------:R-:W-:Y:S02]  /*3390*/  IMAD R18, R21, R18, R24 ;  /* 0x0000001215127224 */ /* 0x000fe400078e0218 */
[----:B------:R-:W0:Y:S03]  /*33a0*/  I2F.RP R24, R21 ;  /* 0x0000001500187306 */ /* 0x000e260000209400 */
[----:B------:R-:W-:-:S05]  /*33b0*/  ISETP.GT.U32.AND P0, PT, R6, R18, PT ;  /* 0x000000120600720c */ /* 0x000fca0003f04070 */
[----:B0-----:R-:W0:Y:S08]  /*33c0*/  MUFU.RCP R24, R24 ;  /* 0x0000001800187308 */ /* 0x001e300000001000 */
[----:B------:R-:W-:-:S04]  /*33d0*/  @!P0 IADD3 R18, PT, PT, R18, -R21, RZ ;  /* 0x8000001512128210 */ /* 0x000fc80007ffe0ff */
[----:B------:R-:W-:-:S13]  /*33e0*/  ISETP.GT.U32.AND P0, PT, R6, R18, PT ;  /* 0x000000120600720c */ /* 0x000fda0003f04070 */
[----:B------:R-:W-:Y:S01]  /*33f0*/  @!P0 IMAD.IADD R18, R18, 0x1, -R21 ;  /* 0x0000000112128824 */ /* 0x000fe200078e0a15 */
[----:B------:R-:W-:Y:S01]  /*3400*/  ISETP.NE.AND P0, PT, R23, RZ, PT ;  /* 0x000000ff1700720c */ /* 0x000fe20003f05270 */
[----:B0-----:R-:W-:Y:S01]  /*3410*/  VIADD R26, R24, 0xffffffe ;  /* 0x0ffffffe181a7836 */ /* 0x001fe20000000000 */
[----:B------:R-:W-:Y:S01]  /*3420*/  LOP3.LUT R23, RZ, R23, RZ, 0x33, !PT ;  /* 0x00000017ff177212 */ /* 0x000fe200078e33ff */
[----:B------:R-:W-:-:S05]  /*3430*/  @!P1 IMAD.MOV R18, RZ, RZ, -R18 ;  /* 0x000000ffff129224 */ /* 0x000fca00078e0a12 */
[----:B------:R-:W-:-:S04]  /*3440*/  SEL R18, R23, R18, !P0 ;  /* 0x0000001217127207 */ /* 0x000fc80004000000 */
[----:B------:R-:W-:Y:S02]  /*3450*/  IADD3 R0, PT, PT, R19, R0, -R18 ;  /* 0x0000000013007210 */ /* 0x000fe40007ffe812 */
[----:B------:R-:W0:Y:S03]  /*3460*/  F2I.FTZ.U32.TRUNC.NTZ R19, R26 ;  /* 0x0000001a00137305 */ /* 0x000e26000021f000 */
[----:B------:R-:W-:Y:S04]  /*3470*/  STS [UR5+-0xc], R0 ;  /* 0xfffff400ff007988 */ /* 0x000fe80008000805 */
[----:B------:R-:W1:Y:S01]  /*3480*/  LDS R6, [R22+-0x8] ;  /* 0xfffff80016067984 */ /* 0x000e620000000800 */
[----:B0-----:R-:W-:-:S04]  /*3490*/  IMAD.MOV R18, RZ, RZ, -R19 ;  /* 0x000000ffff127224 */ /* 0x001fc800078e0a13 */
[----:B------:R-:W-:Y:S02]  /*34a0*/  IMAD R27, R18, R21, RZ ;  /* 0x00000015121b7224 */ /* 0x000fe400078e02ff */
[----:B------:R-:W-:-:S04]  /*34b0*/  IMAD.MOV.U32 R18, RZ, RZ, RZ ;  /* 0x000000ffff127224 */ /* 0x000fc800078e00ff */
[----:B------:R-:W-:-:S04]  /*34c0*/  IMAD.HI.U32 R18, R19, R27, R18 ;  /* 0x0000001b13127227 */ /* 0x000fc800078e0012 */
[----:B-1----:R-:W-:-:S05]  /*34d0*/  IMAD.IADD R25, R13, 0x1, R6 ;  /* 0x000000010d197824 */ /* 0x002fca00078e0206 */
[----:B------:R-:W-:Y:S02]  /*34e0*/  IABS R19, R25 ;  /* 0x0000001900137213 */ /* 0x000fe40000000000 */
[----:B------:R-:W-:-:S03]  /*34f0*/  ISETP.GE.AND P2, PT, R25, RZ, PT ;  /* 0x000000ff1900720c */ /* 0x000fc60003f46270 */
[----:B------:R-:W-:-:S04]  /*3500*/  IMAD.HI.U32 R6, R18, R19, RZ ;  /* 0x0000001312067227 */ /* 0x000fc800078e00ff */
[----:B------:R-:W-:-:S04]  /*3510*/  IMAD.MOV R6, RZ, RZ, -R6 ;  /* 0x000000ffff067224 */ /* 0x000fc800078e0a06 */
[----:B------:R-:W-:Y:S02]  /*3520*/  IMAD R19, R21, R6, R19 ;  /* 0x0000000615137224 */ /* 0x000fe400078e0213 */
[----:B------:R-:W-:-:S05]  /*3530*/  IMAD.MOV.U32 R6, RZ, RZ, R21 ;  /* 0x000000ffff067224 */ /* 0x000fca00078e0015 */
[----:B------:R-:W-:-:S13]  /*3540*/  ISETP.GT.U32.AND P1, PT, R6, R19, PT ;  /* 0x000000130600720c */ /* 0x000fda0003f24070 */
[----:B------:R-:W-:-:S05]  /*3550*/  @!P1 IMAD.IADD R19, R19, 0x1, -R21 ;  /* 0x0000000113139824 */ /* 0x000fca00078e0a15 */
[----:B------:R-:W-:-:S13]  /*3560*/  ISETP.GT.U32.AND P1, PT, R6, R19, PT ;  /* 0x000000130600720c */ /* 0x000fda0003f24070 */
[----:B------:R-:W-:-:S05]  /*3570*/  @!P1 IADD3 R19, PT, PT, R19, -R21, RZ ;  /* 0x8000001513139210 */ /* 0x000fca0007ffe0ff */
[----:B------:R-:W-:-:S05]  /*3580*/  @!P2 IMAD.MOV R19, RZ, RZ, -R19 ;  /* 0x000000ffff13a224 */ /* 0x000fca00078e0a13 */
[----:B------:R-:W-:-:S04]  /*3590*/  SEL R19, R23, R19, !P0 ;  /* 0x0000001317137207 */ /* 0x000fc80004000000 */
[----:B------:R-:W-:-:S05]  /*35a0*/  IADD3 R0, PT, PT, R25, R0, -R19 ;  /* 0x0000000019007210 */ /* 0x000fca0007ffe813 */
[----:B------:R-:W-:Y:S04]  /*35b0*/  STS [UR5+-0x8], R0 ;  /* 0xfffff800ff007988 */ /* 0x000fe80008000805 */
[----:B------:R-:W0:Y:S02]  /*35c0*/  LDS R24, [R22+-0x4] ;  /* 0xfffffc0016187984 */ /* 0x000e240000000800 */
[----:B0-----:R-:W-:-:S05]  /*35d0*/  IMAD.IADD R19, R13, 0x1, R24 ;  /* 0x000000010d137824 */ /* 0x001fca00078e0218 */
[----:B------:R-:W-:Y:S02]  /*35e0*/  IABS R25, R19 ;  /* 0x0000001300197213 */ /* 0x000fe40000000000 */
[----:B------:R-:W-:-:S03]  /*35f0*/  ISETP.GE.AND P2, PT, R19, RZ, PT ;  /* 0x000000ff1300720c */ /* 0x000fc60003f46270 */
[----:B------:R-:W-:-:S04]  /*3600*/  IMAD.HI.U32 R24, R18, R25, RZ ;  /* 0x0000001912187227 */ /* 0x000fc800078e00ff */
[----:B------:R-:W-:-:S04]  /*3610*/  IMAD.MOV R24, RZ, RZ, -R24 ;  /* 0x000000ffff187224 */ /* 0x000fc800078e0a18 */
[----:B------:R-:W-:-:S05]  /*3620*/  IMAD R24, R21, R24, R25 ;  /* 0x0000001815187224 */ /* 0x000fca00078e0219 */
[----:B------:R-:W-:-:S13]  /*3630*/  ISETP.GT.U32.AND P1, PT, R6, R24, PT ;  /* 0x000000180600720c */ /* 0x000fda0003f24070 */
[----:B------:R-:W-:-:S05]  /*3640*/  @!P1 IMAD.IADD R24, R24, 0x1, -R21 ;  /* 0x0000000118189824 */ /* 0x000fca00078e0a15 */
[----:B------:R-:W-:-:S13]  /*3650*/  ISETP.GT.U32.AND P1, PT, R6, R24, PT ;  /* 0x000000180600720c */ /* 0x000fda0003f24070 */
[----:B------:R-:W-:-:S04]  /*3660*/  @!P1 IMAD.IADD R24, R24, 0x1, -R21 ;  /* 0x0000000118189824 */ /* 0x000fc800078e0a15 */
[----:B------:R-:W-:-:S05]  /*3670*/  @!P2 IMAD.MOV R24, RZ, RZ, -R24 ;  /* 0x000000ffff18a224 */ /* 0x000fca00078e0a18 */
[----:B------:R-:W-:-:S04]  /*3680*/  SEL R24, R23, R24, !P0 ;  /* 0x0000001817187207 */ /* 0x000fc80004000000 */
[----:B------:R-:W-:-:S05]  /*3690*/  IADD3 R0, PT, PT, R19, R0, -R24 ;  /* 0x0000000013007210 */ /* 0x000fca0007ffe818 */
[----:B------:R-:W-:Y:S04]  /*36a0*/  STS [UR5+-0x4], R0 ;  /* 0xfffffc00ff007988 */ /* 0x000fe80008000805 */
[----:B------:R-:W0:Y:S02]  /*36b0*/  LDS R24, [R22] ;  /* 0x0000000016187984 */ /* 0x000e240000000800 */
        /* <DEDUP_REMOVED lines=9> */
[----:B------:R-:W-:-:S05]  /*3750*/  @!P1 IADD3 R24, PT, PT, R24, -R21, RZ ;  /* 0x8000001518189210 */ /* 0x000fca0007ffe0ff */
[----:B------:R-:W-:-:S05]  /*3760*/  @!P2 IMAD.MOV R24, RZ, RZ, -R24 ;  /* 0x000000ffff18a224 */ /* 0x000fca00078e0a18 */
[----:B------:R-:W-:-:S04]  /*3770*/  SEL R24, R23, R24, !P0 ;  /* 0x0000001817187207 */ /* 0x000fc80004000000 */
[----:B------:R-:W-:-:S05]  /*3780*/  IADD3 R0, PT, PT, R19, R0, -R24 ;  /* 0x0000000013007210 */ /* 0x000fca0007ffe818 */
[----:B------:R-:W-:Y:S04]  /*3790*/  STS [UR5], R0 ;  /* 0x00000000ff007988 */ /* 0x000fe80008000805 */
[----:B------:R-:W0:Y:S02]  /*37a0*/  LDS R24, [R22+0x4] ;  /* 0x0000040016187984 */ /* 0x000e240000000800 */
        /* <DEDUP_REMOVED lines=13> */
[----:B------:R-:W-:Y:S04]  /*3880*/  STS [UR5+0x4], R0 ;  /* 0x00000400ff007988 */ /* 0x000fe80008000805 */
        /* <DEDUP_REMOVED lines=42> */
[----:B------:R-:W-:Y:S02]  /*3b30*/  SEL R19, R23, R19, !P0 ;  /* 0x0000001317137207 */ /* 0x000fe40004000000 */
[----:B------:R-:W-:Y:S02]  /*3b40*/  ISETP.NE.AND P0, PT, R8, RZ, PT ;  /* 0x000000ff0800720c */ /* 0x000fe40003f05270 */
[----:B------:R-:W-:-:S05]  /*3b50*/  IADD3 R0, PT, PT, R25, R0, -R19 ;  /* 0x0000000019007210 */ /* 0x000fca0007ffe813 */
[----:B------:R0:W-:Y:S01]  /*3b60*/  STS [UR5+0x10], R0 ;  /* 0x00001000ff007988 */ /* 0x0001e20008000805 */
[----:B------:R-:W-:-:S05]  /*3b70*/  UIADD3 UR5, UPT, UPT, UR5, 0x20, URZ ;  /* 0x0000002005057890 */ /* 0x000fca000fffe0ff */
[----:B------:R-:W-:Y:S07]  /*3b80*/  @P0 BRA `(.L_x_175) ;  /* 0xfffffff400d00947 */ /* 0x000fee000383ffff */
[----:B------:R-:W-:-:S06]  /*3b90*/  UIADD3 UR4, UPT, UPT, UR4, 0x1, URZ ;  /* 0x0000000104047890 */ /* 0x000fcc000fffe0ff */
[----:B------:R-:W-:-:S07]  /*3ba0*/  IMAD.U32 R6, RZ, RZ, UR4 ;  /* 0x00000004ff067e24 */ /* 0x000fce000f8e00ff */
.L_x_174:
[----:B0-23--:R-:W-:Y:S01]  /*3bb0*/  LOP3.LUT P0, R13, R11, 0x7, RZ, 0xc0, !PT ;  /* 0x000000070b0d7812 */ /* 0x00dfe2000780c0ff */
[----:B------:R-:W-:-:S12]  /*3bc0*/  BSSY.RECONVERGENT B1, `(.L_x_173) ;  /* 0x00000b2000017945 */ /* 0x000fd80003800200 */
[----:B------:R-:W-:Y:S05]  /*3bd0*/  @!P0 BRA `(.L_x_176) ;  /* 0x0000000800c08947 */ /* 0x000fea0003800000 */
[----:B------:R-:W0:Y:S01]  /*3be0*/  LDC R8, c[0x0][0x390] ;  /* 0x0000e400ff087b82 */ /* 0x000e220000000800 */
[----:B------:R-:W-:Y:S01]  /*3bf0*/  ISETP.GE.U32.AND P0, PT, R13, 0x4, PT ;  /* 0x000000040d00780c */ /* 0x000fe20003f06070 */
[----:B------:R-:W-:Y:S01]  /*3c00*/  BSSY.RECONVERGENT B2, `(.L_x_177) ;  /* 0x0000051000027945 */ /* 0x000fe20003800200 */
[----:B0-----:R-:W-:-:S11]  /*3c10*/  VIADD R13, R8, 0xffffffff ;  /* 0xffffffff080d7836 */ /* 0x001fd60000000000 */
[----:B------:R-:W-:Y:S05]  /*3c20*/  @!P0 BRA `(.L_x_178) ;  /* 0x0000000400388947 */ /* 0x000fea0003800000 */
[----:B------:R-:W-:Y:S01]  /*3c30*/  IABS R21, R8 ;  /* 0x0000000800157213 */ /* 0x000fe20000000000 */
[----:B------:R-:W-:Y:S01]  /*3c40*/  IMAD R20, R2, R11, R6 ;  /* 0x0000000b02147224 */ /* 0x000fe200078e0206 */
[----:B------:R-:W0:Y:S01]  /*3c50*/  S2UR UR5, SR_CgaCtaId ;  /* 0x00000000000579c3 */ /* 0x000e220000008800 */
[----:B------:R-:W-:Y:S01]  /*3c60*/  UMOV UR4, 0x400 ;  /* 0x0000040000047882 */ /* 0x000fe20000000000 */
[----:B------:R-:W1:Y:S01]  /*3c70*/  I2F.RP R22, R21 ;  /* 0x0000001500167306 */ /* 0x000e620000209400 */
[----:B------:R-:W-:-:S05]  /*3c80*/  IMAD R20, R20, 0x4, R3 ;  /* 0x0000000414147824 */ /* 0x000fca00078e0203 */
[----:B----4-:R-:W2:Y:S02]  /*3c90*/  LDS R18, [R20] ;  /* 0x0000000014127984 */ /* 0x010ea40000000800 */
[----:B-1----:R-:W1:Y:S01]  /*3ca0*/  MUFU.RCP R22, R22 ;  /* 0x0000001600167308 */ /* 0x002e620000001000 */
[----:B0-----:R-:W-:Y:S01]  /*3cb0*/  ULEA UR4, UR5, UR4, 0x18 ;  /* 0x0000000405047291 */ /* 0x001fe2000f8ec0ff */
[----:B-1----:R-:W-:-:S06]  /*3cc0*/  VIADD R24, R22, 0xffffffe ;  /* 0x0ffffffe16187836 */ /* 0x002fcc0000000000 */
[----:B------:R-:W0:Y:S01]  /*3cd0*/  F2I.FTZ.U32.TRUNC.NTZ R19, R24 ;  /* 0x0000001800137305 */ /* 0x000e22000021f000 */
[----:B--2---:R-:W-:Y:S02]  /*3ce0*/  IMAD.IADD R23, R13, 0x1, R18 ;  /* 0x000000010d177824 */ /* 0x004fe400078e0212 */
[----:B------:R-:W-:-:S03]  /*3cf0*/  IMAD.MOV.U32 R18, RZ, RZ, RZ ;  /* 0x000000ffff127224 */ /* 0x000fc600078e00ff */
[----:B------:R-:W-:Y:S01]  /*3d00*/  IABS R22, R23 ;  /* 0x0000001700167213 */ /* 0x000fe20000000000 */
[----:B0-----:R-:W-:Y:S01]  /*3d10*/  IMAD.MOV R26, RZ, RZ, -R19 ;  /* 0x000000ffff1a7224 */ /* 0x001fe200078e0a13 */
[----:B------:R-:W-:-:S03]  /*3d20*/  ISETP.GE.AND P1, PT, R23, RZ, PT ;  /* 0x000000ff1700720c */ /* 0x000fc60003f26270 */
[----:B------:R-:W-:-:S04]  /*3d30*/  IMAD R25, R26, R21, RZ ;  /* 0x000000151a197224 */ /* 0x000fc800078e02ff */
[----:B------:R-:W-:-:S06]  /*3d40*/  IMAD.HI.U32 R18, R19, R25, R18 ;  /* 0x0000001913127227 */ /* 0x000fcc00078e0012 */
[----:B------:R-:W-:-:S05]  /*3d50*/  IMAD.HI.U32 R19, R18, R22, RZ ;  /* 0x0000001612137227 */ /* 0x000fca00078e00ff */
[----:B------:R-:W-:-:S05]  /*3d60*/  IADD3 R19, PT, PT, -R19, RZ, RZ ;  /* 0x000000ff13137210 */ /* 0x000fca0007ffe1ff */
[----:B------:R-:W-:Y:S01]  /*3d70*/  IMAD R22, R21, R19, R22 ;  /* 0x0000001315167224 */ /* 0x000fe200078e0216 */
[----:B------:R-:W-:-:S04]  /*3d80*/  LOP3.LUT R19, RZ, R8, RZ, 0x33, !PT ;  /* 0x00000008ff137212 */ /* 0x000fc800078e33ff */
[----:B------:R-:W-:-:S13]  /*3d90*/  ISETP.GT.U32.AND P0, PT, R21, R22, PT ;  /* 0x000000161500720c */ /* 0x000fda0003f04070 */
[----:B------:R-:W-:-:S05]  /*3da0*/  @!P0 IMAD.IADD R22, R22, 0x1, -R21 ;  /* 0x0000000116168824 */ /* 0x000fca00078e0a15 */
[----:B------:R-:W-:-:S13]  /*3db0*/  ISETP.GT.U32.AND P0, PT, R21, R22, PT ;  /* 0x000000161500720c */ /* 0x000fda0003f04070 */
[----:B------:R-:W-:Y:S01]  /*3dc0*/  @!P0 IMAD.IADD R22, R22, 0x1, -R21 ;  /* 0x0000000116168824 */ /* 0x000fe200078e0a15 */
[----:B------:R-:W-:-:S03]  /*3dd0*/  ISETP.NE.AND P0, PT, R8, RZ, PT ;  /* 0x000000ff0800720c */ /* 0x000fc60003f05270 */
[----:B------:R-:W-:-:S05]  /*3de0*/  @!P1 IMAD.MOV R22, RZ, RZ, -R22 ;  /* 0x000000ffff169224 */ /* 0x000fca00078e0a16 */
[----:B------:R-:W-:Y:S02]  /*3df0*/  SEL R24, R19, R22, !P0 ;  /* 0x0000001613187207 */ /* 0x000fe40004000000 */
[C---:B------:R-:W-:Y:S01]  /*3e00*/  LEA R22, R6.reuse, UR4, 0x2 ;  /* 0x0000000406167c11 */ /* 0x040fe2000f8e10ff */
[----:B------:R-:W-:Y:S01]  /*3e10*/  VIADD R6, R6, 0x4 ;  /* 0x0000000406067836 */ /* 0x000fe20000000000 */
[----:B------:R-:W-:-:S05]  /*3e20*/  IADD3 R23, PT, PT, R23, R0, -R24 ;  /* 0x0000000017177210 */ /* 0x000fca0007ffe818 */
[----:B------:R-:W-:Y:S04]  /*3e30*/  STS [R22], R23 ;  /* 0x0000001716007388 */ /* 0x000fe80000000800 */
        /* <DEDUP_REMOVED lines=14> */
[----:B------:R-:W-:Y:S04]  /*3f20*/  STS [R22+0x4], R23 ;  /* 0x0000041716007388 */ /* 0x000fe80000000800 */
[----:B------:R-:W0:Y:S02]  /*3f30*/  LDS R0, [R20+0x8] ;  /* 0x0000080014007984 */ /* 0x000e240000000800 */
[----:B0-----:R-:W-:-:S05]  /*3f40*/  IMAD.IADD R0, R13, 0x1, R0 ;  /* 0x000000010d007824 */ /* 0x001fca00078e0200 */
[----:B------:R-:W-:Y:S02]  /*3f50*/  IABS R25, R0 ;  /* 0x0000000000197213 */ /* 0x000fe40000000000 */
[----:B------:R-:W-:-:S03]  /*3f60*/  ISETP.GE.AND P2, PT, R0, RZ, PT ;  /* 0x000000ff0000720c */ /* 0x000fc60003f46270 */
[----:B------:R-:W-:-:S05]  /*3f70*/  IMAD.HI.U32 R24, R18, R25, RZ ;  /* 0x0000001912187227 */ /* 0x000fca00078e00ff */
[----:B------:R-:W-:-:S05]  /*3f80*/  IADD3 R24, PT, PT, -R24, RZ, RZ ;  /* 0x000000ff18187210 */ /* 0x000fca0007ffe1ff */
        /* <DEDUP_REMOVED lines=23> */
[----:B------:R0:W-:Y:S02]  /*4100*/  STS [R22+0xc], R23 ;  /* 0x00000c1716007388 */ /* 0x0001e40000000800 */
.L_x_178:
[----:B------:R-:W-:Y:S05]  /*4110*/  BSYNC.RECONVERGENT B2 ;  /* 0x0000000000027941 */ /* 0x000fea0003800200 */
.L_x_177:
[----:B------:R-:W-:-:S13]  /*4120*/  LOP3.LUT P0, R0, R11, 0x3, RZ, 0xc0, !PT ;  /* 0x000000030b007812 */ /* 0x000fda000780c0ff */
[----:B------:R-:W-:Y:S05]  /*4130*/  @!P0 BRA `(.L_x_176) ;  /* 0x0000000400688947 */ /* 0x000fea0003800000 */
[----:B------:R-:W-:Y:S01]  /*4140*/  ISETP.NE.AND P1, PT, R0, 0x1, PT ;  /* 0x000000010000780c */ /* 0x000fe20003f25270 */
[----:B------:R-:W-:Y:S01]  /*4150*/  BSSY.RECONVERGENT B2, `(.L_x_179) ;  /* 0x0000036000027945 */ /* 0x000fe20003800200 */
[----:B----4-:R-:W-:-:S04]  /*4160*/  LOP3.LUT R18, R11, 0x1, RZ, 0xc0, !PT ;  /* 0x000000010b127812 */ /* 0x010fc800078ec0ff */
[----:B------:R-:W-:-:S07]  /*4170*/  ISETP.NE.U32.AND P0, PT, R18, 0x1, PT ;  /* 0x000000011200780c */ /* 0x000fce0003f05070 */
[----:B------:R-:W-:Y:S06]  /*4180*/  @!P1 BRA `(.L_x_180) ;  /* 0x0000000000c89947 */ /* 0x000fec0003800000 */
[----:B------:R-:W-:Y:S01]  /*4190*/  IABS R20, R8 ;  /* 0x0000000800147213 */ /* 0x000fe20000000000 */
[----:B------:R-:W-:Y:S01]  /*41a0*/  IMAD R0, R2, R11, R6 ;  /* 0x0000000b02007224 */ /* 0x000fe200078e0206 */
[----:B------:R-:W1:Y:S01]  /*41b0*/  S2UR UR5, SR_CgaCtaId ;  /* 0x00000000000579c3 */ /* 0x000e620000008800 */
[----:B------:R-:W-:Y:S01]  /*41c0*/  UMOV UR4, 0x400 ;  /* 0x0000040000047882 */ /* 0x000fe20000000000 */
[----:B0-----:R-:W0:Y:S01]  /*41d0*/  I2F.RP R22, R20 ;  /* 0x0000001400167306 */ /* 0x001e220000209400 */
[----:B------:R-:W-:Y:S02]  /*41e0*/  ISETP.NE.AND P3, PT, R8, RZ, PT ;  /* 0x000000ff0800720c */ /* 0x000fe40003f65270 */
[----:B------:R-:W-:-:S05]  /*41f0*/  LEA R0, R0, R3, 0x2 ;  /* 0x0000000300007211 */ /* 0x000fca00078e10ff */
[----:B------:R-:W2:Y:S01]  /*4200*/  LDS R18, [R0] ;  /* 0x0000000000127984 */ /* 0x000ea20000000800 */
[----:B0-----:R-:W0:Y:S01]  /*4210*/  MUFU.RCP R22, R22 ;  /* 0x0000001600167308 */ /* 0x001e220000001000 */
[----:B-1----:R-:W-:Y:S01]  /*4220*/  ULEA UR4, UR5, UR4, 0x18 ;  /* 0x0000000405047291 */ /* 0x002fe2000f8ec0ff */
[----:B0-----:R-:W-:Y:S01]  /*4230*/  VIADD R24, R22, 0xffffffe ;  /* 0x0ffffffe16187836 */ /* 0x001fe20000000000 */
[----:B------:R-:W-:-:S05]  /*4240*/  LOP3.LUT R22, RZ, R8, RZ, 0x33, !PT ;  /* 0x00000008ff167212 */ /* 0x000fca00078e33ff */
[----:B------:R-:W0:Y:S01]  /*4250*/  F2I.FTZ.U32.TRUNC.NTZ R19, R24 ;  /* 0x0000001800137305 */ /* 0x000e22000021f000 */
[----:B--2---:R-:W-:Y:S02]  /*4260*/  IMAD.IADD R21, R13, 0x1, R18 ;  /* 0x000000010d157824 */ /* 0x004fe400078e0212 */
[----:B------:R-:W-:Y:S02]  /*4270*/  IMAD.MOV.U32 R18, RZ, RZ, RZ ;  /* 0x000000ffff127224 */ /* 0x000fe400078e00ff */
[----:B0-----:R-:W-:Y:S01]  /*4280*/  IMAD.MOV R23, RZ, RZ, -R19 ;  /* 0x000000ffff177224 */ /* 0x001fe200078e0a13 */
[----:B------:R-:W-:Y:S02]  /*4290*/  IABS R25, R21 ;  /* 0x0000001500197213 */ /* 0x000fe40000000000 */
[----:B------:R-:W-:Y:S01]  /*42a0*/  ISETP.GE.AND P2, PT, R21, RZ, PT ;  /* 0x000000ff1500720c */ /* 0x000fe20003f46270 */
[----:B------:R-:W-:-:S04]  /*42b0*/  IMAD R23, R23, R20, RZ ;  /* 0x0000001417177224 */ /* 0x000fc800078e02ff */
[----:B------:R-:W-:-:S04]  /*42c0*/  IMAD.HI.U32 R19, R19, R23, R18 ;  /* 0x0000001713137227 */ /* 0x000fc800078e0012 */
[----:B------:R-:W-:-:S04]  /*42d0*/  IMAD.MOV.U32 R23, RZ, RZ, R25 ;  /* 0x000000ffff177224 */ /* 0x000fc800078e0019 */
[----:B------:R-:W-:-:S04]  /*42e0*/  IMAD.HI.U32 R18, R19, R23, RZ ;  /* 0x0000001713127227 */ /* 0x000fc800078e00ff */
[----:B------:R-:W-:-:S04]  /*42f0*/  IMAD.MOV R18, RZ, RZ, -R18 ;  /* 0x000000ffff127224 */ /* 0x000fc800078e0a12 */
[----:B------:R-:W-:Y:S01]  /*4300*/  IMAD R23, R20, R18, R23 ;  /* 0x0000001214177224 */ /* 0x000fe200078e0217 */
[C---:B------:R-:W-:Y:S01]  /*4310*/  LEA R18, R6.reuse, UR4, 0x2 ;  /* 0x0000000406127c11 */ /* 0x040fe2000f8e10ff */
[----:B------:R-:W-:-:S03]  /*4320*/  VIADD R6, R6, 0x2 ;  /* 0x0000000206067836 */ /* 0x000fc60000000000 */
[----:B------:R-:W-:Y:S01]  /*4330*/  ISETP.GT.U32.AND P1, PT, R20, R23, PT ;  /* 0x000000171400720c */ /* 0x000fe20003f24070 */
[----:B------:R-:W0:-:S12]  /*4340*/  LDS R25, [R18+-0x4] ;  /* 0xfffffc0012197984 */ /* 0x000e180000000800 */
[----:B------:R-:W-:-:S05]  /*4350*/  @!P1 IMAD.IADD R23, R23, 0x1, -R20 ;  /* 0x0000000117179824 */ /* 0x000fca00078e0a14 */
[----:B------:R-:W-:-:S13]  /*4360*/  ISETP.GT.U32.AND P1, PT, R20, R23, PT ;  /* 0x000000171400720c */ /* 0x000fda0003f24070 */
[----:B------:R-:W-:-:S05]  /*4370*/  @!P1 IMAD.IADD R23, R23, 0x1, -R20 ;  /* 0x0000000117179824 */ /* 0x000fca00078e0a14 */
[----:B------:R-:W-:-:S04]  /*4380*/  @!P2 IADD3 R23, PT, PT, -R23, RZ, RZ ;  /* 0x000000ff1717a210 */ /* 0x000fc80007ffe1ff */
[----:B------:R-:W-:-:S04]  /*4390*/  SEL R24, R22, R23, !P3 ;  /* 0x0000001716187207 */ /* 0x000fc80005800000 */
[----:B0-----:R-:W-:-:S05]  /*43a0*/  IADD3 R21, PT, PT, R21, R25, -R24 ;  /* 0x0000001915157210 */ /* 0x001fca0007ffe818 */
        /* <DEDUP_REMOVED lines=16> */
.L_x_180:
[----:B------:R-:W-:Y:S05]  /*44b0*/  BSYNC.RECONVERGENT B2 ;  /* 0x0000000000027941 */ /* 0x000fea0003800200 */
.L_x_179:
[----:B------:R-:W-:Y:S05]  /*44c0*/  @P0 BRA `(.L_x_176) ;  /* 0x0000000000840947 */ /* 0x000fea0003800000 */
[----:B------:R-:W-:Y:S01]  /*44d0*/  IABS R0, R8 ;  /* 0x0000000800007213 */ /* 0x000fe20000000000 */
[----:B-1----:R-:W-:Y:S01]  /*44e0*/  IMAD R18, R2, R11, R6 ;  /* 0x0000000b02127224 */ /* 0x002fe200078e0206 */
[----:B------:R-:W1:Y:S01]  /*44f0*/  S2UR UR5, SR_CgaCtaId ;  /* 0x00000000000579c3 */ /* 0x000e620000008800 */
[----:B------:R-:W-:Y:S01]  /*4500*/  UMOV UR4, 0x400 ;  /* 0x0000040000047882 */ /* 0x000fe20000000000 */
[----:B------:R-:W2:Y:S01]  /*4510*/  I2F.RP R21, R0 ;  /* 0x0000000000157306 */ /* 0x000ea20000209400 */
[----:B------:R-:W-:Y:S01]  /*4520*/  IMAD R20, R18, 0x4, R3 ;  /* 0x0000000412147824 */ /* 0x000fe200078e0203 */
[----:B------:R-:W-:Y:S01]  /*4530*/  ISETP.NE.AND P2, PT, R8, RZ, PT ;  /* 0x000000ff0800720c */ /* 0x000fe20003f45270 */
[----:B------:R-:W-:-:S03]  /*4540*/  IMAD.MOV.U32 R18, RZ, RZ, RZ ;  /* 0x000000ffff127224 */ /* 0x000fc600078e00ff */
[----:B------:R-:W3:Y:S02]  /*4550*/  LDS R13, [R20] ;  /* 0x00000000140d7984 */ /* 0x000ee40000000800 */
[----:B--2---:R-:W0:Y:S01]  /*4560*/  MUFU.RCP R21, R21 ;  /* 0x0000001500157308 */ /* 0x004e220000001000 */
[----:B-1----:R-:W-:-:S06]  /*4570*/  ULEA UR4, UR5, UR4, 0x18 ;  /* 0x0000000405047291 */ /* 0x002fcc000f8ec0ff */
[----:B------:R-:W-:Y:S01]  /*4580*/  LEA R6, R6, UR4, 0x2 ;  /* 0x0000000406067c11 */ /* 0x000fe2000f8e10ff */
[----:B0-----:R-:W-:-:S04]  /*4590*/  VIADD R22, R21, 0xffffffe ;  /* 0x0ffffffe15167836 */ /* 0x001fc80000000000 */
[----:B------:R-:W0:Y:S01]  /*45a0*/  F2I.FTZ.U32.TRUNC.NTZ R19, R22 ;  /* 0x0000001600137305 */ /* 0x000e22000021f000 */
[----:B---3--:R-:W-:-:S04]  /*45b0*/  IADD3 R13, PT, PT, R13, -0x1, R8 ;  /* 0xffffffff0d0d7810 */ /* 0x008fc80007ffe008 */
[----:B------:R-:W-:Y:S02]  /*45c0*/  IABS R24, R13 ;  /* 0x0000000d00187213 */ /* 0x000fe40000000000 */
[----:B0-----:R-:W-:Y:S02]  /*45d0*/  IADD3 R23, PT, PT, RZ, -R19, RZ ;  /* 0x80000013ff177210 */ /* 0x001fe40007ffe0ff */
[----:B------:R-:W-:-:S03]  /*45e0*/  ISETP.GE.AND P1, PT, R13, RZ, PT ;  /* 0x000000ff0d00720c */ /* 0x000fc60003f26270 */
[----:B------:R-:W-:-:S04]  /*45f0*/  IMAD R23, R23, R0, RZ ;  /* 0x0000000017177224 */ /* 0x000fc800078e02ff */
[----:B------:R-:W-:-:S04]  /*4600*/  IMAD.HI.U32 R18, R19, R23, R18 ;  /* 0x0000001713127227 */ /* 0x000fc800078e0012 */
[----:B------:R-:W-:-:S04]  /*4610*/  IMAD.MOV.U32 R19, RZ, RZ, R24 ;  /* 0x000000ffff137224 */ /* 0x000fc800078e0018 */
[----:B------:R-:W-:-:S04]  /*4620*/  IMAD.HI.U32 R18, R18, R19, RZ ;  /* 0x0000001312127227 */ /* 0x000fc800078e00ff */
[----:B------:R-:W-:-:S04]  /*4630*/  IMAD.MOV R18, RZ, RZ, -R18 ;  /* 0x000000ffff127224 */ /* 0x000fc800078e0a12 */
[C---:B------:R-:W-:Y:S02]  /*4640*/  IMAD R19, R0.reuse, R18, R19 ;  /* 0x0000001200137224 */ /* 0x040fe400078e0213 */
[----:B------:R-:W0:Y:S03]  /*4650*/  LDS R18, [R6+-0x4] ;  /* 0xfffffc0006127984 */ /* 0x000e260000000800 */
[----:B------:R-:W-:-:S13]  /*4660*/  ISETP.GT.U32.AND P0, PT, R0, R19, PT ;  /* 0x000000130000720c */ /* 0x000fda0003f04070 */
[----:B------:R-:W-:-:S05]  /*4670*/  @!P0 IMAD.IADD R19, R19, 0x1, -R0 ;  /* 0x0000000113138824 */ /* 0x000fca00078e0a00 */
[----:B------:R-:W-:-:S13]  /*4680*/  ISETP.GT.U32.AND P0, PT, R0, R19, PT ;  /* 0x000000130000720c */ /* 0x000fda0003f04070 */
[----:B------:R-:W-:-:S04]  /*4690*/  @!P0 IMAD.IADD R19, R19, 0x1, -R0 ;  /* 0x0000000113138824 */ /* 0x000fc800078e0a00 */
[----:B------:R-:W-:Y:S01]  /*46a0*/  @!P1 IMAD.MOV R19, RZ, RZ, -R19 ;  /* 0x000000ffff139224 */ /* 0x000fe200078e0a13 */
[----:B------:R-:W-:-:S04]  /*46b0*/  @!P2 LOP3.LUT R19, RZ, R8, RZ, 0x33, !PT ;  /* 0x00000008ff13a212 */ /* 0x000fc800078e33ff */
[----:B0-----:R-:W-:-:S05]  /*46c0*/  IADD3 R13, PT, PT, R13, R18, -R19 ;  /* 0x000000120d0d7210 */ /* 0x001fca0007ffe813 */
[----:B------:R2:W-:Y:S02]  /*46d0*/  STS [R6], R13 ;  /* 0x0000000d06007388 */ /* 0x0005e40000000800 */
.L_x_176:
[----:B------:R-:W-:Y:S05]  /*46e0*/  BSYNC.RECONVERGENT B1 ;  /* 0x0000000000017941 */ /* 0x000fea0003800200 */
.L_x_173:
[----:B0123--:R-:W0:Y:S04]  /*46f0*/  LDS R13, [R3] ;  /* 0x00000000030d7984 */ /* 0x00fe280000000800 */
[----:B0-----:R0:W-:Y:S02]  /*4700*/  STG.E desc[UR8][R14.64], R13 ;  /* 0x0000000d0e007986 */ /* 0x0011e4000c101908 */
.L_x_172:
[----:B------:R-:W-:Y:S05]  /*4710*/  BSYNC.RECONVERGENT B0 ;  /* 0x0000000000007941 */ /* 0x000fea0003800200 */
.L_x_171:
[----:B------:R-:W1:Y:S01]  /*4720*/  LDCU UR4, c[0x0][0x3b4] ;  /* 0x00007680ff0477ac */ /* 0x000e620008000800 */
[----:B------:R-:W-:Y:S01]  /*4730*/  BAR.SYNC.DEFER_BLOCKING 0x0 ;  /* 0x0000000000007b1d */ /* 0x000fe20000010000 */
[----:B------:R-:W-:-:S05]  /*4740*/  ISETP.GE.U32.AND P0, PT, R7, R11, PT ;  /* 0x0000000b0700720c */ /* 0x000fca0003f06070 */
[----:B------:R-:W0:Y:S01]  /*4750*/  LDCU UR6, c[0x0][0x390] ;  /* 0x00007200ff0677ac */ /* 0x000e220008000800 */
[----:B------:R-:W-:Y:S01]  /*4760*/  BSSY.RECONVERGENT B0, `(.L_x_181) ;  /* 0x00000b2000007945 */ /* 0x000fe20003800200 */
[----:B-1----:R-:W-:-:S06]  /*4770*/  IMAD R0, R12, UR4, RZ ;  /* 0x000000040c007c24 */ /* 0x002fcc000f8e02ff */
[----:B------:R-:W-:Y:S05]  /*4780*/  @P0 BRA `(.L_x_182) ;  /* 0x0000000800bc0947 */ /* 0x000fea0003800000 */
[----:B------:R-:W1:Y:S01]  /*4790*/  S2UR UR5, SR_CgaCtaId ;  /* 0x00000000000579c3 */ /* 0x000e620000008800 */
[----:B------:R-:W-:Y:S02]  /*47a0*/  UMOV UR4, 0x400 ;  /* 0x0000040000047882 */ /* 0x000fe40000000000 */
[----:B-1----:R-:W-:-:S06]  /*47b0*/  ULEA UR4, UR5, UR4, 0x18 ;  /* 0x0000000405047291 */ /* 0x002fcc000f8ec0ff */
[----:B------:R-:W-:-:S05]  /*47c0*/  LEA R10, R10, UR4, 0x2 ;  /* 0x000000040a0a7c11 */ /* 0x000fca000f8e10ff */
[----:B0-2---:R-:W-:Y:S04]  /*47d0*/  LDS R24, [R10+-0x400] ;  /* 0xfffc00000a187984 */ /* 0x005fe80000000800 */
[----:B------:R-:W0:Y:S02]  /*47e0*/  LDS R6, [R10+-0x3fc] ;  /* 0xfffc04000a067984 */ /* 0x000e240000000800 */
[----:B0-----:R-:W-:-:S13]  /*47f0*/  ISETP.GE.AND P0, PT, R24, R6, PT ;  /* 0x000000061800720c */ /* 0x001fda0003f06270 */
[----:B------:R-:W-:Y:S05]  /*4800*/  @P0 BRA `(.L_x_182) ;  /* 0x00000008009c0947 */ /* 0x000fea0003800000 */
[----:B------:R-:W0:Y:S01]  /*4810*/  LDCU UR4, c[0x0][0x390] ;  /* 0x00007200ff0477ac */ /* 0x000e220008000800 */
[----:B------:R-:W-:Y:S01]  /*4820*/  BSSY.RECONVERGENT B1, `(.L_x_183) ;  /* 0x0000044000017945 */ /* 0x000fe20003800200 */
[----:B0-----:R-:W-:-:S04]  /*4830*/  IMAD.U32 R15, RZ, RZ, UR4 ;  /* 0x00000004ff0f7e24 */ /* 0x001fc8000f8e00ff */
[----:B---3--:R-:W-:Y:S01]  /*4840*/  IMAD.IADD R13, R24, 0x1, R15 ;  /* 0x00000001180d7824 */ /* 0x008fe200078e020f */
[----:B------:R-:W-:-:S04]  /*4850*/  VIMNMX.U32 R8, PT, PT, R15, 0x1, !PT ;  /* 0x000000010f087848 */ /* 0x000fc80007fe0000 */
[----:B----4-:R-:W0:Y:S01]  /*4860*/  I2F.U32.RP R18, R8 ;  /* 0x0000000800127306 */ /* 0x010e220000209000 */
[----:B------:R-:W-:Y:S02]  /*4870*/  IADD3 R19, PT, PT, RZ, -R8, RZ ;  /* 0x80000008ff137210 */ /* 0x000fe40007ffe0ff */
[----:B------:R-:W-:Y:S02]  /*4880*/  ISETP.GE.AND P0, PT, R13, R6, PT ;  /* 0x000000060d00720c */ /* 0x000fe40003f06270 */
[-C--:B------:R-:W-:Y:S02]  /*4890*/  VIMNMX R12, PT, PT, R6, R13.reuse, !PT ;  /* 0x0000000d060c7248 */ /* 0x080fe40007fe0100 */
[----:B------:R-:W-:Y:S02]  /*48a0*/  SEL R14, RZ, 0x1, P0 ;  /* 0x00000001ff0e7807 */ /* 0x000fe40000000000 */
        /* <DEDUP_REMOVED lines=22> */
[-C--:B------:R-:W-:Y:S01]  /*4a10*/  IABS R8, R15.reuse ;  /* 0x0000000f00087213 */ /* 0x080fe20000000000 */
[----:B------:R-:W0:Y:S01]  /*4a20*/  LDC.64 R10, c[0x0][0x3c0] ;  /* 0x0000f000ff0a7b82 */ /* 0x000e220000000a00 */
[----:B------:R-:W-:Y:S01]  /*4a30*/  VIADD R12, R12, 0x1 ;  /* 0x000000010c0c7836 */ /* 0x000fe20000000000 */
[----:B------:R-:W-:Y:S01]  /*4a40*/  ISETP.NE.AND P4, PT, R15, RZ, PT ;  /* 0x000000ff0f00720c */ /* 0x000fe20003f85270 */
[----:B------:R-:W1:Y:S01]  /*4a50*/  I2F.RP R14, R8 ;  /* 0x00000008000e7306 */ /* 0x000e620000209400 */
[----:B------:R-:W-:Y:S02]  /*4a60*/  LOP3.LUT R18, RZ, R15, RZ, 0x33, !PT ;  /* 0x0000000fff127212 */ /* 0x000fe400078e33ff */
[----:B------:R-:W-:Y:S01]  /*4a70*/  LOP3.LUT R19, R12, 0x3, RZ, 0xc0, !PT ;  /* 0x000000030c137812 */ /* 0x000fe200078ec0ff */
[----:B------:R-:W-:-:S04]  /*4a80*/  IMAD.MOV.U32 R12, RZ, RZ, RZ ;  /* 0x000000ffff0c7224 */ /* 0x000fc800078e00ff */
[----:B------:R-:W-:Y:S01]  /*4a90*/  IMAD.MOV R19, RZ, RZ, -R19 ;  /* 0x000000ffff137224 */ /* 0x000fe200078e0a13 */
[----:B-1----:R-:W1:Y:S02]  /*4aa0*/  MUFU.RCP R14, R14 ;  /* 0x0000000e000e7308 */ /* 0x002e640000001000 */
[----:B-1----:R-:W-:-:S06]  /*4ab0*/  VIADD R13, R14, 0xffffffe ;  /* 0x0ffffffe0e0d7836 */ /* 0x002fcc0000000000 */
[----:B------:R-:W1:Y:S02]  /*4ac0*/  F2I.FTZ.U32.TRUNC.NTZ R13, R13 ;  /* 0x0000000d000d7305 */ /* 0x000e64000021f000 */
[----:B-1----:R-:W-:-:S05]  /*4ad0*/  IADD3 R21, PT, PT, RZ, -R13, RZ ;  /* 0x8000000dff157210 */ /* 0x002fca0007ffe0ff */
[----:B------:R-:W-:-:S04]  /*4ae0*/  IMAD R21, R21, R8, RZ ;  /* 0x0000000815157224 */ /* 0x000fc800078e02ff */
[----:B0-----:R-:W-:-:S07]  /*4af0*/  IMAD.HI.U32 R14, R13, R21, R12 ;  /* 0x000000150d0e7227 */ /* 0x001fce00078e000c */
.L_x_185:
[----:B0-----:R-:W-:Y:S01]  /*4b00*/  IABS R13, R24 ;  /* 0x00000018000d7213 */ /* 0x001fe20000000000 */
[----:B------:R-:W-:Y:S02]  /*4b10*/  IMAD.U32 R15, RZ, RZ, UR6 ;  /* 0x00000006ff0f7e24 */ /* 0x000fe4000f8e00ff */
[----:B------:R-:W-:Y:S02]  /*4b20*/  VIADD R19, R19, 0x1 ;  /* 0x0000000113137836 */ /* 0x000fe40000000000 */
        /* <DEDUP_REMOVED lines=13> */
[----:B------:R-:W-:-:S04]  /*4c00*/  @!P2 IADD3 R12, PT, PT, -R12, RZ, RZ ;  /* 0x000000ff0c0ca210 */ /* 0x000fc80007ffe1ff */
[----:B------:R-:W-:-:S05]  /*4c10*/  SEL R13, R18, R12, !P4 ;  /* 0x0000000c120d7207 */ /* 0x000fca0006000000 */
[----:B------:R-:W-:-:S04]  /*4c20*/  IMAD.IADD R13, R13, 0x1, R0 ;  /* 0x000000010d0d7824 */ /* 0x000fc800078e0200 */
[----:B------:R-:W-:-:S05]  /*4c30*/  IMAD.WIDE R12, R13, 0x4, R10 ;  /* 0x000000040d0c7825 */ /* 0x000fca00078e020a */
[----:B------:R0:W-:Y:S01]  /*4c40*/  STG.E desc[UR8][R12.64], R7 ;  /* 0x000000070c007986 */ /* 0x0001e2000c101908 */
[----:B------:R-:W-:Y:S05]  /*4c50*/  @P0 BRA `(.L_x_185) ;  /* 0xfffffffc00a80947 */ /* 0x000fea000383ffff */
.L_x_184:
[----:B------:R-:W-:Y:S05]  /*4c60*/  BSYNC.RECONVERGENT B1 ;  /* 0x0000000000017941 */ /* 0x000fea0003800200 */
.L_x_183:
[----:B------:R-:W-:Y:S05]  /*4c70*/  @!P3 BRA `(.L_x_182) ;  /* 0x000000040080b947 */ /* 0x000fea0003800000 */
[----:B------:R-:W-:Y:S01]  /*4c80*/  IABS R8, R15 ;  /* 0x0000000f00087213 */ /* 0x000fe20000000000 */
[----:B------:R-:W1:Y:S03]  /*4c90*/  LDC R23, c[0x0][0x390] ;  /* 0x0000e400ff177b82 */ /* 0x000e660000000800 */
[----:B------:R-:W2:Y:S05]  /*4ca0*/  I2F.RP R14, R8 ;  /* 0x00000008000e7306 */ /* 0x000eaa0000209400 */
[----:B------:R-:W3:Y:S03]  /*4cb0*/  LDC.64 R10, c[0x0][0x3c0] ;  /* 0x0000f000ff0a7b82 */ /* 0x000ee60000000a00 */
[----:B--2---:R-:W0:Y:S02]  /*4cc0*/  MUFU.RCP R14, R14 ;  /* 0x0000000e000e7308 */ /* 0x004e240000001000 */
[----:B0-----:R-:W-:-:S06]  /*4cd0*/  VIADD R12, R14, 0xffffffe ;  /* 0x0ffffffe0e0c7836 */ /* 0x001fcc0000000000 */
[----:B------:R0:W2:Y:S02]  /*4ce0*/  F2I.FTZ.U32.TRUNC.NTZ R13, R12 ;  /* 0x0000000c000d7305 */ /* 0x0000a4000021f000 */
[----:B0-----:R-:W-:Y:S02]  /*4cf0*/  IMAD.MOV.U32 R12, RZ, RZ, RZ ;  /* 0x000000ffff0c7224 */ /* 0x001fe400078e00ff */
[----:B--2---:R-:W-:-:S04]  /*4d00*/  IMAD.MOV R15, RZ, RZ, -R13 ;  /* 0x000000ffff0f7224 */ /* 0x004fc800078e0a0d */
[----:B------:R-:W-:-:S04]  /*4d10*/  IMAD R15, R15, R8, RZ ;  /* 0x000000080f0f7224 */ /* 0x000fc800078e02ff */
[----:B-1-3--:R-:W-:-:S07]  /*4d20*/  IMAD.HI.U32 R22, R13, R15, R12 ;  /* 0x0000000f0d167227 */ /* 0x00afce00078e000c */
.L_x_186:
[----:B-1----:R-:W-:Y:S01]  /*4d30*/  IABS R15, R23 ;  /* 0x00000017000f7213 */ /* 0x002fe20000000000 */
[----:B------:R-:W-:Y:S01]  /*4d40*/  IMAD.IADD R18, R24, 0x1, R23 ;  /* 0x0000000118127824 */ /* 0x000fe200078e0217 */
[----:B------:R-:W-:Y:S02]  /*4d50*/  IABS R19, R24 ;  /* 0x0000001800137213 */ /* 0x000fe40000000000 */
[----:B------:R-:W0:Y:S03]  /*4d60*/  I2F.RP R20, R15 ;  /* 0x0000000f00147306 */ /* 0x000e260000209400 */
[----:B------:R-:W-:-:S04]  /*4d70*/  IMAD.HI.U32 R14, R22, R19, RZ ;  /* 0x00000013160e7227 */ /* 0x000fc800078e00ff */
[----:B------:R-:W-:-:S04]  /*4d80*/  IMAD.MOV R12, RZ, RZ, -R14 ;  /* 0x000000ffff0c7224 */ /* 0x000fc800078e0a0e */
[----:B------:R-:W-:Y:S02]  /*4d90*/  IMAD R19, R15, R12, R19 ;  /* 0x0000000c0f137224 */ /* 0x000fe400078e0213 */
[----:B------:R-:W-:Y:S01]  /*4da0*/  IMAD.MOV.U32 R12, RZ, RZ, RZ ;  /* 0x000000ffff0c7224 */ /* 0x000fe200078e00ff */
[----:B0-----:R-:W0:Y:S02]  /*4db0*/  MUFU.RCP R20, R20 ;  /* 0x0000001400147308 */ /* 0x001e240000001000 */
[----:B------:R-:W-:-:S13]  /*4dc0*/  ISETP.GT.U32.AND P4, PT, R8, R19, PT ;  /* 0x000000130800720c */ /* 0x000fda0003f84070 */
[--C-:B------:R-:W-:Y:S02]  /*4dd0*/  @!P4 IMAD.IADD R19, R19, 0x1, -R15.reuse ;  /* 0x000000011313c824 */ /* 0x100fe400078e0a0f */
[----:B------:R-:W-:Y:S02]  /*4de0*/  @!P4 VIADD R14, R14, 0x1 ;  /* 0x000000010e0ec836 */ /* 0x000fe40000000000 */
[----:B0-----:R-:W-:Y:S01]  /*4df0*/  VIADD R13, R20, 0xffffffe ;  /* 0x0ffffffe140d7836 */ /* 0x001fe20000000000 */
[----:B------:R-:W-:Y:S02]  /*4e00*/  IABS R20, R18 ;  /* 0x0000001200147213 */ /* 0x000fe40000000000 */
[----:B------:R-:W-:Y:S01]  /*4e10*/  ISETP.GE.U32.AND P3, PT, R19, R8, PT ;  /* 0x000000081300720c */ /* 0x000fe20003f66070 */
[----:B------:R-:W-:Y:S02]  /*4e20*/  IMAD.MOV.U32 R8, RZ, RZ, R15 ;  /* 0x000000ffff087224 */ /* 0x000fe400078e000f */
[----:B------:R-:W0:Y:S10]  /*4e30*/  F2I.FTZ.U32.TRUNC.NTZ R13, R13 ;  /* 0x0000000d000d7305 */ /* 0x000e34000021f000 */
[----:B------:R-:W-:Y:S01]  /*4e40*/  @P3 VIADD R14, R14, 0x1 ;  /* 0x000000010e0e3836 */ /* 0x000fe20000000000 */
[----:B0-----:R-:W-:-:S05]  /*4e50*/  IADD3 R22, PT, PT, RZ, -R13, RZ ;  /* 0x8000000dff167210 */ /* 0x001fca0007ffe0ff */
[----:B------:R-:W-:-:S04]  /*4e60*/  IMAD R21, R22, R15, RZ ;  /* 0x0000000f16157224 */ /* 0x000fc800078e02ff */
[----:B------:R-:W-:-:S04]  /*4e70*/  IMAD.HI.U32 R22, R13, R21, R12 ;  /* 0x000000150d167227 */ /* 0x000fc800078e000c */
[----:B------:R-:W-:-:S04]  /*4e80*/  IMAD.MOV.U32 R13, RZ, RZ, R20 ;  /* 0x000000ffff0d7224 */ /* 0x000fc800078e0014 */
[----:B------:R-:W-:-:S04]  /*4e90*/  IMAD.HI.U32 R12, R22, R13, RZ ;  /* 0x0000000d160c7227 */ /* 0x000fc800078e00ff */
[----:B------:R-:W-:-:S04]  /*4ea0*/  IMAD.MOV R20, RZ, RZ, -R12 ;  /* 0x000000ffff147224 */ /* 0x000fc800078e0a0c */
[----:B------:R-:W-:Y:S01]  /*4eb0*/  IMAD R19, R15, R20, R13 ;  /* 0x000000140f137224 */ /* 0x000fe200078e020d */
[-C--:B------:R-:W-:Y:S01]  /*4ec0*/  LOP3.LUT R13, R24, R23.reuse, RZ, 0x3c, !PT ;  /* 0x00000017180d7212 */ /* 0x080fe200078e3cff */
[C-C-:B------:R-:W-:Y:S01]  /*4ed0*/  IMAD.IADD R20, R18.reuse, 0x1, R23.reuse ;  /* 0x0000000112147824 */ /* 0x140fe200078e0217 */
[----:B------:R-:W-:Y:S02]  /*4ee0*/  LOP3.LUT R18, R18, R23, RZ, 0x3c, !PT ;  /* 0x0000001712127212 */ /* 0x000fe400078e3cff */
[----:B------:R-:W-:Y:S01]  /*4ef0*/  ISETP.GT.U32.AND P5, PT, R8, R19, PT ;  /* 0x000000130800720c */ /* 0x000fe20003fa4070 */
[----:B------:R-:W-:Y:S01]  /*4f00*/  IMAD.IADD R24, R20, 0x1, R23 ;  /* 0x0000000114187824 */ /* 0x000fe200078e0217 */
[----:B------:R-:W-:Y:S02]  /*4f10*/  IABS R21, R20 ;  /* 0x0000001400157213 */ /* 0x000fe40000000000 */
[----:B------:R-:W-:Y:S02]  /*4f20*/  ISETP.GE.AND P6, PT, R13, RZ, PT ;  /* 0x000000ff0d00720c */ /* 0x000fe40003fc6270 */
[----:B------:R-:W-:Y:S01]  /*4f30*/  IABS R25, R24 ;  /* 0x0000001800197213 */ /* 0x000fe20000000000 */
[----:B------:R-:W-:Y:S01]  /*4f40*/  IMAD.HI.U32 R13, R22, R21, RZ ;  /* 0x00000015160d7227 */ /* 0x000fe200078e00ff */
[----:B------:R-:W-:-:S03]  /*4f50*/  LOP3.LUT R20, R20, R23, RZ, 0x3c, !PT ;  /* 0x0000001714147212 */ /* 0x000fc600078e3cff */
[----:B------:R-:W-:Y:S02]  /*4f60*/  IMAD.MOV R26, RZ, RZ, -R13 ;  /* 0x000000ffff1a7224 */ /* 0x000fe400078e0a0d */
[----:B------:R-:W-:Y:S01]  /*4f70*/  @!P5 IADD3 R19, PT, PT, R19, -R15, RZ ;  /* 0x8000000f1313d210 */ /* 0x000fe20007ffe0ff */
[----:B------:R-:W-:Y:S01]  /*4f80*/  @!P5 VIADD R12, R12, 0x1 ;  /* 0x000000010c0cd836 */ /* 0x000fe20000000000 */
[----:B------:R-:W-:Y:S01]  /*4f90*/  ISETP.GE.AND P5, PT, R20, RZ, PT ;  /* 0x000000ff1400720c */ /* 0x000fe20003fa6270 */
[----:B------:R-:W-:Y:S01]  /*4fa0*/  IMAD R21, R15, R26, R21 ;  /* 0x0000001a0f157224 */ /* 0x000fe200078e0215 */
[----:B------:R-:W-:Y:S01]  /*4fb0*/  ISETP.GE.U32.AND P0, PT, R19, R8, PT ;  /* 0x000000081300720c */ /* 0x000fe20003f06070 */
[----:B------:R-:W-:-:S03]  /*4fc0*/  IMAD.HI.U32 R19, R22, R25, RZ ;  /* 0x0000001916137227 */ /* 0x000fc600078e00ff */
[----:B------:R-:W-:Y:S01]  /*4fd0*/  ISETP.GT.U32.AND P1, PT, R8, R21, PT ;  /* 0x000000150800720c */ /* 0x000fe20003f24070 */
[----:B------:R-:W-:Y:S02]  /*4fe0*/  IMAD.MOV R26, RZ, RZ, -R19 ;  /* 0x000000ffff1a7224 */ /* 0x000fe400078e0a13 */
[----:B------:R-:W-:Y:S01]  /*4ff0*/  @!P6 IMAD.MOV R14, RZ, RZ, -R14 ;  /* 0x000000ffff0ee224 */ /* 0x000fe200078e0a0e */
[----:B------:R-:W-:Y:S01]  /*5000*/  ISETP.GE.AND P6, PT, R18, RZ, PT ;  /* 0x000000ff1200720c */ /* 0x000fe20003fc6270 */
[----:B------:R-:W-:-:S04]  /*5010*/  IMAD R25, R15, R26, R25 ;  /* 0x0000001a0f197224 */ /* 0x000fc800078e0219 */
[----:B------:R-:W-:Y:S02]  /*5020*/  @P0 IADD3 R12, PT, PT, R12, 0x1, RZ ;  /* 0x000000010c0c0810 */ /* 0x000fe40007ffe0ff */
[----:B------:R-:W-:Y:S02]  /*5030*/  ISETP.GT.U32.AND P2, PT, R8, R25, PT ;  /* 0x000000190800720c */ /* 0x000fe40003f44070 */
[----:B------:R-:W-:Y:S02]  /*5040*/  @!P1 IMAD.IADD R21, R21, 0x1, -R15 ;  /* 0x0000000115159824 */ /* 0x000fe400078e0a0f */
[----:B------:R-:W-:Y:S01]  /*5050*/  @!P1 VIADD R13, R13, 0x1 ;  /* 0x000000010d0d9836 */ /* 0x000fe20000000000 */
[----:B------:R-:W-:Y:S01]  /*5060*/  ISETP.NE.AND P1, PT, R23, RZ, PT ;  /* 0x000000ff1700720c */ /* 0x000fe20003f25270 */
[----:B------:R-:W-:Y:S01]  /*5070*/  @!P6 IMAD.MOV R12, RZ, RZ, -R12 ;  /* 0x000000ffff0ce224 */ /* 0x000fe200078e0a0c */
[----:B------:R-:W-:-:S06]  /*5080*/  ISETP.GE.U32.AND P3, PT, R21, R8, PT ;  /* 0x000000081500720c */ /* 0x000fcc0003f66070 */
[----:B------:R-:W-:Y:S01]  /*5090*/  @!P2 IMAD.IADD R25, R25, 0x1, -R15 ;  /* 0x000000011919a824 */ /* 0x000fe200078e0a0f */
[CC--:B------:R-:W-:Y:S01]  /*50a0*/  LOP3.LUT R15, R24.reuse, R23.reuse, RZ, 0x3c, !PT ;  /* 0x00000017180f7212 */ /* 0x0c0fe200078e3cff */
[----:B------:R-:W-:Y:S02]  /*50b0*/  @!P2 VIADD R19, R19, 0x1 ;  /* 0x000000011313a836 */ /* 0x000fe40000000000 */
[----:B------:R-:W-:Y:S01]  /*50c0*/  IMAD.IADD R24, R24, 0x1, R23 ;  /* 0x0000000118187824 */ /* 0x000fe200078e0217 */
[----:B------:R-:W-:Y:S02]  /*50d0*/  ISETP.GE.U32.AND P4, PT, R25, R8, PT ;  /* 0x000000081900720c */ /* 0x000fe40003f86070 */
[----:B------:R-:W-:Y:S01]  /*50e0*/  ISETP.GE.AND P0, PT, R15, RZ, PT ;  /* 0x000000ff0f00720c */ /* 0x000fe20003f06270 */
[----:B------:R-:W-:Y:S01]  /*50f0*/  @P3 VIADD R13, R13, 0x1 ;  /* 0x000000010d0d3836 */ /* 0x000fe20000000000 */
[----:B------:R-:W-:-:S04]  /*5100*/  LOP3.LUT R25, RZ, R23, RZ, 0x33, !PT ;  /* 0x00000017ff197212 */ /* 0x000fc800078e33ff */
[C---:B------:R-:W-:Y:S01]  /*5110*/  SEL R15, R25.reuse, R14, !P1 ;  /* 0x0000000e190f7207 */ /* 0x040fe20004800000 */
[----:B------:R-:W-:Y:S01]  /*5120*/  IMAD.MOV.U32 R14, RZ, RZ, R13 ;  /* 0x000000ffff0e7224 */ /* 0x000fe200078e000d */
[----:B------:R-:W-:-:S03]  /*5130*/  SEL R13, R25, R12, !P1 ;  /* 0x0000000c190d7207 */ /* 0x000fc60004800000 */
[----:B------:R-:W-:Y:S01]  /*5140*/  @P4 VIADD R19, R19, 0x1 ;  /* 0x0000000113134836 */ /* 0x000fe20000000000 */
[----:B------:R-:W-:Y:S01]  /*5150*/  @!P5 IADD3 R14, PT, PT, -R14, RZ, RZ ;  /* 0x000000ff0e0ed210 */ /* 0x000fe20007ffe1ff */
[----:B------:R-:W-:Y:S02]  /*5160*/  IMAD.IADD R15, R15, 0x1, R0 ;  /* 0x000000010f0f7824 */ /* 0x000fe400078e0200 */
[----:B------:R-:W-:Y:S01]  /*5170*/  IMAD.MOV.U32 R18, RZ, RZ, R19 ;  /* 0x000000ffff127224 */ /* 0x000fe200078e0013 */
[----:B------:R-:W-:Y:S01]  /*5180*/  SEL R19, R25, R14, !P1 ;  /* 0x0000000e19137207 */ /* 0x000fe20004800000 */
[----:B------:R-:W-:-:S04]  /*5190*/  IMAD.WIDE R20, R15, 0x4, R10 ;  /* 0x000000040f147825 */ /* 0x000fc800078e020a */
[----:B------:R-:W-:Y:S01]  /*51a0*/  @!P0 IMAD.MOV R18, RZ, RZ, -R18 ;  /* 0x000000ffff128224 */ /* 0x000fe200078e0a12 */
[----:B------:R1:W-:Y:S01]  /*51b0*/  STG.E desc[UR8][R20.64], R7 ;  /* 0x0000000714007986 */ /* 0x0003e2000c101908 */
[--C-:B------:R-:W-:Y:S01]  /*51c0*/  IMAD.IADD R13, R13, 0x1, R0.reuse ;  /* 0x000000010d0d7824 */ /* 0x100fe200078e0200 */
[----:B------:R-:W-:Y:S01]  /*51d0*/  ISETP.GE.AND P0, PT, R24, R6, PT ;  /* 0x000000061800720c */ /* 0x000fe20003f06270 */
[----:B------:R-:W-:Y:S01]  /*51e0*/  IMAD.IADD R15, R19, 0x1, R0 ;  /* 0x00000001130f7824 */ /* 0x000fe200078e0200 */
[----:B------:R-:W-:Y:S01]  /*51f0*/  SEL R25, R25, R18, !P1 ;  /* 0x0000001219197207 */ /* 0x000fe20004800000 */
[----:B------:R-:W-:-:S04]  /*5200*/  IMAD.WIDE R12, R13, 0x4, R10 ;  /* 0x000000040d0c7825 */ /* 0x000fc800078e020a */
[----:B------:R-:W-:Y:S01]  /*5210*/  IMAD.IADD R19, R25, 0x1, R0 ;  /* 0x0000000119137824 */ /* 0x000fe200078e0200 */
[----:B------:R1:W-:Y:S01]  /*5220*/  STG.E desc[UR8][R12.64], R7 ;  /* 0x000000070c007986 */ /* 0x0003e2000c101908 */
[----:B------:R-:W-:-:S04]  /*5230*/  IMAD.WIDE R14, R15, 0x4, R10 ;  /* 0x000000040f0e7825 */ /* 0x000fc800078e020a */
[----:B------:R-:W-:Y:S01]  /*5240*/  IMAD.WIDE R18, R19, 0x4, R10 ;  /* 0x0000000413127825 */ /* 0x000fe200078e020a */
[----:B------:R1:W-:Y:S04]  /*5250*/  STG.E desc[UR8][R14.64], R7 ;  /* 0x000000070e007986 */ /* 0x0003e8000c101908 */
[----:B------:R1:W-:Y:S01]  /*5260*/  STG.E desc[UR8][R18.64], R7 ;  /* 0x0000000712007986 */ /* 0x0003e2000c101908 */
[----:B------:R-:W-:Y:S05]  /*5270*/  @!P0 BRA `(.L_x_186) ;  /* 0xfffffff800ac8947 */ /* 0x000fea000383ffff */
.L_x_182:
[----:B0-----:R-:W-:Y:S05]  /*5280*/  BSYNC.RECONVERGENT B0 ;  /* 0x0000000000007941 */ /* 0x001fea0003800200 */
.L_x_181:
[----:B-123--:R-:W0:Y:S01]  /*5290*/  LDC R13, c[0x0][0x390] ;  /* 0x0000e400ff0d7b82 */ /* 0x00ee220000000800 */
[----:B------:R-:W1:Y:S01]  /*52a0*/  LDS R6, [R3] ;  /* 0x0000000003067984 */ /* 0x000e620000000800 */
[----:B------:R-:W2:Y:S01]  /*52b0*/  LDCU UR5, c[0x0][0x3b4] ;  /* 0x00007680ff0577ac */ /* 0x000ea20008000800 */
[----:B------:R-:W-:Y:S01]  /*52c0*/  BSSY.RECONVERGENT B0, `(.L_x_187) ;  /* 0x000002f000007945 */ /* 0x000fe20003800200 */
[----:B------:R-:W3:Y:S01]  /*52d0*/  LDCU.64 UR12, c[0x0][0x3a8] ;  /* 0x00007500ff0c77ac */ /* 0x000ee20008000a00 */
[----:B--2---:R-:W-:Y:S01]  /*52e0*/  USHF.R.S32.HI UR4, URZ, 0x1f, UR5 ;  /* 0x0000001fff047899 */ /* 0x004fe20008011405 */
[----:B0-----:R-:W-:-:S04]  /*52f0*/  IABS R15, R13 ;  /* 0x0000000d000f7213 */ /* 0x001fc80000000000 */
[----:B------:R-:W0:Y:S01]  /*5300*/  I2F.RP R8, R15 ;  /* 0x0000000f00087306 */ /* 0x000e220000209400 */
[----:B-1----:R-:W-:-:S07]  /*5310*/  IABS R14, R6 ;  /* 0x00000006000e7213 */ /* 0x002fce0000000000 */
[----:B0-----:R-:W0:Y:S01]  /*5320*/  MUFU.RCP R8, R8 ;  /* 0x0000000800087308 */ /* 0x001e220000001000 */
[----:B------:R-:W-:-:S04]  /*5330*/  LOP3.LUT R6, R6, R13, RZ, 0x3c, !PT ;  /* 0x0000000d06067212 */ /* 0x000fc800078e3cff */
[----:B------:R-:W-:Y:S01]  /*5340*/  ISETP.GE.AND P2, PT, R6, RZ, PT ;  /* 0x000000ff0600720c */ /* 0x000fe20003f46270 */
[----:B0-----:R-:W-:-:S04]  /*5350*/  VIADD R12, R8, 0xffffffe ;  /* 0x0ffffffe080c7836 */ /* 0x001fc80000000000 */
[----:B------:R-:W0:Y:S02]  /*5360*/  F2I.FTZ.U32.TRUNC.NTZ R11, R12 ;  /* 0x0000000c000b7305 */ /* 0x000e24000021f000 */
[----:B0-----:R-:W-:-:S04]  /*5370*/  IMAD.MOV R10, RZ, RZ, -R11 ;  /* 0x000000ffff0a7224 */ /* 0x001fc800078e0a0b */
[----:B----4-:R-:W-:Y:S02]  /*5380*/  IMAD R19, R10, R15, RZ ;  /* 0x0000000f0a137224 */ /* 0x010fe400078e02ff */
[----:B------:R-:W-:-:S04]  /*5390*/  IMAD.MOV.U32 R10, RZ, RZ, RZ ;  /* 0x000000ffff0a7224 */ /* 0x000fc800078e00ff */
[----:B------:R-:W-:Y:S01]  /*53a0*/  IMAD.HI.U32 R19, R11, R19, R10 ;  /* 0x000000130b137227 */ /* 0x000fe200078e000a */
[----:B------:R-:W-:-:S05]  /*53b0*/  MOV R10, R14 ;  /* 0x0000000e000a7202 */ /* 0x000fca0000000f00 */
[----:B------:R-:W-:-:S04]  /*53c0*/  IMAD.HI.U32 R8, R19, R10, RZ ;  /* 0x0000000a13087227 */ /* 0x000fc800078e00ff */
        /* <DEDUP_REMOVED lines=9> */
[----:B------:R-:W-:Y:S02]  /*5460*/  @!P1 LOP3.LUT R8, RZ, R13, RZ, 0x33, !PT ;  /* 0x0000000dff089212 */ /* 0x000fe400078e33ff */
[----:B---3--:R-:W-:Y:S02]  /*5470*/  ISETP.GE.U32.AND P1, PT, R5, UR12, PT ;  /* 0x0000000c05007c0c */ /* 0x008fe4000bf26070 */
[----:B------:R-:W-:Y:S02]  /*5480*/  SHF.R.S32.HI R11, RZ, 0x1f, R8 ;  /* 0x0000001fff0b7819 */ /* 0x000fe40000011408 */
[----:B------:R-:W-:Y:S02]  /*5490*/  IADD3 R15, P0, PT, R8, R5, RZ ;  /* 0x00000005080f7210 */ /* 0x000fe40007f1e0ff */
[----:B------:R-:W-:-:S03]  /*54a0*/  ISETP.GE.U32.AND.EX P1, PT, R4, UR13, PT, P1 ;  /* 0x0000000d04007c0c */ /* 0x000fc6000bf26110 */
[----:B------:R-:W-:Y:S01]  /*54b0*/  IMAD.X R19, R11, 0x1, R4, P0 ;  /* 0x000000010b137824 */ /* 0x000fe200000e0604 */
[----:B------:R-:W-:-:S04]  /*54c0*/  ISETP.GE.U32.AND P0, PT, R15, UR5, PT ;  /* 0x000000050f007c0c */ /* 0x000fc8000bf06070 */
[----:B------:R-:W-:-:S13]  /*54d0*/  ISETP.GE.U32.AND.EX P0, PT, R19, UR4, PT, P0 ;  /* 0x0000000413007c0c */ /* 0x000fda000bf06100 */
[----:B------:R-:W-:Y:S05]  /*54e0*/  @P0 BRA `(.L_x_188) ;  /* 0x0000000000300947 */ /* 0x000fea0003800000 */
[----:B------:R-:W0:Y:S01]  /*54f0*/  LDC.64 R10, c[0x0][0x3c0] ;  /* 0x0000f000ff0a7b82 */ /* 0x000e220000000a00 */
[----:B------:R-:W-:-:S07]  /*5500*/  IMAD.MOV.U32 R21, RZ, RZ, -0x1 ;  /* 0xffffffffff157424 */ /* 0x000fce00078e00ff */
.L_x_189:
[-C--:B------:R-:W-:Y:S02]  /*5510*/  IADD3 R6, P0, PT, R0, R15.reuse, RZ ;  /* 0x0000000f00067210 */ /* 0x080fe40007f1e0ff */
[----:B------:R-:W-:Y:S02]  /*5520*/  IADD3 R15, P2, PT, R2, R15, RZ ;  /* 0x0000000f020f7210 */ /* 0x000fe40007f5e0ff */
[----:B------:R-:W-:Y:S02]  /*5530*/  LEA.HI.X.SX32 R8, R0, R19, 0x1, P0 ;  /* 0x0000001300087211 */ /* 0x000fe400000f0eff */
[----:B0-----:R-:W-:Y:S01]  /*5540*/  LEA R12, P0, R6, R10, 0x2 ;  /* 0x0000000a060c7211 */ /* 0x001fe200078010ff */
[----:B------:R-:W-:-:S03]  /*5550*/  IMAD.X R19, RZ, RZ, R19, P2 ;  /* 0x000000ffff137224 */ /* 0x000fc600010e0613 */
[----:B------:R-:W-:Y:S02]  /*5560*/  LEA.HI.X R13, R6, R11, R8, 0x2, P0 ;  /* 0x0000000b060d7211 */ /* 0x000fe400000f1408 */
[----:B------:R-:W-:-:S03]  /*5570*/  ISETP.GE.U32.AND P0, PT, R15, UR5, PT ;  /* 0x000000050f007c0c */ /* 0x000fc6000bf06070 */
[----:B------:R1:W-:Y:S01]  /*5580*/  STG.E desc[UR8][R12.64], R21 ;  /* 0x000000150c007986 */ /* 0x0003e2000c101908 */
[----:B------:R-:W-:-:S13]  /*5590*/  ISETP.GE.U32.AND.EX P0, PT, R19, UR4, PT, P0 ;  /* 0x0000000413007c0c */ /* 0x000fda000bf06100 */
[----:B-1----:R-:W-:Y:S05]  /*55a0*/  @!P0 BRA `(.L_x_189) ;  /* 0xfffffffc00d88947 */ /* 0x002fea000383ffff */
.L_x_188:
[----:B------:R-:W-:Y:S05]  /*55b0*/  BSYNC.RECONVERGENT B0 ;  /* 0x0000000000007941 */ /* 0x000fea0003800200 */
.L_x_187:
[----:B------:R-:W-:Y:S05]  /*55c0*/  @P1 EXIT ;  /* 0x000000000000194d */ /* 0x000fea0003800000 */
[----:B------:R-:W0:Y:S02]  /*55d0*/  LDCU.64 UR4, c[0x0][0x3e8] ;  /* 0x00007d00ff0477ac */ /* 0x000e240008000a00 */
[----:B0-----:R-:W-:-:S04]  /*55e0*/  UISETP.NE.U32.AND UP0, UPT, UR4, URZ, UPT ;  /* 0x000000ff0400728c */ /* 0x001fc8000bf05070 */
[----:B------:R-:W-:-:S09]  /*55f0*/  UISETP.NE.AND.EX UP0, UPT, UR5, URZ, UPT, UP0 ;  /* 0x000000ff0500728c */ /* 0x000fd2000bf05300 */
[----:B------:R-:W-:Y:S05]  /*5600*/  BRA.U UP0, `(.L_x_190) ;  /* 0x0000000500007547 */ /* 0x000fea000b800000 */
[----:B------:R-:W0:Y:S01]  /*5610*/  LDCU.U8 UR4, c[0x0][0x3f0] ;  /* 0x00007e00ff0477ac */ /* 0x000e220008000000 */
[----:B------:R-:W1:Y:S01]  /*5620*/  LDC.64 R10, c[0x0][0x3b8] ;  /* 0x0000ee00ff0a7b82 */ /* 0x000e620000000a00 */
[----:B------:R-:W2:Y:S01]  /*5630*/  LDCU UR14, c[0x0][0x3a0] ;  /* 0x00007400ff0e77ac */ /* 0x000ea20008000800 */
[----:B------:R-:W3:Y:S01]  /*5640*/  LDCU.64 UR6, c[0x0][0x380] ;  /* 0x00007000ff0677ac */ /* 0x000ee20008000a00 */
[----:B------:R-:W4:Y:S01]  /*5650*/  LDCU.64 UR16, c[0x0][0x3a8] ;  /* 0x00007500ff1077ac */ /* 0x000f220008000a00 */
[----:B------:R-:W1:Y:S01]  /*5660*/  LDCU.64 UR10, c[0x0][0x398] ;  /* 0x00007300ff0a77ac */ /* 0x000e620008000a00 */
[----:B0-----:R-:W-:-:S04]  /*5670*/  UPRMT UR4, UR4, 0x8880, URZ ;  /* 0x0000888004047896 */ /* 0x001fc800080000ff */
[----:B------:R-:W-:-:S09]  /*5680*/  UISETP.NE.AND UP0, UPT, UR4, URZ, UPT ;  /* 0x000000ff0400728c */ /* 0x000fd2000bf05270 */
[----:B--234-:R-:W-:Y:S05]  /*5690*/  BRA.U !UP0, `(.L_x_191) ;  /* 0x0000000108787547 */ /* 0x01cfea000b800000 */
.L_x_194:
[----:B------:R-:W-:-:S04]  /*56a0*/  LEA R12, P0, R5, UR6, 0x3 ;  /* 0x00000006050c7c11 */ /* 0x000fc8000f8018ff */
[----:B------:R-:W-:-:S05]  /*56b0*/  LEA.HI.X R13, R5, UR7, R4, 0x3, P0 ;  /* 0x00000007050d7c11 */ /* 0x000fca00080f1c04 */
[----:B------:R-:W2:Y:S02]  /*56c0*/  LDG.E.CONSTANT R12, desc[UR8][R12.64] ;  /* 0x000000080c0c7981 */ /* 0x000ea4000c1e9900 */
[----:B--2---:R-:W-:-:S04]  /*56d0*/  SHF.R.S64 R14, RZ, 0x1e, R12 ;  /* 0x0000001eff0e7819 */ /* 0x004fc8000000100c */
[----:B-1----:R-:W-:-:S04]  /*56e0*/  IADD3 R14, P0, PT, R14, UR10, RZ ;  /* 0x0000000a0e0e7c10 */ /* 0x002fc8000ff1e0ff */
[----:B------:R-:W-:-:S05]  /*56f0*/  LEA.HI.X.SX32 R15, R12, UR11, 0x2, P0 ;  /* 0x0000000b0c0f7c11 */ /* 0x000fca00080f16ff */
[----:B------:R-:W2:Y:S01]  /*5700*/  LDG.E.CONSTANT R14, desc[UR8][R14.64] ;  /* 0x000000080e0e7981 */ /* 0x000ea2000c1e9900 */
[----:B------:R-:W-:Y:S01]  /*5710*/  BSSY.RECONVERGENT B0, `(.L_x_192) ;  /* 0x0000010000007945 */ /* 0x000fe20003800200 */
[----:B--2---:R-:W-:-:S13]  /*5720*/  ISETP.NE.AND P0, PT, R14, -0x1, PT ;  /* 0xffffffff0e00780c */ /* 0x004fda0003f05270 */
[----:B------:R-:W-:Y:S05]  /*5730*/  @!P0 BRA `(.L_x_193) ;  /* 0x0000000000348947 */ /* 0x000fea0003800000 */
[----:B------:R-:W0:Y:S01]  /*5740*/  S2UR UR5, SR_CgaCtaId ;  /* 0x00000000000579c3 */ /* 0x000e220000008800 */
[----:B------:R-:W-:Y:S01]  /*5750*/  UMOV UR4, 0x400 ;  /* 0x0000040000047882 */ /* 0x000fe20000000000 */
[----:B------:R-:W-:-:S05]  /*5760*/  IMAD R0, R7, UR14, R14 ;  /* 0x0000000e07007c24 */ /* 0x000fca000f8e020e */
[----:B------:R-:W-:-:S05]  /*5770*/  LEA R0, R0, R3, 0x2 ;  /* 0x0000000300007211 */ /* 0x000fca00078e10ff */
[----:B------:R-:W1:Y:S01]  /*5780*/  LDS R8, [R0+0x4] ;  /* 0x0000040000087984 */ /* 0x000e620000000800 */
[----:B0-----:R-:W-:-:S06]  /*5790*/  ULEA UR4, UR5, UR4, 0x18 ;  /* 0x0000000405047291 */ /* 0x001fcc000f8ec0ff */
[----:B------:R-:W-:-:S06]  /*57a0*/  LEA R6, R14, UR4, 0x2 ;  /* 0x000000040e067c11 */ /* 0x000fcc000f8e10ff */
[----:B------:R-:W0:Y:S01]  /*57b0*/  LDS R6, [R6] ;  /* 0x0000000006067984 */ /* 0x000e220000000800 */
[----:B-1----:R-:W-:-:S05]  /*57c0*/  VIADD R15, R8, 0x1 ;  /* 0x00000001080f7836 */ /* 0x002fca0000000000 */
[----:B------:R1:W-:Y:S01]  /*57d0*/  STS [R0+0x4], R15 ;  /* 0x0000040f00007388 */ /* 0x0003e20000000800 */
[----:B0-----:R-:W-:-:S05]  /*57e0*/  IADD3 R13, PT, PT, R6, R8, R9 ;  /* 0x00000008060d7210 */ /* 0x001fca0007ffe009 */
[----:B------:R-:W-:-:S05]  /*57f0*/  IMAD.WIDE R12, R13, 0x4, R10 ;  /* 0x000000040d0c7825 */ /* 0x000fca00078e020a */
[----:B------:R1:W-:Y:S02]  /*5800*/  STG.E desc[UR8][R12.64], R5 ;  /* 0x000000050c007986 */ /* 0x0003e4000c101908 */
.L_x_193:
[----:B------:R-:W-:Y:S05]  /*5810*/  BSYNC.RECONVERGENT B0 ;  /* 0x0000000000007941 */ /* 0x000fea0003800200 */
.L_x_192:
[----:B-1----:R-:W-:-:S05]  /*5820*/  IADD3 R5, P0, PT, R2, R5, RZ ;  /* 0x0000000502057210 */ /* 0x002fca0007f1e0ff */
[----:B------:R-:W-:Y:S01]  /*5830*/  IMAD.X R4, RZ, RZ, R4, P0 ;  /* 0x000000ffff047224 */ /* 0x000fe200000e0604 */
[----:B------:R-:W-:-:S04]  /*5840*/  ISETP.GE.U32.AND P0, PT, R5, UR16, PT ;  /* 0x0000001005007c0c */ /* 0x000fc8000bf06070 */
[----:B------:R-:W-:-:S13]  /*5850*/  ISETP.GE.U32.AND.EX P0, PT, R4, UR17, PT, P0 ;  /* 0x0000001104007c0c */ /* 0x000fda000bf06100 */
[----:B------:R-:W-:Y:S05]  /*5860*/  @!P0 BRA `(.L_x_194) ;  /* 0xfffffffc008c8947 */ /* 0x000fea000383ffff */
[----:B------:R-:W-:Y:S05]  /*5870*/  EXIT ;  /* 0x000000000000794d */ /* 0x000fea0003800000 */
.L_x_191:
[----:B------:R-:W0:Y:S01]  /*5880*/  S2UR UR5, SR_CgaCtaId ;  /* 0x00000000000579c3 */ /* 0x000e220000008800 */
[----:B------:R-:W-:Y:S01]  /*5890*/  UMOV UR4, 0x400 ;  /* 0x0000040000047882 */ /* 0x000fe20000000000 */
[----:B-1----:R-:W1:Y:S01]  /*58a0*/  LDCU UR10, c[0x0][0x3a0] ;  /* 0x00007400ff0a77ac */ /* 0x002e620008000800 */
[----:B------:R-:W2:Y:S05]  /*58b0*/  LDCU.64 UR6, c[0x0][0x380] ;  /* 0x00007000ff0677ac */ /* 0x000eaa0008000a00 */
[----:B------:R-:W3:Y:S01]  /*58c0*/  LDC.64 R10, c[0x0][0x3b8] ;  /* 0x0000ee00ff0a7b82 */ /* 0x000ee20000000a00 */
[----:B012---:R-:W-:-:S12]  /*58d0*/  ULEA UR4, UR5, UR4, 0x18 ;  /* 0x0000000405047291 */ /* 0x007fd8000f8ec0ff */
.L_x_195:
[----:B------:R-:W-:-:S04]  /*58e0*/  LEA R14, P0, R5, UR6, 0x3 ;  /* 0x00000006050e7c11 */ /* 0x000fc8000f8018ff */
[----:B------:R-:W-:-:S05]  /*58f0*/  LEA.HI.X R15, R5, UR7, R4, 0x3, P0 ;  /* 0x00000007050f7c11 */ /* 0x000fca00080f1c04 */
[----:B------:R-:W2:Y:S02]  /*5900*/  LDG.E.CONSTANT R14, desc[UR8][R14.64] ;  /* 0x000000080e0e7981 */ /* 0x000ea4000c1e9900 */
[----:B--2---:R-:W-:Y:S01]  /*5910*/  IMAD R0, R7, UR10, R14 ;  /* 0x0000000a07007c24 */ /* 0x004fe2000f8e020e */
[----:B------:R-:W-:-:S03]  /*5920*/  LEA R6, R14, UR4, 0x2 ;  /* 0x000000040e067c11 */ /* 0x000fc6000f8e10ff */
[----:B------:R-:W-:-:S03]  /*5930*/  IMAD R0, R0, 0x4, R3 ;  /* 0x0000000400007824 */ /* 0x000fc600078e0203 */
[----:B------:R-:W-:Y:S04]  /*5940*/  LDS R6, [R6] ;  /* 0x0000000006067984 */ /* 0x000fe80000000800 */
[----:B------:R-:W0:Y:S02]  /*5950*/  LDS R8, [R0+0x4] ;  /* 0x0000040000087984 */ /* 0x000e240000000800 */
[----:B0-----:R-:W-:Y:S01]  /*5960*/  IADD3 R13, PT, PT, R6, R8, R9 ;  /* 0x00000008060d7210 */ /* 0x001fe20007ffe009 */
[----:B------:R-:W-:-:S04]  /*5970*/  VIADD R17, R8, 0x1 ;  /* 0x0000000108117836 */ /* 0x000fc80000000000 */
[----:B---3--:R-:W-:Y:S01]  /*5980*/  IMAD.WIDE R12, R13, 0x4, R10 ;  /* 0x000000040d0c7825 */ /* 0x008fe200078e020a */
[----:B------:R-:W-:Y:S04]  /*5990*/  STS [R0+0x4], R17 ;  /* 0x0000041100007388 */ /* 0x000fe80000000800 */
[----:B------:R0:W-:Y:S02]  /*59a0*/  STG.E desc[UR8][R12.64], R5 ;  /* 0x000000050c007986 */ /* 0x0001e4000c101908 */
[----:B0-----:R-:W-:-:S05]  /*59b0*/  IADD3 R5, P0, PT, R2, R5, RZ ;  /* 0x0000000502057210 */ /* 0x001fca0007f1e0ff */
[----:B------:R-:W-:Y:S01]  /*59c0*/  IMAD.X R4, RZ, RZ, R4, P0 ;  /* 0x000000ffff047224 */ /* 0x000fe200000e0604 */
[----:B------:R-:W-:-:S04]  /*59d0*/  ISETP.GE.U32.AND P0, PT, R5, UR12, PT ;  /* 0x0000000c05007c0c */ /* 0x000fc8000bf06070 */
[----:B------:R-:W-:-:S13]  /*59e0*/  ISETP.GE.U32.AND.EX P0, PT, R4, UR13, PT, P0 ;  /* 0x0000000d04007c0c */ /* 0x000fda000bf06100 */
[----:B------:R-:W-:Y:S05]  /*59f0*/  @!P0 BRA `(.L_x_195) ;  /* 0xfffffffc00b88947 */ /* 0x000fea000383ffff */
[----:B------:R-:W-:Y:S05]  /*5a00*/  EXIT ;  /* 0x000000000000794d */ /* 0x000fea0003800000 */
.L_x_190:
[----:B------:R-:W0:Y:S01]  /*5a10*/  LDCU.U8 UR4, c[0x0][0x3f0] ;  /* 0x00007e00ff0477ac */ /* 0x000e220008000000 */
[----:B------:R-:W1:Y:S01]  /*5a20*/  LDC.64 R14, c[0x0][0x3b8] ;  /* 0x0000ee00ff0e7b82 */ /* 0x000e620000000a00 */
[----:B------:R-:W2:Y:S01]  /*5a30*/  LDCU UR11, c[0x0][0x3a0] ;  /* 0x00007400ff0b77ac */ /* 0x000ea20008000800 */
[----:B------:R-:W3:Y:S01]  /*5a40*/  LDCU UR6, c[0x0][0x3c8] ;  /* 0x00007900ff0677ac */ /* 0x000ee20008000800 */
[----:B------:R-:W4:Y:S01]  /*5a50*/  LDCU.64 UR12, c[0x0][0x380] ;  /* 0x00007000ff0c77ac */ /* 0x000f220008000a00 */
[----:B------:R-:W1:Y:S01]  /*5a60*/  LDCU.64 UR16, c[0x0][0x3a8] ;  /* 0x00007500ff1077ac */ /* 0x000e620008000a00 */
[----:B0-----:R-:W-:Y:S01]  /*5a70*/  UPRMT UR4, UR4, 0x8880, URZ ;  /* 0x0000888004047896 */ /* 0x001fe200080000ff */
[----:B------:R-:W0:Y:S03]  /*5a80*/  LDCU.64 UR14, c[0x0][0x398] ;  /* 0x00007300ff0e77ac */ /* 0x000e260008000a00 */
[----:B------:R-:W-:-:S09]  /*5a90*/  UISETP.NE.AND UP0, UPT, UR4, URZ, UPT ;  /* 0x000000ff0400728c */ /* 0x000fd2000bf05270 */
[----:B--234-:R-:W-:Y:S05]  /*5aa0*/  BRA.U !UP0, `(.L_x_196) ;  /* 0x0000000508107547 */ /* 0x01cfea000b800000 */
[----:B------:R-:W-:Y:S01]  /*5ab0*/  BSSY.RECONVERGENT B0, `(.L_x_197) ;  /* 0x0000042000007945 */ /* 0x000fe20003800200 */
.L_x_203:
[----:B------:R-:W-:-:S04]  /*5ac0*/  LEA R10, P0, R5, UR12, 0x3 ;  /* 0x0000000c050a7c11 */ /* 0x000fc8000f8018ff */
[----:B------:R-:W-:-:S05]  /*5ad0*/  LEA.HI.X R11, R5, UR13, R4, 0x3, P0 ;  /* 0x0000000d050b7c11 */ /* 0x000fca00080f1c04 */
[----:B------:R-:W2:Y:S02]  /*5ae0*/  LDG.E.CONSTANT R10, desc[UR8][R10.64] ;  /* 0x000000080a0a7981 */ /* 0x000ea4000c1e9900 */
[----:B--2---:R-:W-:-:S04]  /*5af0*/  SHF.R.S64 R12, RZ, 0x1e, R10 ;  /* 0x0000001eff0c7819 */ /* 0x004fc8000000100a */
[----:B0-----:R-:W-:-:S04]  /*5b00*/  IADD3 R12, P0, PT, R12, UR14, RZ ;  /* 0x0000000e0c0c7c10 */ /* 0x001fc8000ff1e0ff */
[----:B------:R-:W-:-:S05]  /*5b10*/  LEA.HI.X.SX32 R13, R10, UR15, 0x2, P0 ;  /* 0x0000000f0a0d7c11 */ /* 0x000fca00080f16ff */
        /* <DEDUP_REMOVED lines=8> */
[----:B------:R-:W0:Y:S01]  /*5ba0*/  I2F.U32.RP R8, UR6 ;  /* 0x0000000600087d06 */ /* 0x000e220008209000 */
[----:B------:R-:W-:Y:S01]  /*5bb0*/  ISETP.NE.U32.AND P2, PT, RZ, UR6, PT ;  /* 0x00000006ff007c0c */ /* 0x000fe2000bf45070 */
[----:B------:R-:W-:-:S06]  /*5bc0*/  IMAD.MOV.U32 R21, RZ, RZ, RZ ;  /* 0x000000ffff157224 */ /* 0x000fcc00078e00ff */
[----:B0-----:R-:W0:Y:S02]  /*5bd0*/  MUFU.RCP R8, R8 ;  /* 0x0000000800087308 */ /* 0x001e240000001000 */
[----:B0-----:R-:W-:-:S06]  /*5be0*/  VIADD R10, R8, 0xffffffe ;  /* 0x0ffffffe080a7836 */ /* 0x001fcc0000000000 */
[----:B------:R0:W2:Y:S02]  /*5bf0*/  F2I.FTZ.U32.TRUNC.NTZ R11, R10 ;  /* 0x0000000a000b7305 */ /* 0x0000a4000021f000 */
[----:B0-----:R-:W-:Y:S02]  /*5c00*/  IMAD.MOV.U32 R10, RZ, RZ, RZ ;  /* 0x000000ffff0a7224 */ /* 0x001fe400078e00ff */
[----:B--2---:R-:W-:-:S04]  /*5c10*/  IMAD.MOV R13, RZ, RZ, -R11 ;  /* 0x000000ffff0d7224 */ /* 0x004fc800078e0a0b */
        /* <DEDUP_REMOVED lines=12> */
.L_x_201:
[----:B------:R-:W-:Y:S01]  /*5ce0*/  IMAD.MOV.U32 R19, RZ, RZ, R5 ;  /* 0x000000ffff137224 */ /* 0x000fe200078e0005 */
[----:B------:R-:W-:Y:S01]  /*5cf0*/  MOV R18, 0x5d30 ;  /* 0x00005d3000127802 */ /* 0x000fe20000000f00 */
[----:B------:R-:W-:Y:S02]  /*5d00*/  IMAD.MOV.U32 R13, RZ, RZ, R4 ;  /* 0x000000ffff0d7224 */ /* 0x000fe400078e0004 */
[----:B------:R-:W-:-:S07]  /*5d10*/  IMAD.U32 R11, RZ, RZ, UR7 ;  /* 0x00000007ff0b7e24 */ /* 0x000fce000f8e00ff */
[----:B-1----:R-:W-:Y:S05]  /*5d20*/  CALL.REL.NOINC `($__internal_2_$__cuda_sm20_div_u64) ;  /* 0x0000000400747944 */ /* 0x002fea0003c00000 */
[----:B------:R-:W-:-:S07]  /*5d30*/  IMAD.MOV.U32 R21, RZ, RZ, R11 ;  /* 0x000000ffff157224 */ /* 0x000fce00078e000b */
.L_x_202:
[----:B-1----:R-:W-:Y:S05]  /*5d40*/  BSYNC.RECONVERGENT B2 ;  /* 0x0000000000027941 */ /* 0x002fea0003800200 */
.L_x_200:
[----:B------:R-:W-:-:S04]  /*5d50*/  LEA R10, P0, R20, R16, 0x2 ;  /* 0x00000010140a7211 */ /* 0x000fc800078010ff */
[----:B------:R-:W-:-:S05]  /*5d60*/  LEA.HI.X R11, R20, R17, R21, 0x2, P0 ;  /* 0x00000011140b7211 */ /* 0x000fca00000f1415 */
[----:B------:R-:W2:Y:S02]  /*5d70*/  LDG.E R10, desc[UR8][R10.64] ;  /* 0x000000080a0a7981 */ /* 0x000ea4000c1e1900 */
[----:B--2---:R-:W-:-:S13]  /*5d80*/  ISETP.NE.AND P0, PT, R10, RZ, PT ;  /* 0x000000ff0a00720c */ /* 0x004fda0003f05270 */
        /* <DEDUP_REMOVED lines=14> */
.L_x_199:
[----:B-1----:R-:W-:Y:S05]  /*5e70*/  BSYNC.RECONVERGENT B1 ;  /* 0x0000000000017941 */ /* 0x002fea0003800200 */
.L_x_198:
[----:B--2---:R-:W-:-:S05]  /*5e80*/  IADD3 R5, P0, PT, R2, R5, RZ ;  /* 0x0000000502057210 */ /* 0x004fca0007f1e0ff */
[----:B------:R-:W-:Y:S01]  /*5e90*/  IMAD.X R4, RZ, RZ, R4, P0 ;  /* 0x000000ffff047224 */ /* 0x000fe200000e0604 */
[----:B------:R-:W-:-:S04]  /*5ea0*/  ISETP.GE.U32.AND P0, PT, R5, UR16, PT ;  /* 0x0000001005007c0c */ /* 0x000fc8000bf06070 */
[----:B------:R-:W-:-:S13]  /*5eb0*/  ISETP.GE.U32.AND.EX P0, PT, R4, UR17, PT, P0 ;  /* 0x0000001104007c0c */ /* 0x000fda000bf06100 */
[----:B------:R-:W-:Y:S05]  /*5ec0*/  @!P0 BRA `(.L_x_203) ;  /* 0xfffffff800fc8947 */ /* 0x000fea000383ffff */
[----:B------:R-:W-:Y:S05]  /*5ed0*/  BSYNC.RECONVERGENT B0 ;  /* 0x0000000000007941 */ /* 0x000fea0003800200 */
.L_x_197:
[----:B------:R-:W-:Y:S05]  /*5ee0*/  EXIT ;  /* 0x000000000000794d */ /* 0x000fea0003800000 */
.L_x_196:
[----:B------:R-:W2:Y:S01]  /*5ef0*/  S2UR UR5, SR_CgaCtaId ;  /* 0x00000000000579c3 */ /* 0x000ea20000008800 */
[----:B------:R-:W-:Y:S01]  /*5f00*/  UMOV UR4, 0x400 ;  /* 0x0000040000047882 */ /* 0x000fe20000000000 */
[----:B------:R-:W3:Y:S01]  /*5f10*/  LDCU UR11, c[0x0][0x3a0] ;  /* 0x00007400ff0b77ac */ /* 0x000ee20008000800 */
[----:B------:R-:W4:Y:S05]  /*5f20*/  LDCU UR6, c[0x0][0x3c8] ;  /* 0x00007900ff0677ac */ /* 0x000f2a0008000800 */
[----:B-1----:R-:W1:Y:S01]  /*5f30*/  LDC.64 R14, c[0x0][0x3b8] ;  /* 0x0000ee00ff0e7b82 */ /* 0x002e620000000a00 */
[----:B------:R-:W1:Y:S01]  /*5f40*/  LDCU.64 UR12, c[0x0][0x380] ;  /* 0x00007000ff0c77ac */ /* 0x000e620008000a00 */
[----:B0-----:R-:W0:Y:S01]  /*5f50*/  LDCU.64 UR14, c[0x0][0x3a8] ;  /* 0x00007500ff0e77ac */ /* 0x001e220008000a00 */
[----:B--234-:R-:W-:-:S12]  /*5f60*/  ULEA UR4, UR5, UR4, 0x18 ;  /* 0x0000000405047291 */ /* 0x01cfd8000f8ec0ff */
.L_x_209:
[----:B-1----:R-:W-:-:S04]  /*5f70*/  LEA R10, P0, R5, UR12, 0x3 ;  /* 0x0000000c050a7c11 */ /* 0x002fc8000f8018ff */
[----:B------:R-:W-:-:S05]  /*5f80*/  LEA.HI.X R11, R5, UR13, R4, 0x3, P0 ;  /* 0x0000000d050b7c11 */ /* 0x000fca00080f1c04 */
[----:B-----5:R1:W5:Y:S01]  /*5f90*/  LDG.E.CONSTANT R0, desc[UR8][R10.64] ;  /* 0x000000080a007981 */ /* 0x020362000c1e9900 */
[----:B------:R-:W-:Y:S01]  /*5fa0*/  LOP3.LUT R6, R4, UR7, RZ, 0xfc, !PT ;  /* 0x0000000704067c12 */ /* 0x000fe2000f8efcff */
[----:B------:R-:W-:Y:S03]  /*5fb0*/  BSSY.RECONVERGENT B0, `(.L_x_204) ;  /* 0x000001d000007945 */ /* 0x000fe60003800200 */
[----:B------:R-:W-:-:S13]  /*5fc0*/  ISETP.NE.U32.AND P0, PT, R6, RZ, PT ;  /* 0x000000ff0600720c */ /* 0x000fda0003f05070 */
[----:B-1----:R-:W-:Y:S05]  /*5fd0*/  @P0 BRA `(.L_x_205) ;  /* 0x0000000000500947 */ /* 0x002fea0003800000 */
[----:B------:R-:W1:Y:S01]  /*5fe0*/  I2F.U32.RP R8, UR6 ;  /* 0x0000000600087d06 */ /* 0x000e620008209000 */
[----:B------:R-:W-:Y:S01]  /*5ff0*/  ISETP.NE.U32.AND P2, PT, RZ, UR6, PT ;  /* 0x00000006ff007c0c */ /* 0x000fe2000bf45070 */
[----:B------:R-:W-:-:S06]  /*6000*/  IMAD.MOV.U32 R21, RZ, RZ, RZ ;  /* 0x000000ffff157224 */ /* 0x000fcc00078e00ff */
[----:B-1----:R-:W1:Y:S02]  /*6010*/  MUFU.RCP R8, R8 ;  /* 0x0000000800087308 */ /* 0x002e640000001000 */
[----:B-1----:R-:W-:-:S06]  /*6020*/  VIADD R10, R8, 0xffffffe ;  /* 0x0ffffffe080a7836 */ /* 0x002fcc0000000000 */
[----:B------:R1:W2:Y:S02]  /*6030*/  F2I.FTZ.U32.TRUNC.NTZ R11, R10 ;  /* 0x0000000a000b7305 */ /* 0x0002a4000021f000 */
[----:B-1----:R-:W-:Y:S02]  /*6040*/  IMAD.MOV.U32 R10, RZ, RZ, RZ ;  /* 0x000000ffff0a7224 */ /* 0x002fe400078e00ff */
[----:B--2---:R-:W-:-:S04]  /*6050*/  IMAD.MOV R13, RZ, RZ, -R11 ;  /* 0x000000ffff0d7224 */ /* 0x004fc800078e0a0b */
        /* <DEDUP_REMOVED lines=9> */
[----:B------:R-:W-:Y:S02]  /*60f0*/  @P1 IADD3 R20, PT, PT, R20, 0x1, RZ ;  /* 0x0000000114141810 */ /* 0x000fe40007ffe0ff */
[----:B------:R-:W-:Y:S01]  /*6100*/  @!P2 LOP3.LUT R20, RZ, UR6, RZ, 0x33, !PT ;  /* 0x00000006ff14ac12 */ /* 0x000fe2000f8e33ff */
[----:B------:R-:W-:Y:S06]  /*6110*/  BRA `(.L_x_206) ;  /* 0x0000000000187947 */ /* 0x000fec0003800000 */
.L_x_205:
[----:B------:R-:W-:Y:S01]  /*6120*/  IMAD.MOV.U32 R19, RZ, RZ, R5 ;  /* 0x000000ffff137224 */ /* 0x000fe200078e0005 */
[----:B------:R-:W-:Y:S01]  /*6130*/  MOV R18, 0x6170 ;  /* 0x0000617000127802 */ /* 0x000fe20000000f00 */
[----:B------:R-:W-:Y:S02]  /*6140*/  IMAD.MOV.U32 R13, RZ, RZ, R4 ;  /* 0x000000ffff0d7224 */ /* 0x000fe400078e0004 */
[----:B------:R-:W-:-:S07]  /*6150*/  IMAD.U32 R11, RZ, RZ, UR7 ;  /* 0x00000007ff0b7e24 */ /* 0x000fce000f8e00ff */
[----:B0----5:R-:W-:Y:S05]  /*6160*/  CALL.REL.NOINC `($__internal_2_$__cuda_sm20_div_u64) ;  /* 0x0000000000647944 */ /* 0x021fea0003c00000 */
[----:B------:R-:W-:-:S07]  /*6170*/  IMAD.MOV.U32 R21, RZ, RZ, R11 ;  /* 0x000000ffff157224 */ /* 0x000fce00078e000b */
.L_x_206:
[----:B0-----:R-:W-:Y:S05]  /*6180*/  BSYNC.RECONVERGENT B0 ;  /* 0x0000000000007941 */ /* 0x001fea0003800200 */
.L_x_204:
[----:B------:R-:W-:-:S04]  /*6190*/  LEA R10, P0, R20, R16, 0x2 ;  /* 0x00000010140a7211 */ /* 0x000fc800078010ff */
[----:B------:R-:W-:-:S05]  /*61a0*/  LEA.HI.X R11, R20, R17, R21, 0x2, P0 ;  /* 0x00000011140b7211 */ /* 0x000fca00000f1415 */
[----:B------:R-:W2:Y:S01]  /*61b0*/  LDG.E R10, desc[UR8][R10.64] ;  /* 0x000000080a0a7981 */ /* 0x000ea2000c1e1900 */
[----:B------:R-:W-:Y:S01]  /*61c0*/  BSSY.RECONVERGENT B0, `(.L_x_207) ;  /* 0x000000d000007945 */ /* 0x000fe20003800200 */
[----:B--2---:R-:W-:-:S13]  /*61d0*/  ISETP.NE.AND P0, PT, R10, RZ, PT ;  /* 0x000000ff0a00720c */ /* 0x004fda0003f05270 */
[----:B------:R-:W-:Y:S05]  /*61e0*/  @!P0 BRA `(.L_x_208) ;  /* 0x0000000000288947 */ /* 0x000fea0003800000 */
[----:B-----5:R-:W-:Y:S01]  /*61f0*/  IMAD R6, R7, UR11, R0 ;  /* 0x0000000b07067c24 */ /* 0x020fe2000f8e0200 */
[----:B------:R-:W-:-:S03]  /*6200*/  LEA R0, R0, UR4, 0x2 ;  /* 0x0000000400007c11 */ /* 0x000fc6000f8e10ff */
[----:B------:R-:W-:-:S03]  /*6210*/  IMAD R6, R6, 0x4, R3 ;  /* 0x0000000406067824 */ /* 0x000fc600078e0203 */
[----:B------:R-:W-:Y:S04]  /*6220*/  LDS R0, [R0] ;  /* 0x0000000000007984 */ /* 0x000fe80000000800 */
[----:B------:R-:W0:Y:S02]  /*6230*/  LDS R8, [R6+0x4] ;  /* 0x0000040006087984 */ /* 0x000e240000000800 */
[----:B0-----:R-:W-:Y:S01]  /*6240*/  IADD3 R11, PT, PT, R0, R8, R9 ;  /* 0x00000008000b7210 */ /* 0x001fe20007ffe009 */
[----:B------:R-:W-:-:S04]  /*6250*/  VIADD R13, R8, 0x1 ;  /* 0x00000001080d7836 */ /* 0x000fc80000000000 */
[----:B------:R-:W-:Y:S01]  /*6260*/  IMAD.WIDE R10, R11, 0x4, R14 ;  /* 0x000000040b0a7825 */ /* 0x000fe200078e020e */
[----:B------:R0:W-:Y:S04]  /*6270*/  STS [R6+0x4], R13 ;  /* 0x0000040d06007388 */ /* 0x0001e80000000800 */
[----:B------:R0:W-:Y:S02]  /*6280*/  STG.E desc[UR8][R10.64], R5 ;  /* 0x000000050a007986 */ /* 0x0001e4000c101908 */
.L_x_208:
[----:B------:R-:W-:Y:S05]  /*6290*/  BSYNC.RECONVERGENT B0 ;  /* 0x0000000000007941 */ /* 0x000fea0003800200 */
.L_x_207:
[----:B0-----:R-:W-:-:S05]  /*62a0*/  IADD3 R5, P0, PT, R2, R5, RZ ;  /* 0x0000000502057210 */ /* 0x001fca0007f1e0ff */
[----:B------:R-:W-:Y:S01]  /*62b0*/  IMAD.X R4, RZ, RZ, R4, P0 ;  /* 0x000000ffff047224 */ /* 0x000fe200000e0604 */
[----:B------:R-:W-:-:S04]  /*62c0*/  ISETP.GE.U32.AND P0, PT, R5, UR14, PT ;  /* 0x0000000e05007c0c */ /* 0x000fc8000bf06070 */
[----:B------:R-:W-:-:S13]  /*62d0*/  ISETP.GE.U32.AND.EX P0, PT, R4, UR15, PT, P0 ;  /* 0x0000000f04007c0c */ /* 0x000fda000bf06100 */
[----:B------:R-:W-:Y:S05]  /*62e0*/  @!P0 BRA `(.L_x_209) ;  /* 0xfffffffc00208947 */ /* 0x000fea000383ffff */
[----:B------:R-:W-:Y:S05]  /*62f0*/  EXIT ;  /* 0x000000000000794d */ /* 0x000fea0003800000 */
        .weak           $__internal_2_$__cuda_sm20_div_u64
        .type           $__internal_2_$__cuda_sm20_div_u64,@function
        .size           $__internal_2_$__cuda_sm20_div_u64,(.L_x_1801 - $__internal_2_$__cuda_sm20_div_u64)
$__internal_2_$__cuda_sm20_div_u64:
        /* <DEDUP_REMOVED lines=10> */
[C---:B------:R-:W-:Y:S01]  /*63a0*/  IMAD R25, R22.reuse, R11, R27 ;  /* 0x0000000b16197224 */ /* 0x040fe200078e021b */
[----:B------:R-:W-:Y:S01]  /*63b0*/  IADD3 R27, P0, PT, RZ, -R26, RZ ;  /* 0x8000001aff1b7210 */ /* 0x000fe20007f1e0ff */
[----:B------:R-:W-:Y:S02]  /*63c0*/  IMAD.MOV.U32 R29, RZ, RZ, R22 ;  /* 0x000000ffff1d7224 */ /* 0x000fe400078e0016 */
        /* <DEDUP_REMOVED lines=9> */
[----:B------:R-:W-:-:S03]  /*6460*/  IMAD.WIDE.U32 R22, R27, UR10, RZ ;  /* 0x0000000a1b167c25 */ /* 0x000fc6000f8e00ff */
[----:B------:R-:W-:Y:S01]  /*6470*/  IADD3.X R20, PT, PT, RZ, RZ, R20, P2, P1 ;  /* 0x000000ffff147210 */ /* 0x000fe200017e2414 */
[----:B------:R-:W-:Y:S01]  /*6480*/  IMAD R23, R27, R11, R23 ;  /* 0x0000000b1b177224 */ /* 0x000fe200078e0217 */
[----:B------:R-:W-:-:S03]  /*6490*/  IADD3 R25, P0, PT, RZ, -R22, RZ ;  /* 0x80000016ff197210 */ /* 0x000fc60007f1e0ff */
[----:B------:R-:W-:Y:S02]  /*64a0*/  IMAD R23, R20, UR10, R23 ;  /* 0x0000000a14177c24 */ /* 0x000fe4000f8e0217 */
[----:B------:R-:W-:-:S04]  /*64b0*/  IMAD.HI.U32 R26, R27, R25, RZ ;  /* 0x000000191b1a7227 */ /* 0x000fc800078e00ff */
[----:B------:R-:W-:-:S04]  /*64c0*/  IMAD.X R23, RZ, RZ, ~R23, P0 ;  /* 0x000000ffff177224 */ /* 0x000fc800000e0e17 */
[----:B------:R-:W-:-:S04]  /*64d0*/  IMAD.WIDE.U32 R26, P0, R27, R23, R26 ;  /* 0x000000171b1a7225 */ /* 0x000fc8000780001a */
[----:B------:R-:W-:-:S04]  /*64e0*/  IMAD.HI.U32 R22, P1, R20, R25, R26 ;  /* 0x0000001914167227 */ /* 0x000fc8000782001a */
[CC--:B------:R-:W-:Y:S02]  /*64f0*/  IMAD R25, R20.reuse, R23.reuse, RZ ;  /* 0x0000001714197224 */ /* 0x0c0fe400078e02ff */
[----:B------:R-:W-:-:S03]  /*6500*/  IMAD.HI.U32 R23, R20, R23, RZ ;  /* 0x0000001714177227 */ /* 0x000fc600078e00ff */
[----:B------:R-:W-:Y:S01]  /*6510*/  IADD3 R22, P2, PT, R25, R22, RZ ;  /* 0x0000001619167210 */ /* 0x000fe20007f5e0ff */
[----:B------:R-:W-:Y:S02]  /*6520*/  IMAD.X R23, R23, 0x1, R20, P0 ;  /* 0x0000000117177824 */ /* 0x000fe400000e0614 */
[----:B------:R-:W-:Y:S02]  /*6530*/  IMAD.MOV.U32 R25, RZ, RZ, RZ ;  /* 0x000000ffff197224 */ /* 0x000fe400078e00ff */
[----:B------:R-:W-:-:S04]  /*6540*/  IMAD.HI.U32 R24, R22, R19, RZ ;  /* 0x0000001316187227 */ /* 0x000fc800078e00ff */
[----:B------:R-:W-:Y:S01]  /*6550*/  IMAD.WIDE.U32 R24, R22, R13, R24 ;  /* 0x0000000d16187225 */ /* 0x000fe200078e0018 */
[----:B------:R-:W-:-:S05]  /*6560*/  IADD3.X R22, PT, PT, RZ, RZ, R23, P2, P1 ;  /* 0x000000ffff167210 */ /* 0x000fca00017e2417 */
[----:B------:R-:W-:-:S04]  /*6570*/  IMAD.HI.U32 R23, P0, R22, R19, R24 ;  /* 0x0000001316177227 */ /* 0x000fc80007800018 */
[CC--:B------:R-:W-:Y:S02]  /*6580*/  IMAD R20, R22.reuse, R13.reuse, RZ ;  /* 0x0000000d16147224 */ /* 0x0c0fe400078e02ff */
[----:B------:R-:W-:-:S03]  /*6590*/  IMAD.HI.U32 R22, R22, R13, RZ ;  /* 0x0000000d16167227 */ /* 0x000fc600078e00ff */
[----:B------:R-:W-:Y:S02]  /*65a0*/  IADD3 R20, P1, PT, R20, R23, RZ ;  /* 0x0000001714147210 */ /* 0x000fe40007f3e0ff */
[----:B------:R-:W-:-:S03]  /*65b0*/  IADD3.X R22, PT, PT, R22, RZ, RZ, P0, !PT ;  /* 0x000000ff16167210 */ /* 0x000fc600007fe4ff */
[----:B------:R-:W-:-:S04]  /*65c0*/  IMAD.WIDE.U32 R24, R20, UR10, RZ ;  /* 0x0000000a14187c25 */ /* 0x000fc8000f8e00ff */
[----:B------:R-:W-:Y:S01]  /*65d0*/  IMAD.X R22, RZ, RZ, R22, P1 ;  /* 0x000000ffff167224 */ /* 0x000fe200008e0616 */
[----:B------:R-:W-:Y:S01]  /*65e0*/  IADD3 R24, P1, PT, -R24, R19, RZ ;  /* 0x0000001318187210 */ /* 0x000fe20007f3e1ff */
[----:B------:R-:W-:-:S03]  /*65f0*/  IMAD R23, R20, R11, R25 ;  /* 0x0000000b14177224 */ /* 0x000fc600078e0219 */
[----:B------:R-:W-:Y:S01]  /*6600*/  ISETP.GE.U32.AND P0, PT, R24, UR10, PT ;  /* 0x0000000a18007c0c */ /* 0x000fe2000bf06070 */
[----:B------:R-:W-:Y:S01]  /*6610*/  IMAD R26, R22, UR10, R23 ;  /* 0x0000000a161a7c24 */ /* 0x000fe2000f8e0217 */
[----:B------:R-:W-:-:S03]  /*6620*/  IADD3 R23, P2, PT, R20, 0x1, RZ ;  /* 0x0000000114177810 */ /* 0x000fc60007f5e0ff */
[----:B------:R-:W-:Y:S01]  /*6630*/  IMAD.X R26, R13, 0x1, ~R26, P1 ;  /* 0x000000010d1a7824 */ /* 0x000fe200008e0e1a */
[----:B------:R-:W-:Y:S01]  /*6640*/  IADD3 R25, P1, PT, R24, -UR10, RZ ;  /* 0x8000000a18197c10 */ /* 0x000fe2000ff3e0ff */
[----:B------:R-:W-:-:S03]  /*6650*/  IMAD.X R29, RZ, RZ, R22, P2 ;  /* 0x000000ffff1d7224 */ /* 0x000fc600010e0616 */
[C---:B------:R-:W-:Y:S01]  /*6660*/  ISETP.GE.U32.AND.EX P0, PT, R26.reuse, R11, PT, P0 ;  /* 0x0000000b1a00720c */ /* 0x040fe20003f06100 */
[----:B------:R-:W-:Y:S01]  /*6670*/  IMAD.X R27, R26, 0x1, ~R11, P1 ;  /* 0x000000011a1b7824 */ /* 0x000fe200008e0e0b */
[----:B------:R-:W-:Y:S02]  /*6680*/  ISETP.NE.U32.AND P1, PT, RZ, UR10, PT ;  /* 0x0000000aff007c0c */ /* 0x000fe4000bf25070 */
[----:B------:R-:W-:Y:S02]  /*6690*/  SEL R23, R23, R20, P0 ;  /* 0x0000001417177207 */ /* 0x000fe40000000000 */
[----:B------:R-:W-:Y:S02]  /*66a0*/  SEL R25, R25, R24, P0 ;  /* 0x0000001819197207 */ /* 0x000fe40000000000 */
[----:B------:R-:W-:Y:S02]  /*66b0*/  SEL R29, R29, R22, P0 ;  /* 0x000000161d1d7207 */ /* 0x000fe40000000000 */
[----:B------:R-:W-:-:S02]  /*66c0*/  IADD3 R20, P2, PT, R23, 0x1, RZ ;  /* 0x0000000117147810 */ /* 0x000fc40007f5e0ff */
[----:B------:R-:W-:Y:S02]  /*66d0*/  SEL R26, R27, R26, P0 ;  /* 0x0000001a1b1a7207 */ /* 0x000fe40000000000 */
[----:B------:R-:W-:Y:S01]  /*66e0*/  ISETP.GE.U32.AND P0, PT, R25, UR10, PT ;  /* 0x0000000a19007c0c */ /* 0x000fe2000bf06070 */
[----:B------:R-:W-:Y:S01]  /*66f0*/  IMAD.X R22, RZ, RZ, R29, P2 ;  /* 0x000000ffff167224 */ /* 0x000fe200010e061d */
[----:B------:R-:W-:Y:S02]  /*6700*/  ISETP.NE.AND.EX P1, PT, R11, RZ, PT, P1 ;  /* 0x000000ff0b00720c */ /* 0x000fe40003f25310 */
[----:B------:R-:W-:-:S04]  /*6710*/  ISETP.GE.U32.AND.EX P0, PT, R26, R11, PT, P0 ;  /* 0x0000000b1a00720c */ /* 0x000fc80003f06100 */
[----:B------:R-:W-:Y:S02]  /*6720*/  SEL R22, R22, R29, P0 ;  /* 0x0000001d16167207 */ /* 0x000fe40000000000 */
[----:B------:R-:W-:Y:S01]  /*6730*/  SEL R20, R20, R23, P0 ;  /* 0x0000001714147207 */ /* 0x000fe20000000000 */
[----:B------:R-:W-:Y:S01]  /*6740*/  IMAD.MOV.U32 R23, RZ, RZ, 0x0 ;  /* 0x00000000ff177424 */ /* 0x000fe200078e00ff */
[----:B------:R-:W-:Y:S01]  /*6750*/  SEL R11, R22, 0xffffffff, P1 ;  /* 0xffffffff160b7807 */ /* 0x000fe20000800000 */
[----:B------:R-:W-:Y:S01]  /*6760*/  IMAD.MOV.U32 R22, RZ, RZ, R18 ;  /* 0x000000ffff167224 */ /* 0x000fe200078e0012 */
[----:B------:R-:W-:-:S03]  /*6770*/  SEL R20, R20, 0xffffffff, P1 ;  /* 0xffffffff14147807 */ /* 0x000fc60000800000 */
[----:B------:R-:W-:Y:S05]  /*6780*/  RET.REL.NODEC R22 `(_ZN4vllm3moe51moe_lora_align_block_size_small_batch_expert_kernelIlLi256EEEvPT_PilS4_iimiiS4_S4_iS4_S4_S4_S4_b) ;  /* 0xffffff98161c7950 */ /* 0x000fea0003c3ffff */
.L_x_210:
        /* <DEDUP_REMOVED lines=15> */
.L_x_1801:


//--------------------- .text._ZN4vllm3moe40lora_count_and_sort_expert_tokens_kernelIiEEvPKT_PiS5_S5_miiiS5_S5_b --------------------------
	.section	.text._ZN4vllm3moe40lora_count_and_sort_expert_tokens_kernelIiEEvPKT_PiS5_S5_miiiS5_S5_b,"ax",@progbits
	.align	128
        .global         _ZN4vllm3moe40lora_count_and_sort_expert_tokens_kernelIiEEvPKT_PiS5_S5_miiiS5_S5_b
        .type           _ZN4vllm3moe40lora_count_and_sort_expert_tokens_kernelIiEEvPKT_PiS5_S5_miiiS5_S5_b,@function
        .size           _ZN4vllm3moe40lora_count_and_sort_expert_tokens_kernelIiEEvPKT_PiS5_S5_miiiS5_S5_b,(.L_x_1802 - _ZN4vllm3moe40lora_count_and_sort_expert_tokens_kernelIiEEvPKT_PiS5_S5_miiiS5_S5_b)
        .other          _ZN4vllm3moe40lora_count_and_sort_expert_tokens_kernelIiEEvPKT_PiS5_S5_miiiS5_S5_b,@"STO_CUDA_ENTRY STV_DEFAULT"
_ZN4vllm3moe40lora_count_and_sort_expert_tokens_kernelIiEEvPKT_PiS5_S5_miiiS5_S5_b:
.text._ZN4vllm3moe40lora_count_and_sort_expert_tokens_kernelIiEEvPKT_PiS5_S5_miiiS5_S5_b:
        /* <DEDUP_REMOVED lines=25> */
[----:B-1----:R-:W-:-:S05]  /*0190*/  IMAD.HI.U32 R3, R3, R6, RZ ;  /* 0x0000000603037227 */ /* 0x002fca00078e00ff */
        /* <DEDUP_REMOVED lines=9> */
.L_x_211:
[----:B------:R-:W0:Y:S01]  /*0230*/  LDCU.64 UR4, c[0x0][0x3a0] ;  /* 0x00007400ff0477ac */ /* 0x000e220008000a00 */
[----:B------:R-:W-:Y:S02]  /*0240*/  MOV R7, UR9 ;  /* 0x0000000900077c02 */ /* 0x000fe40008000f00 */
[----:B------:R-:W-:Y:S01]  /*0250*/  MOV R6, 0x290 ;  /* 0x0000029000067802 */ /* 0x000fe20000000f00 */
[----:B0-----:R-:W-:Y:S02]  /*0260*/  IMAD.U32 R23, RZ, RZ, UR4 ;  /* 0x00000004ff177e24 */ /* 0x001fe4000f8e00ff */
[----:B------:R-:W-:-:S07]  /*0270*/  IMAD.U32 R22, RZ, RZ, UR5 ;  /* 0x00000005ff167e24 */ /* 0x000fce000f8e00ff */
[----:B------:R-:W-:Y:S05]  /*0280*/  CALL.REL.NOINC `($__internal_3_$__cuda_sm20_div_u64) ;  /* 0x0000000c00a07944 */ /* 0x000fea0003c00000 */
[----:B------:R-:W-:-:S07]  /*0290*/  IMAD.MOV.U32 R3, RZ, RZ, R18 ;  /* 0x000000ffff037224 */ /* 0x000fce00078e0012 */
.L_x_212:
        /* <DEDUP_REMOVED lines=13> */
[----:B------:R-:W-:-:S03]  /*0370*/  HFMA2 R22, -RZ, RZ, 0, 0 ;  /* 0x00000000ff167431 */ /* 0x000fc600000001ff */
        /* <DEDUP_REMOVED lines=18> */
[----:B------:R-:W0:Y:S05]  /*04a0*/  LDCU.64 UR8, c[0x0][0x380] ;  /* 0x00007000ff0877ac */ /* 0x000e2a0008000a00 */
[----:B------:R-:W0:Y:S01]  /*04b0*/  LDC.64 R14, c[0x0][0x398] ;  /* 0x0000e600ff0e7b82 */ /* 0x000e220000000a00 */
[----:B------:R-:W0:Y:S01]  /*04c0*/  LDCU.64 UR14, c[0x0][0x380] ;  /* 0x00007000ff0e77ac */ /* 0x000e220008000a00 */
[----:B--23--:R-:W-:Y:S05]  /*04d0*/  BRA.U !UP0, `(.L_x_214) ;  /* 0x00000001086c7547 */ /* 0x00cfea000b800000 */
[----:B------:R-:W-:Y:S01]  /*04e0*/  BSSY B0, `(.L_x_215) ;  /* 0x0000019000007945 */ /* 0x000fe20003800000 */
.L_x_218:
[----:B0---4-:R-:W-:-:S04]  /*04f0*/  LEA R6, P0, R23, UR8, 0x2 ;  /* 0x0000000817067c11 */ /* 0x011fc8000f8010ff */
[----:B------:R-:W-:-:S06]  /*0500*/  LEA.HI.X R7, R23, UR9, R22, 0x2, P0 ;  /* 0x0000000917077c11 */ /* 0x000fcc00080f1416 */
[----:B------:R-:W2:Y:S01]  /*0510*/  LDG.E.CONSTANT R7, desc[UR6][R6.64] ;  /* 0x0000000606077981 */ /* 0x000ea2000c1e9900 */
[----:B------:R-:W-:Y:S05]  /*0520*/  YIELD ;  /* 0x0000000000007946 */ /* 0x000fea0003800000 */
[----:B------:R-:W-:Y:S01]  /*0530*/  BSSY.RECONVERGENT B1, `(.L_x_216) ;  /* 0x000000e000017945 */ /* 0x000fe20003800200 */
[----:B--2---:R-:W-:-:S13]  /*0540*/  ISETP.GE.AND P0, PT, R7, UR10, PT ;  /* 0x0000000a07007c0c */ /* 0x004fda000bf06270 */
[----:B------:R-:W-:Y:S05]  /*0550*/  @P0 BRA `(.L_x_217) ;  /* 0x00000000002c0947 */ /* 0x000fea0003800000 */
[----:B------:R-:W-:-:S06]  /*0560*/  IMAD.WIDE R6, R7, 0x4, R14 ;  /* 0x0000000407067825 */ /* 0x000fcc00078e020e */
[----:B------:R-:W2:Y:S02]  /*0570*/  LDG.E.CONSTANT R6, desc[UR6][R6.64] ;  /* 0x0000000606067981 */ /* 0x000ea4000c1e9900 */
[----:B--2---:R-:W-:-:S13]  /*0580*/  ISETP.NE.AND P0, PT, R6, -0x1, PT ;  /* 0xffffffff0600780c */ /* 0x004fda0003f05270 */
[----:B------:R-:W-:Y:S05]  /*0590*/  @!P0 BRA `(.L_x_217) ;  /* 0x00000000001c8947 */ /* 0x000fea0003800000 */
[----:B------:R-:W-:Y:S02]  /*05a0*/  IMAD.IADD R7, R5, 0x1, R6 ;  /* 0x0000000105077824 */ /* 0x000fe400078e0206 */
[----:B------:R-:W-:Y:S02]  /*05b0*/  IMAD.MOV.U32 R3, RZ, RZ, 0x1 ;  /* 0x00000001ff037424 */ /* 0x000fe400078e00ff */
[----:B-1----:R-:W-:-:S06]  /*05c0*/  IMAD.WIDE R6, R7, 0x4, R10 ;  /* 0x0000000407067825 */ /* 0x002fcc00078e020a */
[----:B------:R-:W2:Y:S02]  /*05d0*/  ATOMG.E.ADD.STRONG.GPU PT, R7, desc[UR6][R6.64], R3 ;  /* 0x80000003060779a8 */ /* 0x000ea400081ef106 */
[----:B--2---:R-:W-:-:S04]  /*05e0*/  IMAD R9, R0, UR5, R7 ;  /* 0x0000000500097c24 */ /* 0x004fc8000f8e0207 */
[----:B------:R-:W-:-:S05]  /*05f0*/  IMAD.WIDE R8, R9, 0x4, R12 ;  /* 0x0000000409087825 */ /* 0x000fca00078e020c */
[----:B------:R0:W-:Y:S02]  /*0600*/  STG.E desc[UR6][R8.64], R23 ;  /* 0x0000001708007986 */ /* 0x0001e4000c101906 */
.L_x_217:
[----:B-1----:R-:W-:Y:S05]  /*0610*/  BSYNC.RECONVERGENT B1 ;  /* 0x0000000000017941 */ /* 0x002fea0003800200 */
.L_x_216:
[----:B0-----:R-:W-:-:S04]  /*0620*/  IADD3 R23, P0, PT, R2, R23, RZ ;  /* 0x0000001702177210 */ /* 0x001fc80007f1e0ff */
[----:B------:R-:W-:Y:S02]  /*0630*/  IADD3.X R22, PT, PT, RZ, R22, RZ, P0, !PT ;  /* 0x00000016ff167210 */ /* 0x000fe400007fe4ff */
[----:B------:R-:W-:-:S04]  /*0640*/  ISETP.GE.U32.AND P0, PT, R23, UR12, PT ;  /* 0x0000000c17007c0c */ /* 0x000fc8000bf06070 */
[----:B------:R-:W-:-:S13]  /*0650*/  ISETP.GE.U32.AND.EX P0, PT, R22, UR13, PT, P0 ;  /* 0x0000000d16007c0c */ /* 0x000fda000bf06100 */
[----:B------:R-:W-:Y:S05]  /*0660*/  @!P0 BRA `(.L_x_218) ;  /* 0xfffffffc00a08947 */ /* 0x000fea000383ffff */
[----:B------:R-:W-:Y:S05]  /*0670*/  BSYNC B0 ;  /* 0x0000000000007941 */ /* 0x000fea0003800000 */
.L_x_215:
[----:B------:R-:W-:Y:S05]  /*0680*/  EXIT ;  /* 0x000000000000794d */ /* 0x000fea0003800000 */
.L_x_214:
[----:B------:R-:W-:Y:S01]  /*0690*/  BSSY B0, `(.L_x_219) ;  /* 0x0000015000007945 */ /* 0x000fe20003800000 */
.L_x_222:
        /* <DEDUP_REMOVED lines=8> */
[----:B------:R-:W-:Y:S02]  /*0720*/  IMAD.MOV.U32 R3, RZ, RZ, 0x1 ;  /* 0x00000001ff037424 */ /* 0x000fe400078e00ff */
[----:B----4-:R-:W-:-:S06]  /*0730*/  IMAD.WIDE R10, R11, 0x4, R6 ;  /* 0x000000040b0a7825 */ /* 0x010fcc00078e0206 */
[----:B------:R-:W2:Y:S02]  /*0740*/  ATOMG.E.ADD.STRONG.GPU PT, R11, desc[UR6][R10.64], R3 ;  /* 0x800000030a0b79a8 */ /* 0x000ea400081ef106 */
[----:B--2---:R-:W-:-:S04]  /*0750*/  IMAD R13, R0, UR16, R11 ;  /* 0x00000010000d7c24 */ /* 0x004fc8000f8e020b */
[----:B------:R-:W-:-:S05]  /*0760*/  IMAD.WIDE R12, R13, 0x4, R8 ;  /* 0x000000040d0c7825 */ /* 0x000fca00078e0208 */
[----:B------:R0:W-:Y:S02]  /*0770*/  STG.E desc[UR6][R12.64], R23 ;  /* 0x000000170c007986 */ /* 0x0001e4000c101906 */
.L_x_221:
[----:B------:R-:W-:Y:S05]  /*0780*/  BSYNC.RECONVERGENT B1 ;  /* 0x0000000000017941 */ /* 0x000fea0003800200 */
.L_x_220:
[----:B0-----:R-:W-:-:S04]  /*0790*/  IADD3 R23, P0, PT, R2, R23, RZ ;  /* 0x0000001702177210 */ /* 0x001fc80007f1e0ff */
[----:B------:R-:W-:Y:S02]  /*07a0*/  IADD3.X R22, PT, PT, RZ, R22, RZ, P0, !PT ;  /* 0x00000016ff167210 */ /* 0x000fe400007fe4ff */
[----:B------:R-:W-:-:S04]  /*07b0*/  ISETP.GE.U32.AND P0, PT, R23, UR18, PT ;  /* 0x0000001217007c0c */ /* 0x000fc8000bf06070 */
[----:B------:R-:W-:-:S13]  /*07c0*/  ISETP.GE.U32.AND.EX P0, PT, R22, UR19, PT, P0 ;  /* 0x0000001316007c0c */ /* 0x000fda000bf06100 */
[----:B------:R-:W-:Y:S05]  /*07d0*/  @!P0 BRA `(.L_x_222) ;  /* 0xfffffffc00b08947 */ /* 0x000fea000383ffff */
[----:B------:R-:W-:Y:S05]  /*07e0*/  BSYNC B0 ;  /* 0x0000000000007941 */ /* 0x000fea0003800000 */
.L_x_219:
[----:B------:R-:W-:Y:S05]  /*07f0*/  EXIT ;  /* 0x000000000000794d */ /* 0x000fea0003800000 */
.L_x_213:
        /* <DEDUP_REMOVED lines=13> */
[----:B------:R-:W0:Y:S05]  /*08d0*/  LDCU.64 UR26, c[0x0][0x3a0] ;  /* 0x00007400ff1a77ac */ /* 0x000e2a0008000a00 */
[----:B------:R-:W0:Y:S01]  /*08e0*/  LDC.64 R16, c[0x0][0x398] ;  /* 0x0000e600ff107b82 */ /* 0x000e220000000a00 */
[----:B------:R-:W0:Y:S01]  /*08f0*/  LDCU.64 UR16, c[0x0][0x3a0] ;  /* 0x00007400ff1077ac */ /* 0x000e220008000a00 */
[----:B------:R-:W0:Y:S01]  /*0900*/  LDCU.64 UR10, c[0x0][0x380] ;  /* 0x00007000ff0a77ac */ /* 0x000e220008000a00 */
[----:B------:R-:W0:Y:S01]  /*0910*/  LDCU.64 UR18, c[0x0][0x380] ;  /* 0x00007000ff1277ac */ /* 0x000e220008000a00 */
[----:B------:R-:W0:Y:S01]  /*0920*/  LDCU.64 UR22, c[0x0][0x3b8] ;  /* 0x00007700ff1677ac */ /* 0x000e220008000a00 */
[----:B------:R-:W0:Y:S01]  /*0930*/  LDCU.64 UR14, c[0x0][0x3b8] ;  /* 0x00007700ff0e77ac */ /* 0x000e220008000a00 */
[----:B--23--:R-:W-:Y:S05]  /*0940*/  BRA.U !UP0, `(.L_x_223) ;  /* 0x0000000508007547 */ /* 0x00cfea000b800000 */
[----:B------:R-:W-:Y:S01]  /*0950*/  BSSY B0, `(.L_x_224) ;  /* 0x000003e000007945 */ /* 0x000fe20003800000 */
.L_x_230:
[----:B0-----:R-:W-:-:S04]  /*0960*/  LEA R6, P0, R23, UR10, 0x2 ;  /* 0x0000000a17067c11 */ /* 0x001fc8000f8010ff */
[----:B------:R-:W-:-:S06]  /*0970*/  LEA.HI.X R7, R23, UR11, R22, 0x2, P0 ;  /* 0x0000000b17077c11 */ /* 0x000fcc00080f1416 */
[----:B------:R-:W2:Y:S01]  /*0980*/  LDG.E.CONSTANT R7, desc[UR6][R6.64] ;  /* 0x0000000606077981 */ /* 0x000ea2000c1e9900 */
[----:B------:R-:W-:Y:S05]  /*0990*/  YIELD ;  /* 0x0000000000007946 */ /* 0x000fea0003800000 */
[----:B------:R-:W-:Y:S01]  /*09a0*/  BSSY.RECONVERGENT B1, `(.L_x_225) ;  /* 0x0000033000017945 */ /* 0x000fe20003800200 */
[----:B--2---:R-:W-:-:S13]  /*09b0*/  ISETP.GE.AND P0, PT, R7, UR5, PT ;  /* 0x0000000507007c0c */ /* 0x004fda000bf06270 */
[----:B------:R-:W-:Y:S05]  /*09c0*/  @P0 BRA `(.L_x_226) ;  /* 0x0000000000c00947 */ /* 0x000fea0003800000 */
[----:B----4-:R-:W-:-:S06]  /*09d0*/  IMAD.WIDE R10, R7, 0x4, R16 ;  /* 0x00000004070a7825 */ /* 0x010fcc00078e0210 */
        /* <DEDUP_REMOVED lines=20> */
[----:B------:R-:W-:Y:S01]  /*0b20*/  @P0 VIADD R7, R7, -UR12 ;  /* 0x8000000c07070c36 */ /* 0x000fe20008000000 */
[----:B------:R-:W-:-:S04]  /*0b30*/  @P0 IADD3 R6, PT, PT, R6, 0x1, RZ ;  /* 0x0000000106060810 */ /* 0x000fc80007ffe0ff */
[----:B------:R-:W-:Y:S01]  /*0b40*/  ISETP.GE.U32.AND P1, PT, R7, UR12, PT ;  /* 0x0000000c07007c0c */ /* 0x000fe2000bf26070 */
[----:B------:R-:W-:-:S12]  /*0b50*/  IMAD.MOV.U32 R7, RZ, RZ, RZ ;  /* 0x000000ffff077224 */ /* 0x000fd800078e00ff */
[----:B------:R-:W-:Y:S01]  /*0b60*/  @P1 VIADD R6, R6, 0x1 ;  /* 0x0000000106061836 */ /* 0x000fe20000000000 */
[----:B------:R-:W-:Y:S01]  /*0b70*/  @!P2 LOP3.LUT R6, RZ, UR12, RZ, 0x33, !PT ;  /* 0x0000000cff06ac12 */ /* 0x000fe2000f8e33ff */
[----:B------:R-:W-:Y:S06]  /*0b80*/  BRA `(.L_x_229) ;  /* 0x0000000000147947 */ /* 0x000fec0003800000 */
.L_x_228:
[----:B------:R-:W-:Y:S02]  /*0b90*/  MOV R7, UR9 ;  /* 0x0000000900077c02 */ /* 0x000fe40008000f00 */
[----:B------:R-:W-:-:S07]  /*0ba0*/  MOV R6, 0xbc0 ;  /* 0x00000bc000067802 */ /* 0x000fce0000000f00 */
[----:B-1----:R-:W-:Y:S05]  /*0bb0*/  CALL.REL.NOINC `($__internal_3_$__cuda_sm20_div_u64) ;  /* 0x0000000400547944 */ /* 0x002fea0003c00000 */
[----:B------:R-:W-:Y:S02]  /*0bc0*/  IMAD.MOV.U32 R6, RZ, RZ, R18 ;  /* 0x000000ffff067224 */ /* 0x000fe400078e0012 */
[----:B------:R-:W-:-:S07]  /*0bd0*/  IMAD.MOV.U32 R7, RZ, RZ, R19 ;  /* 0x000000ffff077224 */ /* 0x000fce00078e0013 */
.L_x_229:
[----:B-1----:R-:W-:Y:S05]  /*0be0*/  BSYNC.RECONVERGENT B2 ;  /* 0x0000000000027941 */ /* 0x002fea0003800200 */
.L_x_227:
        /* <DEDUP_REMOVED lines=14> */
.L_x_226:
[----:B-1----:R-:W-:Y:S05]  /*0cd0*/  BSYNC.RECONVERGENT B1 ;  /* 0x0000000000017941 */ /* 0x002fea0003800200 */
.L_x_225:
[----:B0-----:R-:W-:-:S04]  /*0ce0*/  IADD3 R23, P0, PT, R2, R23, RZ ;  /* 0x0000001702177210 */ /* 0x001fc80007f1e0ff */
[----:B------:R-:W-:Y:S02]  /*0cf0*/  IADD3.X R22, PT, PT, RZ, R22, RZ, P0, !PT ;  /* 0x00000016ff167210 */ /* 0x000fe400007fe4ff */
[----:B------:R-:W-:-:S04]  /*0d00*/  ISETP.GE.U32.AND P0, PT, R23, UR16, PT ;  /* 0x0000001017007c0c */ /* 0x000fc8000bf06070 */
[----:B------:R-:W-:-:S13]  /*0d10*/  ISETP.GE.U32.AND.EX P0, PT, R22, UR17, PT, P0 ;  /* 0x0000001116007c0c */ /* 0x000fda000bf06100 */
[----:B------:R-:W-:Y:S05]  /*0d20*/  @!P0 BRA `(.L_x_230) ;  /* 0xfffffffc000c8947 */ /* 0x000fea000383ffff */
[----:B------:R-:W-:Y:S05]  /*0d30*/  BSYNC B0 ;  /* 0x0000000000007941 */ /* 0x000fea0003800000 */
.L_x_224:
[----:B------:R-:W-:Y:S05]  /*0d40*/  EXIT ;  /* 0x000000000000794d */ /* 0x000fea0003800000 */
.L_x_223:
[----:B------:R-:W-:Y:S01]  /*0d50*/  BSSY B0, `(.L_x_231) ;  /* 0x000003a000007945 */ /* 0x000fe20003800000 */
.L_x_237:
        /* <DEDUP_REMOVED lines=12> */
[----:B------:R-:W-:Y:S01]  /*0e20*/  HFMA2 R6, -RZ, RZ, 0, 0 ;  /* 0x00000000ff067431 */ /* 0x000fe200000001ff */
        /* <DEDUP_REMOVED lines=18> */
.L_x_235:
[----:B------:R-:W-:Y:S02]  /*0f50*/  MOV R7, UR9 ;  /* 0x0000000900077c02 */ /* 0x000fe40008000f00 */
[----:B------:R-:W-:-:S07]  /*0f60*/  MOV R6, 0xf80 ;  /* 0x00000f8000067802 */ /* 0x000fce0000000f00 */
[----:B----4-:R-:W-:Y:S05]  /*0f70*/  CALL.REL.NOINC `($__internal_3_$__cuda_sm20_div_u64) ;  /* 0x0000000000647944 */ /* 0x010fea0003c00000 */
[----:B------:R-:W-:Y:S02]  /*0f80*/  IMAD.MOV.U32 R6, RZ, RZ, R18 ;  /* 0x000000ffff067224 */ /* 0x000fe400078e0012 */
[----:B------:R-:W-:-:S07]  /*0f90*/  IMAD.MOV.U32 R7, RZ, RZ, R19 ;  /* 0x000000ffff077224 */ /* 0x000fce00078e0013 */
.L_x_236:
[----:B------:R-:W-:Y:S05]  /*0fa0*/  BSYNC.RECONVERGENT B2 ;  /* 0x0000000000027941 */ /* 0x000fea0003800200 */
.L_x_234:
        /* <DEDUP_REMOVED lines=14> */
.L_x_233:
[----:B------:R-:W-:Y:S05]  /*1090*/  BSYNC.RECONVERGENT B1 ;  /* 0x0000000000017941 */ /* 0x000fea0003800200 */
.L_x_232:
[----:B0-----:R-:W-:-:S04]  /*10a0*/  IADD3 R23, P0, PT, R2, R23, RZ ;  /* 0x0000001702177210 */ /* 0x001fc80007f1e0ff */
[----:B------:R-:W-:Y:S02]  /*10b0*/  IADD3.X R22, PT, PT, RZ, R22, RZ, P0, !PT ;  /* 0x00000016ff167210 */ /* 0x000fe400007fe4ff */
[----:B------:R-:W-:-:S04]  /*10c0*/  ISETP.GE.U32.AND P0, PT, R23, UR26, PT ;  /* 0x0000001a17007c0c */ /* 0x000fc8000bf06070 */
[----:B------:R-:W-:-:S13]  /*10d0*/  ISETP.GE.U32.AND.EX P0, PT, R22, UR27, PT, P0 ;  /* 0x0000001b16007c0c */ /* 0x000fda000bf06100 */
[----:B------:R-:W-:Y:S05]  /*10e0*/  @!P0 BRA `(.L_x_237) ;  /* 0xfffffffc001c8947 */ /* 0x000fea000383ffff */
[----:B------:R-:W-:Y:S05]  /*10f0*/  BSYNC B0 ;  /* 0x0000000000007941 */ /* 0x000fea0003800000 */
.L_x_231:
[----:B------:R-:W-:Y:S05]  /*1100*/  EXIT ;  /* 0x000000000000794d */ /* 0x000fea0003800000 */
        .weak           $__internal_3_$__cuda_sm20_div_u64
        .type           $__internal_3_$__cuda_sm20_div_u64,@function
        .size           $__internal_3_$__cuda_sm20_div_u64,(.L_x_1802 - $__internal_3_$__cuda_sm20_div_u64)
$__internal_3_$__cuda_sm20_div_u64:
[----:B------:R-:W-:Y:S02]  /*1110*/  IMAD.U32 R28, RZ, RZ, UR8 ;  /* 0x00000008ff1c7e24 */ /* 0x000fe4000f8e00ff */
[----:B------:R-:W-:-:S04]  /*1120*/  IMAD.MOV.U32 R29, RZ, RZ, R7 ;  /* 0x000000ffff1d7224 */ /* 0x000fc800078e0007 */
[----:B------:R-:W0:Y:S02]  /*1130*/  I2F.U64.RP R24, R28 ;  /* 0x0000001c00187312 */ /* 0x000e240000309000 */
[----:B0-----:R-:W0:Y:S02]  /*1140*/  MUFU.RCP R24, R24 ;  /* 0x0000001800187308 */ /* 0x001e240000001000 */
[----:B0-----:R-:W-:-:S15]  /*1150*/  IADD3 R19, PT, PT, R24, 0x1ffffffe, RZ ;  /* 0x1ffffffe18137810 */ /* 0x001fde0007ffe0ff */
        /* <DEDUP_REMOVED lines=11> */
[----:B------:R-:W-:-:S04]  /*1210*/  IMAD.WIDE.U32 R20, P0, R18, R27, R20 ;  /* 0x0000001b12147225 */ /* 0x000fc80007800014 */
[C---:B------:R-:W-:Y:S02]  /*1220*/  IMAD R18, R19.reuse, R27, RZ ;  /* 0x0000001b13127224 */ /* 0x040fe400078e02ff */
[----:B------:R-:W-:-:S04]  /*1230*/  IMAD.HI.U32 R21, P1, R19, R25, R20 ;  /* 0x0000001913157227 */ /* 0x000fc80007820014 */
[----:B------:R-:W-:Y:S01]  /*1240*/  IMAD.HI.U32 R27, R19, R27, RZ ;  /* 0x0000001b131b7227 */ /* 0x000fe200078e00ff */
[----:B------:R-:W-:-:S04]  /*1250*/  IADD3 R21, P2, PT, R18, R21, RZ ;  /* 0x0000001512157210 */ /* 0x000fc80007f5e0ff */
[----:B------:R-:W-:Y:S01]  /*1260*/  IADD3.X R18, PT, PT, R27, R19, RZ, P0, !PT ;  /* 0x000000131b127210 */ /* 0x000fe200007fe4ff */
        /* <DEDUP_REMOVED lines=11> */
[----:B------:R-:W-:Y:S02]  /*1320*/  IADD3 R25, P2, PT, R24, R25, RZ ;  /* 0x0000001918197210 */ /* 0x000fe40007f5e0ff */
[----:B------:R-:W-:Y:S01]  /*1330*/  MOV R19, RZ ;  /* 0x000000ff00137202 */ /* 0x000fe20000000f00 */
        /* <DEDUP_REMOVED lines=14> */
[----:B------:R-:W-:Y:S01]  /*1420*/  IMAD R19, R21, UR8, R24 ;  /* 0x0000000815137c24 */ /* 0x000fe2000f8e0218 */
[----:B------:R-:W-:-:S04]  /*1430*/  IADD3 R26, P2, PT, R25, -UR8, RZ ;  /* 0x80000008191a7c10 */ /* 0x000fc8000ff5e0ff */
[----:B------:R-:W-:Y:S02]  /*1440*/  IADD3.X R18, PT, PT, ~R19, R22, RZ, P1, !PT ;  /* 0x0000001613127210 */ /* 0x000fe40000ffe5ff */
[----:B------:R-:W-:Y:S02]  /*1450*/  IADD3 R27, P1, PT, R20, 0x1, RZ ;  /* 0x00000001141b7810 */ /* 0x000fe40007f3e0ff */
[C---:B------:R-:W-:Y:S01]  /*1460*/  ISETP.GE.U32.AND.EX P0, PT, R18.reuse, R7, PT, P0 ;  /* 0x000000071200720c */ /* 0x040fe20003f06100 */
[----:B------:R-:W-:Y:S02]  /*1470*/  IMAD.X R19, R18, 0x1, ~R7, P2 ;  /* 0x0000000112137824 */ /* 0x000fe400010e0e07 */
[----:B------:R-:W-:Y:S01]  /*1480*/  IMAD.X R24, RZ, RZ, R21, P1 ;  /* 0x000000ffff187224 */ /* 0x000fe200008e0615 */
[----:B------:R-:W-:Y:S02]  /*1490*/  SEL R25, R26, R25, P0 ;  /* 0x000000191a197207 */ /* 0x000fe40000000000 */
[----:B------:R-:W-:-:S02]  /*14a0*/  SEL R20, R27, R20, P0 ;  /* 0x000000141b147207 */ /* 0x000fc40000000000 */
[----:B------:R-:W-:Y:S02]  /*14b0*/  SEL R18, R19, R18, P0 ;  /* 0x0000001213127207 */ /* 0x000fe40000000000 */
[----:B------:R-:W-:Y:S02]  /*14c0*/  SEL R24, R24, R21, P0 ;  /* 0x0000001518187207 */ /* 0x000fe40000000000 */
[----:B------:R-:W-:Y:S02]  /*14d0*/  ISETP.GE.U32.AND P0, PT, R25, UR8, PT ;  /* 0x0000000819007c0c */ /* 0x000fe4000bf06070 */
[----:B------:R-:W-:Y:S02]  /*14e0*/  IADD3 R19, P2, PT, R20, 0x1, RZ ;  /* 0x0000000114137810 */ /* 0x000fe40007f5e0ff */
[----:B------:R-:W-:Y:S02]  /*14f0*/  ISETP.NE.U32.AND P1, PT, RZ, UR8, PT ;  /* 0x00000008ff007c0c */ /* 0x000fe4000bf25070 */
[----:B------:R-:W-:-:S02]  /*1500*/  ISETP.GE.U32.AND.EX P0, PT, R18, R7, PT, P0 ;  /* 0x000000071200720c */ /* 0x000fc40003f06100 */
[----:B------:R-:W-:Y:S02]  /*1510*/  IADD3.X R21, PT, PT, RZ, R24, RZ, P2, !PT ;  /* 0x00000018ff157210 */ /* 0x000fe400017fe4ff */
[----:B------:R-:W-:Y:S01]  /*1520*/  ISETP.NE.AND.EX P1, PT, R7, RZ, PT, P1 ;  /* 0x000000ff0700720c */ /* 0x000fe20003f25310 */
[----:B------:R-:W-:Y:S01]  /*1530*/  IMAD.MOV.U32 R7, RZ, RZ, 0x0 ;  /* 0x00000000ff077424 */ /* 0x000fe200078e00ff */
[----:B------:R-:W-:Y:S02]  /*1540*/  SEL R18, R19, R20, P0 ;  /* 0x0000001413127207 */ /* 0x000fe40000000000 */
[----:B------:R-:W-:Y:S02]  /*1550*/  SEL R19, R21, R24, P0 ;  /* 0x0000001815137207 */ /* 0x000fe40000000000 */
[----:B------:R-:W-:Y:S02]  /*1560*/  SEL R18, R18, 0xffffffff, P1 ;  /* 0xffffffff12127807 */ /* 0x000fe40000800000 */
[----:B------:R-:W-:Y:S01]  /*1570*/  SEL R19, R19, 0xffffffff, P1 ;  /* 0xffffffff13137807 */ /* 0x000fe20000800000 */
[----:B------:R-:W-:Y:S06]  /*1580*/  RET.REL.NODEC R6 `(_ZN4vllm3moe40lora_count_and_sort_expert_tokens_kernelIiEEvPKT_PiS5_S5_miiiS5_S5_b) ;  /* 0xffffffe8069c7950 */ /* 0x000fec0003c3ffff */
.L_x_238:
        /* <DEDUP_REMOVED lines=15> */
.L_x_1802:


//--------------------- .text._ZN4vllm3moe32moe_lora_align_block_size_kernelIiEEvPT_PilS4_iimiiS4_S4_iS4_S4_S4_iiS4_S4_b --------------------------
	.section	.text._ZN4vllm3moe32moe_lora_align_block_size_kernelIiEEvPT_PilS4_iimiiS4_S4_iS4_S4_S4_iiS4_S4_b,"ax",@progbits
	.align	128
        .global         _ZN4vllm3moe32moe_lora_align_block_size_kernelIiEEvPT_PilS4_iimiiS4_S4_iS4_S4_S4_iiS4_S4_b
        .type           _ZN4vllm3moe32moe_lora_align_block_size_kernelIiEEvPT_PilS4_iimiiS4_S4_iS4_S4_S4_iiS4_S4_b,@function
        .size           _ZN4vllm3moe32moe_lora_align_block_size_kernelIiEEvPT_PilS4_iimiiS4_S4_iS4_S4_S4_iiS4_S4_b,(.L_x_1803 - _ZN4vllm3moe32moe_lora_align_block_size_kernelIiEEvPT_PilS4_iimiiS4_S4_iS4_S4_S4_iiS4_S4_b)
        .other          _ZN4vllm3moe32moe_lora_align_block_size_kernelIiEEvPT_PilS4_iimiiS4_S4_iS4_S4_S4_iiS4_S4_b,@"STO_CUDA_ENTRY STV_DEFAULT"
_ZN4vllm3moe32moe_lora_align_block_size_kernelIiEEvPT_PilS4_iimiiS4_S4_iS4_S4_S4_iiS4_S4_b:
.text._ZN4vllm3moe32moe_lora_align_block_size_kernelIiEEvPT_PilS4_iimiiS4_S4_iS4_S4_S4_iiS4_S4_b:
        /* <DEDUP_REMOVED lines=41> */
.L_x_239:
[----:B------:R-:W0:Y:S01]  /*0290*/  LDCU.64 UR4, c[0x0][0x3a8] ;  /* 0x00007500ff0477ac */ /* 0x000e220008000a00 */
[----:B------:R-:W-:Y:S01]  /*02a0*/  IMAD.U32 R11, RZ, RZ, UR7 ;  /* 0x00000007ff0b7e24 */ /* 0x000fe2000f8e00ff */
[----:B------:R-:W-:Y:S01]  /*02b0*/  MOV R14, 0x2f0 ;  /* 0x000002f0000e7802 */ /* 0x000fe20000000f00 */
[----:B0-----:R-:W-:Y:S02]  /*02c0*/  IMAD.U32 R7, RZ, RZ, UR4 ;  /* 0x00000004ff077e24 */ /* 0x001fe4000f8e00ff */
[----:B------:R-:W-:-:S07]  /*02d0*/  IMAD.U32 R6, RZ, RZ, UR5 ;  /* 0x00000005ff067e24 */ /* 0x000fce000f8e00ff */
[----:B------:R-:W-:Y:S05]  /*02e0*/  CALL.REL.NOINC `($__internal_4_$__cuda_sm20_div_u64) ;  /* 0x0000003c006c7944 */ /* 0x000fea0003c00000 */
[----:B------:R-:W-:-:S07]  /*02f0*/  MOV R5, R12 ;  /* 0x0000000c00057202 */ /* 0x000fce0000000f00 */
.L_x_240:
        /* <DEDUP_REMOVED lines=24> */
.L_x_245:
        /* <DEDUP_REMOVED lines=73> */
.L_x_244:
[----:B------:R-:W-:Y:S05]  /*0910*/  BSYNC.RECONVERGENT B1 ;  /* 0x0000000000017941 */ /* 0x000fea0003800200 */
.L_x_243:
        /* <DEDUP_REMOVED lines=17> */
[----:B------:R-:W-:Y:S01]  /*0a30*/  IMAD.IADD R15, R4, 0x1, R7 ;  /* 0x00000001040f7824 */ /* 0x000fe200078e0207 */
[----:B------:R-:W-:-:S03]  /*0a40*/  IADD3 R7, PT, PT, R7, 0x8, RZ ;  /* 0x0000000807077810 */ /* 0x000fc60007ffe0ff */
        /* <DEDUP_REMOVED lines=25> */
.L_x_247:
[----:B------:R-:W-:Y:S05]  /*0be0*/  BSYNC.RECONVERGENT B1 ;  /* 0x0000000000017941 */ /* 0x000fea0003800200 */
.L_x_246:
        /* <DEDUP_REMOVED lines=28> */
.L_x_249:
[----:B------:R-:W-:Y:S05]  /*0db0*/  BSYNC.RECONVERGENT B1 ;  /* 0x0000000000017941 */ /* 0x000fea0003800200 */
.L_x_248:
[----:B------:R-:W-:Y:S05]  /*0dc0*/  @!P1 BRA `(.L_x_242) ;  /* 0x0000000000489947 */ /* 0x000fea0003800000 */
[----:B-12---:R-:W1:Y:S01]  /*0dd0*/  LDC.64 R8, c[0x0][0x388] ;  /* 0x0000e200ff087b82 */ /* 0x006e620000000a00 */
[----:B------:R-:W-:-:S07]  /*0de0*/  IMAD.MOV R6, RZ, RZ, -R6 ;  /* 0x000000ffff067224 */ /* 0x000fce00078e0a06 */
[----:B------:R-:W2:Y:S01]  /*0df0*/  LDC.64 R12, c[0x0][0x3f8] ;  /* 0x0000fe00ff0c7b82 */ /* 0x000ea20000000a00 */
[----:B-1----:R-:W-:-:S04]  /*0e00*/  IMAD.WIDE.U32 R8, R7, 0x4, R8 ;  /* 0x0000000407087825 */ /* 0x002fc800078e0008 */
[----:B0-----:R-:W-:Y:S02]  /*0e10*/  IMAD.MOV.U32 R10, RZ, RZ, R8 ;  /* 0x000000ffff0a7224 */ /* 0x001fe400078e0008 */
[----:B------:R-:W-:-:S07]  /*0e20*/  IMAD.MOV.U32 R11, RZ, RZ, R9 ;  /* 0x000000ffff0b7224 */ /* 0x000fce00078e0009 */
.L_x_250:
        /* <DEDUP_REMOVED lines=12> */
.L_x_242:
[----:B------:R-:W-:Y:S05]  /*0ef0*/  BSYNC.RECONVERGENT B0 ;  /* 0x0000000000007941 */ /* 0x000fea0003800200 */
.L_x_241:
[----:B------:R-:W-:Y:S01]  /*0f00*/  LOP3.LUT R3, R3, 0x1, RZ, 0xc0, !PT ;  /* 0x0000000103037812 */ /* 0x000fe200078ec0ff */
[----:B---3--:R-:W-:Y:S01]  /*0f10*/  IMAD R8, R0, R5, RZ ;  /* 0x0000000500087224 */ /* 0x008fe200078e02ff */
[----:B------:R-:W-:Y:S02]  /*0f20*/  BAR.SYNC.DEFER_BLOCKING 0x0 ;  /* 0x0000000000007b1d */ /* 0x000fe40000010000 */
[----:B------:R-:W-:Y:S02]  /*0f30*/  ISETP.NE.U32.AND P0, PT, R3, 0x1, PT ;  /* 0x000000010300780c */ /* 0x000fe40003f05070 */
[----:B-12---:R-:W-:-:S11]  /*0f40*/  SHF.R.S32.HI R9, RZ, 0x1f, R8 ;  /* 0x0000001fff097819 */ /* 0x006fd60000011408 */
[----:B------:R-:W-:Y:S05]  /*0f50*/  @P0 BRA `(.L_x_251) ;  /* 0x0000000000540947 */ /* 0x000fea0003800000 */
[----:B------:R-:W1:Y:S02]  /*0f60*/  LDCU UR6, c[0x0][0x3b0] ;  /* 0x00007600ff0677ac */ /* 0x000e640008000800 */
[----:B-1----:R-:W-:-:S13]  /*0f70*/  ISETP.GE.U32.AND P0, PT, R2, UR6, PT ;  /* 0x0000000602007c0c */ /* 0x002fda000bf06070 */
[----:B------:R-:W-:Y:S05]  /*0f80*/  @P0 EXIT ;  /* 0x000000000000094d */ /* 0x000fea0003800000 */
[----:B------:R-:W1:Y:S01]  /*0f90*/  LDC R9, c[0x0][0x3a8] ;  /* 0x0000ea00ff097b82 */ /* 0x000e620000000800 */
[----:B0-----:R-:W-:Y:S02]  /*0fa0*/  HFMA2 R7, -RZ, RZ, 0, 0 ;  /* 0x00000000ff077431 */ /* 0x001fe400000001ff */
[----:B------:R-:W-:Y:S01]  /*0fb0*/  IMAD R0, R0, UR6, RZ ;  /* 0x0000000600007c24 */ /* 0x000fe2000f8e02ff */
[----:B------:R-:W0:Y:S01]  /*0fc0*/  LDCU UR4, c[0x0][0x360] ;  /* 0x00006c00ff0477ac */ /* 0x000e220008000800 */
[----:B------:R-:W-:Y:S01]  /*0fd0*/  IMAD.MOV.U32 R5, RZ, RZ, R2 ;  /* 0x000000ffff057224 */ /* 0x000fe200078e0002 */
[----:B------:R-:W2:Y:S01]  /*0fe0*/  LDCU.64 UR8, c[0x0][0x3b8] ;  /* 0x00007700ff0877ac */ /* 0x000ea20008000a00 */
[----:B------:R-:W-:-:S12]  /*0ff0*/  USHF.R.S32.HI UR5, URZ, 0x1f, UR6 ;  /* 0x0000001fff057899 */ /* 0x000fd80008011406 */
.L_x_252:
[C---:B------:R-:W-:Y:S02]  /*1000*/  IADD3 R3, P0, PT, R0.reuse, R5, RZ ;  /* 0x0000000500037210 */ /* 0x040fe40007f1e0ff */
[----:B0-----:R-:W-:Y:S02]  /*1010*/  IADD3 R5, P1, PT, R5, UR4, RZ ;  /* 0x0000000405057c10 */ /* 0x001fe4000ff3e0ff */
[----:B------:R-:W-:Y:S02]  /*1020*/  LEA.HI.X.SX32 R4, R0, R7, 0x1, P0 ;  /* 0x0000000700047211 */ /* 0x000fe400000f0eff */
[----:B--2---:R-:W-:Y:S01]  /*1030*/  LEA R2, P0, R3, UR8, 0x2 ;  /* 0x0000000803027c11 */ /* 0x004fe2000f8010ff */
[----:B------:R-:W-:-:S03]  /*1040*/  IMAD.X R7, RZ, RZ, R7, P1 ;  /* 0x000000ffff077224 */ /* 0x000fc600008e0607 */
[----:B------:R-:W-:Y:S02]  /*1050*/  LEA.HI.X R3, R3, UR9, R4, 0x2, P0 ;  /* 0x0000000903037c11 */ /* 0x000fe400080f1404 */
[----:B------:R-:W-:-:S03]  /*1060*/  ISETP.GE.U32.AND P0, PT, R5, UR6, PT ;  /* 0x0000000605007c0c */ /* 0x000fc6000bf06070 */
[----:B-1----:R3:W-:Y:S01]  /*1070*/  STG.E desc[UR10][R2.64], R9 ;  /* 0x0000000902007986 */ /* 0x0027e2000c10190a */
[----:B------:R-:W-:-:S13]  /*1080*/  ISETP.GE.U32.AND.EX P0, PT, R7, UR5, PT, P0 ;  /* 0x0000000507007c0c */ /* 0x000fda000bf06100 */
[----:B---3--:R-:W-:Y:S05]  /*1090*/  @!P0 BRA `(.L_x_252) ;  /* 0xfffffffc00d88947 */ /* 0x008fea000383ffff */
[----:B------:R-:W-:Y:S05]  /*10a0*/  EXIT ;  /* 0x000000000000794d */ /* 0x000fea0003800000 */
.L_x_251:
[----:B------:R-:W1:Y:S01]  /*10b0*/  LDCU UR6, c[0x0][0x3e8] ;  /* 0x00007d00ff0677ac */ /* 0x000e620008000800 */
[----:B------:R-:W-:Y:S01]  /*10c0*/  SHF.R.U32.HI R3, RZ, 0x5, R2 ;  /* 0x00000005ff037819 */ /* 0x000fe20000011602 */
[----:B-1----:R-:W-:-:S09]  /*10d0*/  UISETP.GE.AND UP0, UPT, UR6, 0x1, UPT ;  /* 0x000000010600788c */ /* 0x002fd2000bf06270 */
[----:B------:R-:W-:Y:S05]  /*10e0*/  BRA.U !UP0, `(.L_x_253) ;  /* 0x0000000508787547 */ /* 0x000fea000b800000 */
[----:B------:R-:W-:Y:S01]  /*10f0*/  UISETP.GE.U32.AND UP0, UPT, UR6, 0x8, UPT ;  /* 0x000000080600788c */ /* 0x000fe2000bf06070 */
[----:B------:R-:W-:Y:S01]  /*1100*/  IMAD.MOV.U32 R4, RZ, RZ, RZ ;  /* 0x000000ffff047224 */ /* 0x000fe200078e00ff */
[----:B------:R-:W-:-:S04]  /*1110*/  ULOP3.LUT UR13, UR6, 0x7, URZ, 0xc0, !UPT ;  /* 0x00000007060d7892 */ /* 0x000fc8000f8ec0ff */
[----:B------:R-:W-:-:S03]  /*1120*/  UISETP.NE.AND UP1, UPT, UR13, URZ, UPT ;  /* 0x000000ff0d00728c */ /* 0x000fc6000bf25270 */
[----:B------:R-:W-:Y:S08]  /*1130*/  BRA.U !UP0, `(.L_x_254) ;  /* 0x0000000108947547 */ /* 0x000ff0000b800000 */
[----:B------:R-:W1:Y:S01]  /*1140*/  S2UR UR5, SR_CgaCtaId ;  /* 0x00000000000579c3 */ /* 0x000e620000008800 */
[----:B------:R-:W-:Y:S01]  /*1150*/  ULOP3.LUT UR6, UR6, 0x7ffffff8, URZ, 0xc0, !UPT ;  /* 0x7ffffff806067892 */ /* 0x000fe2000f8ec0ff */
[----:B------:R-:W-:Y:S01]  /*1160*/  IMAD.MOV.U32 R5, RZ, RZ, RZ ;  /* 0x000000ffff057224 */ /* 0x000fe200078e00ff */
[----:B------:R-:W-:Y:S01]  /*1170*/  UMOV UR4, 0x400 ;  /* 0x0000040000047882 */ /* 0x000fe20000000000 */
[----:B------:R-:W2:Y:S03]  /*1180*/  LDCU.64 UR8, c[0x0][0x3e8] ;  /* 0x00007d00ff0877ac */ /* 0x000ea60008000a00 */
[----:B------:R-:W-:Y:S01]  /*1190*/  IMAD.U32 R4, RZ, RZ, UR6 ;  /* 0x00000006ff047e24 */ /* 0x000fe2000f8e00ff */
[----:B------:R-:W-:-:S04]  /*11a0*/  UIADD3 UR4, UPT, UPT, UR4, 0x10a0, URZ ;  /* 0x000010a004047890 */ /* 0x000fc8000fffe0ff */
[----:B-12---:R-:W-:-:S12]  /*11b0*/  ULEA UR4, UR5, UR4, 0x18 ;  /* 0x0000000405047291 */ /* 0x006fd8000f8ec0ff */
.L_x_255:
[----:B------:R-:W-:Y:S02]  /*11c0*/  UMOV UR6, UR8 ;  /* 0x0000000800067c82 */ /* 0x000fe40008000000 */
[----:B0-----:R-:W-:Y:S02]  /*11d0*/  IMAD R6, R3, UR6, R5 ;  /* 0x0000000603067c24 */ /* 0x001fe4000f8e0205 */
[----:B------:R-:W-:Y:S02]  /*11e0*/  VIADD R5, R5, 0x8 ;  /* 0x0000000805057836 */ /* 0x000fe40000000000 */
[C---:B------:R-:W-:Y:S01]  /*11f0*/  VIADD R7, R6.reuse, 0x1 ;  /* 0x0000000106077836 */ /* 0x040fe20000000000 */
        /* <DEDUP_REMOVED lines=9> */
[----:B------:R-:W-:-:S02]  /*1290*/  LEA R7, R6, UR4, 0x2 ;  /* 0x0000000406077c11 */ /* 0x000fc4000f8e10ff */
[----:B------:R-:W-:Y:S02]  /*12a0*/  IADD3 R6, PT, PT, R6, 0x7, RZ ;  /* 0x0000000706067810 */ /* 0x000fe40007ffe0ff */
[----:B------:R-:W-:Y:S01]  /*12b0*/  ISETP.GE.AND P2, PT, R10, UR9, PT ;  /* 0x000000090a007c0c */ /* 0x000fe2000bf46270 */
[----:B------:R1:W-:Y:S01]  /*12c0*/  @!P6 STS [R7], RZ ;  /* 0x000000ff0700e388 */ /* 0x0003e20000000800 */
[----:B------:R-:W-:Y:S02]  /*12d0*/  ISETP.GE.AND P1, PT, R11, UR9, PT ;  /* 0x000000090b007c0c */ /* 0x000fe4000bf26270 */
[----:B------:R-:W-:Y:S01]  /*12e0*/  ISETP.GE.AND P6, PT, R6, UR9, PT ;  /* 0x0000000906007c0c */ /* 0x000fe2000bfc6270 */
[----:B------:R1:W-:Y:S01]  /*12f0*/  @!P5 STS [R7+0x4], RZ ;  /* 0x000004ff0700d388 */ /* 0x0003e20000000800 */
[----:B------:R-:W-:-:S03]  /*1300*/  ISETP.GE.AND P0, PT, R12, UR9, PT ;  /* 0x000000090c007c0c */ /* 0x000fc6000bf06270 */
[----:B------:R1:W-:Y:S04]  /*1310*/  @!P4 STS [R7+0x8], RZ ;  /* 0x000008ff0700c388 */ /* 0x0003e80000000800 */
[----:B------:R1:W-:Y:S04]  /*1320*/  @!P3 STS [R7+0xc], RZ ;  /* 0x00000cff0700b388 */ /* 0x0003e80000000800 */
[----:B------:R1:W-:Y:S04]  /*1330*/  @!P2 STS [R7+0x10], RZ ;  /* 0x000010ff0700a388 */ /* 0x0003e80000000800 */
[----:B------:R1:W-:Y:S04]  /*1340*/  @!P1 STS [R7+0x14], RZ ;  /* 0x000014ff07009388 */ /* 0x0003e80000000800 */
[----:B------:R1:W-:Y:S04]  /*1350*/  @!P6 STS [R7+0x1c], RZ ;  /* 0x00001cff0700e388 */ /* 0x0003e80000000800 */
[----:B------:R1:W-:Y:S01]  /*1360*/  @!P0 STS [R7+0x18], RZ ;  /* 0x000018ff07008388 */ /* 0x0003e20000000800 */
[----:B------:R-:W-:-:S13]  /*1370*/  ISETP.NE.AND P0, PT, R5, R4, PT ;  /* 0x000000040500720c */ /* 0x000fda0003f05270 */
[----:B-1----:R-:W-:Y:S05]  /*1380*/  @P0 BRA `(.L_x_255) ;  /* 0xfffffffc008c0947 */ /* 0x002fea000383ffff */
.L_x_254:
[----:B------:R-:W-:Y:S05]  /*1390*/  BRA.U !UP1, `(.L_x_253) ;  /* 0x0000000109cc7547 */ /* 0x000fea000b800000 */
[----:B------:R-:W-:Y:S02]  /*13a0*/  UISETP.GE.U32.AND UP0, UPT, UR13, 0x4, UPT ;  /* 0x000000040d00788c */ /* 0x000fe4000bf06070 */
[----:B------:R-:W-:-:S04]  /*13b0*/  ULOP3.LUT UR8, UR6, 0x3, URZ, 0xc0, !UPT ;  /* 0x0000000306087892 */ /* 0x000fc8000f8ec0ff */
[----:B------:R-:W-:-:S03]  /*13c0*/  UISETP.NE.AND UP1, UPT, UR8, URZ, UPT ;  /* 0x000000ff0800728c */ /* 0x000fc6000bf25270 */
[----:B------:R-:W-:Y:S08]  /*13d0*/  BRA.U !UP0, `(.L_x_256) ;  /* 0x00000001084c7547 */ /* 0x000ff0000b800000 */
[----:B------:R-:W1:Y:S01]  /*13e0*/  LDCU UR9, c[0x0][0x3ec] ;  /* 0x00007d80ff0977ac */ /* 0x000e620008000800 */
[----:B------:R-:W2:Y:S01]  /*13f0*/  S2UR UR5, SR_CgaCtaId ;  /* 0x00000000000579c3 */ /* 0x000ea20000008800 */
[----:B------:R-:W-:Y:S01]  /*1400*/  IMAD R5, R3, UR6, R4 ;  /* 0x0000000603057c24 */ /* 0x000fe2000f8e0204 */
[----:B------:R-:W-:Y:S01]  /*1410*/  UMOV UR4, 0x400 ;  /* 0x0000040000047882 */ /* 0x000fe20000000000 */
[----:B------:R-:W-:Y:S01]  /*1420*/  VIADD R4, R4, 0x4 ;  /* 0x0000000404047836 */ /* 0x000fe20000000000 */
[----:B------:R-:W-:Y:S01]  /*1430*/  UIADD3 UR4, UPT, UPT, UR4, 0x10a0, URZ ;  /* 0x000010a004047890 */ /* 0x000fe2000fffe0ff */
[C---:B0-----:R-:W-:Y:S02]  /*1440*/  VIADD R6, R5.reuse, 0x1 ;  /* 0x0000000105067836 */ /* 0x041fe40000000000 */
[----:B------:R-:W-:-:S03]  /*1450*/  VIADD R7, R5, 0x3 ;  /* 0x0000000305077836 */ /* 0x000fc60000000000 */
[----:B-1----:R-:W-:Y:S01]  /*1460*/  ISETP.GE.AND P1, PT, R6, UR9, PT ;  /* 0x0000000906007c0c */ /* 0x002fe2000bf26270 */
[C---:B------:R-:W-:Y:S01]  /*1470*/  VIADD R6, R5.reuse, 0x2 ;  /* 0x0000000205067836 */ /* 0x040fe20000000000 */
[----:B------:R-:W-:Y:S02]  /*1480*/  ISETP.GE.AND P0, PT, R5, UR9, PT ;  /* 0x0000000905007c0c */ /* 0x000fe4000bf06270 */
[----:B------:R-:W-:Y:S02]  /*1490*/  ISETP.GE.AND P3, PT, R7, UR9, PT ;  /* 0x0000000907007c0c */ /* 0x000fe4000bf66270 */
[----:B------:R-:W-:Y:S01]  /*14a0*/  ISETP.GE.AND P2, PT, R6, UR9, PT ;  /* 0x0000000906007c0c */ /* 0x000fe2000bf46270 */
[----:B--2---:R-:W-:-:S06]  /*14b0*/  ULEA UR4, UR5, UR4, 0x18 ;  /* 0x0000000405047291 */ /* 0x004fcc000f8ec0ff */
[----:B------:R-:W-:-:S05]  /*14c0*/  LEA R5, R5, UR4, 0x2 ;  /* 0x0000000405057c11 */ /* 0x000fca000f8e10ff */
[----:B------:R1:W-:Y:S04]  /*14d0*/  @!P0 STS [R5], RZ ;  /* 0x000000ff05008388 */ /* 0x0003e80000000800 */
[----:B------:R1:W-:Y:S04]  /*14e0*/  @!P1 STS [R5+0x4], RZ ;  /* 0x000004ff05009388 */ /* 0x0003e80000000800 */
[----:B------:R1:W-:Y:S04]  /*14f0*/  @!P2 STS [R5+0x8], RZ ;  /* 0x000008ff0500a388 */ /* 0x0003e80000000800 */
[----:B------:R1:W-:Y:S02]  /*1500*/  @!P3 STS [R5+0xc], RZ ;  /* 0x00000cff0500b388 */ /* 0x0003e40000000800 */
.L_x_256:
[----:B------:R-:W-:Y:S05]  /*1510*/  BRA.U !UP1, `(.L_x_253) ;  /* 0x00000001096c7547 */ /* 0x000fea000b800000 */
[----:B------:R-:W-:Y:S02]  /*1520*/  UISETP.NE.AND UP0, UPT, UR8, 0x1, UPT ;  /* 0x000000010800788c */ /* 0x000fe4000bf05270 */
[----:B------:R-:W-:-:S04]  /*1530*/  ULOP3.LUT UR4, UR6, 0x1, URZ, 0xc0, !UPT ;  /* 0x0000000106047892 */ /* 0x000fc8000f8ec0ff */
[----:B------:R-:W-:-:S03]  /*1540*/  UISETP.NE.U32.AND UP1, UPT, UR4, 0x1, UPT ;  /* 0x000000010400788c */ /* 0x000fc6000bf25070 */
[----:B------:R-:W-:Y:S08]  /*1550*/  BRA.U !UP0, `(.L_x_257) ;  /* 0x0000000108347547 */ /* 0x000ff0000b800000 */
[----:B------:R-:W2:Y:S01]  /*1560*/  S2UR UR5, SR_CgaCtaId ;  /* 0x00000000000579c3 */ /* 0x000ea20000008800 */
[----:B------:R-:W3:Y:S01]  /*1570*/  LDCU UR8, c[0x0][0x3ec] ;  /* 0x00007d80ff0877ac */ /* 0x000ee20008000800 */
[----:B-1----:R-:W-:Y:S02]  /*1580*/  IMAD R5, R3, UR6, R4 ;  /* 0x0000000603057c24 */ /* 0x002fe4000f8e0204 */
[----:B------:R-:W-:Y:S01]  /*1590*/  VIADD R4, R4, 0x2 ;  /* 0x0000000204047836 */ /* 0x000fe20000000000 */
[----:B------:R-:W-:Y:S01]  /*15a0*/  UMOV UR4, 0x400 ;  /* 0x0000040000047882 */ /* 0x000fe20000000000 */
[C---:B0-----:R-:W-:Y:S01]  /*15b0*/  VIADD R6, R5.reuse, 0x1 ;  /* 0x0000000105067836 */ /* 0x041fe20000000000 */
[----:B------:R-:W-:Y:S01]  /*15c0*/  UIADD3 UR4, UPT, UPT, UR4, 0x10a0, URZ ;  /* 0x000010a004047890 */ /* 0x000fe2000fffe0ff */
[----:B---3--:R-:W-:-:S03]  /*15d0*/  ISETP.GE.AND P0, PT, R5, UR8, PT ;  /* 0x0000000805007c0c */ /* 0x008fc6000bf06270 */
[----:B------:R-:W-:Y:S01]  /*15e0*/  ISETP.GE.AND P1, PT, R6, UR8, PT ;  /* 0x0000000806007c0c */ /* 0x000fe2000bf26270 */
[----:B--2---:R-:W-:-:S06]  /*15f0*/  ULEA UR4, UR5, UR4, 0x18 ;  /* 0x0000000405047291 */ /* 0x004fcc000f8ec0ff */
[----:B------:R-:W-:-:S05]  /*1600*/  LEA R5, R5, UR4, 0x2 ;  /* 0x0000000405057c11 */ /* 0x000fca000f8e10ff */
[----:B------:R2:W-:Y:S04]  /*1610*/  @!P0 STS [R5], RZ ;  /* 0x000000ff05008388 */ /* 0x0005e80000000800 */
[----:B------:R2:W-:Y:S02]  /*1620*/  @!P1 STS [R5+0x4], RZ ;  /* 0x000004ff05009388 */ /* 0x0005e40000000800 */
.L_x_257:
[----:B------:R-:W-:Y:S05]  /*1630*/  BRA.U UP1, `(.L_x_253) ;  /* 0x0000000101247547 */ /* 0x000fea000b800000 */
[----:B------:R-:W3:Y:S01]  /*1640*/  LDCU UR4, c[0x0][0x3ec] ;  /* 0x00007d80ff0477ac */ /* 0x000ee20008000800 */
[----:B------:R-:W-:-:S05]  /*1650*/  IMAD R4, R3, UR6, R4 ;  /* 0x0000000603047c24 */ /* 0x000fca000f8e0204 */
[----:B---3--:R-:W-:-:S13]  /*1660*/  ISETP.GE.AND P0, PT, R4, UR4, PT ;  /* 0x0000000404007c0c */ /* 0x008fda000bf06270 */
[----:B0-----:R-:W0:Y:S01]  /*1670*/  @!P0 S2R R6, SR_CgaCtaId ;  /* 0x0000000000068919 */ /* 0x001e220000008800 */
[----:B-12---:R-:W-:-:S05]  /*1680*/  @!P0 MOV R5, 0x400 ;  /* 0x0000040000058802 */ /* 0x006fca0000000f00 */
[----:B------:R-:W-:-:S05]  /*1690*/  @!P0 VIADD R5, R5, 0x10a0 ;  /* 0x000010a005058836 */ /* 0x000fca0000000000 */
[----:B0-----:R-:W-:-:S05]  /*16a0*/  @!P0 LEA R5, R6, R5, 0x18 ;  /* 0x0000000506058211 */ /* 0x001fca00078ec0ff */
[----:B------:R-:W-:-:S05]  /*16b0*/  @!P0 IMAD R4, R4, 0x4, R5 ;  /* 0x0000000404048824 */ /* 0x000fca00078e0205 */
[----:B------:R3:W-:Y:S02]  /*16c0*/  @!P0 STS [R4], RZ ;  /* 0x000000ff04008388 */ /* 0x0007e40000000800 */
.L_x_253:
[----:B------:R-:W4:Y:S01]  /*16d0*/  LDCU.64 UR4, c[0x0][0x3a8] ;  /* 0x00007500ff0477ac */ /* 0x000f220008000a00 */
[----:B------:R-:W0:Y:S01]  /*16e0*/  LDCU UR6, c[0x0][0x360] ;  /* 0x00006c00ff0677ac */ /* 0x000e220008000800 */
[----:B------:R-:W0:Y:S01]  /*16f0*/  LDCU UR13, c[0x0][0x3a0] ;  /* 0x00007400ff0d77ac */ /* 0x000e220008000800 */
[----:B------:R-:W0:Y:S01]  /*1700*/  LDCU UR32, c[0x0][0x3a0] ;  /* 0x00007400ff2077ac */ /* 0x000e220008000800 */
[----:B------:R-:W0:Y:S01]  /*1710*/  LDCU UR33, c[0x0][0x3a0] ;  /* 0x00007400ff2177ac */ /* 0x000e220008000800 */
[----:B----4-:R-:W-:Y:S01]  /*1720*/  ISETP.GE.U32.AND P0, PT, R2, UR4, PT ;  /* 0x0000000402007c0c */ /* 0x010fe2000bf06070 */
[----:B------:R-:W4:Y:S03]  /*1730*/  LDCU UR35, c[0x0][0x3a0] ;  /* 0x00007400ff2377ac */ /* 0x000f260008000800 */
        /* <DEDUP_REMOVED lines=16> */
[----:B0-----:R-:W-:Y:S02]  /*1840*/  HFMA2 R6, -RZ, RZ, 0, 0 ;  /* 0x00000000ff067431 */ /* 0x001fe400000001ff */
[----:B------:R-:W-:Y:S01]  /*1850*/  IMAD.MOV.U32 R7, RZ, RZ, R2 ;  /* 0x000000ffff077224 */ /* 0x000fe200078e0002 */
[----:B-----5:R-:W-:-:S04]  /*1860*/  UISETP.NE.U32.AND UP0, UPT, UR4, URZ, UPT ;  /* 0x000000ff0400728c */ /* 0x020fc8000bf05070 */
[----:B------:R-:W-:-:S09]  /*1870*/  UISETP.NE.AND.EX UP0, UPT, UR5, URZ, UPT, UP0 ;  /* 0x000000ff0500728c */ /* 0x000fd2000bf05300 */
[----:B------:R-:W-:Y:S05]  /*1880*/  BRA.U UP0, `(.L_x_259) ;  /* 0x0000000100c47547 */ /* 0x000fea000b800000 */
[----:B------:R-:W0:Y:S01]  /*1890*/  LDCU.U8 UR4, c[0x0][0x400] ;  /* 0x00008000ff0477ac */ /* 0x000e220008000000 */
[----:B------:R-:W1:Y:S01]  /*18a0*/  LDC.64 R8, c[0x0][0x398] ;  /* 0x0000e600ff087b82 */ /* 0x000e620000000a00 */
[----:B0-----:R-:W-:-:S04]  /*18b0*/  UPRMT UR4, UR4, 0x8880, URZ ;  /* 0x0000888004047896 */ /* 0x001fc800080000ff */
[----:B------:R-:W-:-:S09]  /*18c0*/  UISETP.NE.AND UP0, UPT, UR4, URZ, UPT ;  /* 0x000000ff0400728c */ /* 0x000fd2000bf05270 */
[----:B------:R-:W-:Y:S05]  /*18d0*/  BRA.U !UP0, `(.L_x_260) ;  /* 0x0000000108607547 */ /* 0x000fea000b800000 */
.L_x_263:
[----:B0--3--:R-:W-:-:S04]  /*18e0*/  LEA R4, P0, R7, UR20, 0x2 ;  /* 0x0000001407047c11 */ /* 0x009fc8000f8010ff */
[----:B-12---:R-:W-:-:S06]  /*18f0*/  LEA.HI.X R5, R7, UR21, R6, 0x2, P0 ;  /* 0x0000001507057c11 */ /* 0x006fcc00080f1406 */
[----:B------:R-:W2:Y:S01]  /*1900*/  LDG.E.CONSTANT R5, desc[UR10][R4.64] ;  /* 0x0000000a04057981 */ /* 0x000ea2000c1e9900 */
[----:B------:R-:W-:Y:S01]  /*1910*/  IADD3 R7, P0, PT, R7, UR6, RZ ;  /* 0x0000000607077c10 */ /* 0x000fe2000ff1e0ff */
[----:B------:R-:W-:Y:S05]  /*1920*/  YIELD ;  /* 0x0000000000007946 */ /* 0x000fea0003800000 */
[----:B------:R-:W-:Y:S01]  /*1930*/  IMAD.X R6, RZ, RZ, R6, P0 ;  /* 0x000000ffff067224 */ /* 0x000fe200000e0606 */
[----:B------:R-:W-:Y:S01]  /*1940*/  ISETP.GE.U32.AND P0, PT, R7, UR14, PT ;  /* 0x0000000e07007c0c */ /* 0x000fe2000bf06070 */
[----:B------:R-:W-:Y:S03]  /*1950*/  BSSY.RECONVERGENT B0, `(.L_x_261) ;  /* 0x000000e000007945 */ /* 0x000fe60003800200 */
[----:B------:R-:W-:-:S02]  /*1960*/  ISETP.GE.U32.AND.EX P0, PT, R6, UR15, PT, P0 ;  /* 0x0000000f06007c0c */ /* 0x000fc4000bf06100 */
[----:B--2---:R-:W-:-:S13]  /*1970*/  ISETP.GE.AND P1, PT, R5, UR13, PT ;  /* 0x0000000d05007c0c */ /* 0x004fda000bf26270 */
[----:B------:R-:W-:Y:S05]  /*1980*/  @P1 BRA `(.L_x_262) ;  /* 0x0000000000281947 */ /* 0x000fea0003800000 */
[----:B------:R-:W-:-:S06]  /*1990*/  IMAD.WIDE R4, R5, 0x4, R8 ;  /* 0x0000000405047825 */ /* 0x000fcc00078e0208 */
[----:B------:R-:W2:Y:S02]  /*19a0*/  LDG.E.CONSTANT R4, desc[UR10][R4.64] ;  /* 0x0000000a04047981 */ /* 0x000ea4000c1e9900 */
[----:B--2---:R-:W-:-:S13]  /*19b0*/  ISETP.NE.AND P1, PT, R4, -0x1, PT ;  /* 0xffffffff0400780c */ /* 0x004fda0003f25270 */
[----:B------:R-:W-:Y:S05]  /*19c0*/  @!P1 BRA `(.L_x_262) ;  /* 0x0000000000189947 */ /* 0x000fea0003800000 */
[----:B------:R-:W0:Y:S01]  /*19d0*/  S2UR UR5, SR_CgaCtaId ;  /* 0x00000000000579c3 */ /* 0x000e220000008800 */
[----:B------:R-:W-:Y:S02]  /*19e0*/  UMOV UR4, 0x400 ;  /* 0x0000040000047882 */ /* 0x000fe40000000000 */
[----:B------:R-:W-:-:S04]  /*19f0*/  UIADD3 UR4, UPT, UPT, UR4, 0x10a0, URZ ;  /* 0x000010a004047890 */ /* 0x000fc8000fffe0ff */
[----:B0-----:R-:W-:-:S06]  /*1a00*/  ULEA UR4, UR5, UR4, 0x18 ;  /* 0x0000000405047291 */ /* 0x001fcc000f8ec0ff */
[----:B------:R-:W-:-:S05]  /*1a10*/  LEA R4, R4, UR4, 0x2 ;  /* 0x0000000404047c11 */ /* 0x000fca000f8e10ff */
[----:B------:R0:W-:Y:S02]  /*1a20*/  ATOMS.POPC.INC.32 RZ, [R4+URZ] ;  /* 0x0000000004ff7f8c */ /* 0x0001e4000d8000ff */
.L_x_262:
[----:B----4-:R-:W-:Y:S05]  /*1a30*/  BSYNC.RECONVERGENT B0 ;  /* 0x0000000000007941 */ /* 0x010fea0003800200 */
.L_x_261:
[----:B------:R-:W-:Y:S05]  /*1a40*/  @!P0 BRA `(.L_x_263) ;  /* 0xfffffffc00a48947 */ /* 0x000fea000383ffff */
[----:B------:R-:W-:Y:S05]  /*1a50*/  BRA `(.L_x_258) ;  /* 0x0000000800207947 */ /* 0x000fea0003800000 */
.L_x_260:
[----:B-12---:R-:W0:Y:S01]  /*1a60*/  S2R R5, SR_CgaCtaId ;  /* 0x0000000000057919 */ /* 0x006e220000008800 */
[----:B---3--:R-:W-:-:S05]  /*1a70*/  MOV R4, 0x400 ;  /* 0x0000040000047802 */ /* 0x008fca0000000f00 */
[----:B------:R-:W-:-:S05]  /*1a80*/  VIADD R4, R4, 0x10a0 ;  /* 0x000010a004047836 */ /* 0x000fca0000000000 */
[----:B0-----:R-:W-:-:S07]  /*1a90*/  LEA R9, R5, R4, 0x18 ;  /* 0x0000000405097211 */ /* 0x001fce00078ec0ff */
.L_x_266:
[----:B0-----:R-:W-:-:S04]  /*1aa0*/  LEA R4, P0, R7, UR22, 0x2 ;  /* 0x0000001607047c11 */ /* 0x001fc8000f8010ff */
[----:B------:R-:W-:-:S05]  /*1ab0*/  LEA.HI.X R5, R7, UR23, R6, 0x2, P0 ;  /* 0x0000001707057c11 */ /* 0x000fca00080f1406 */
        /* <DEDUP_REMOVED lines=9> */
[----:B------:R-:W-:-:S05]  /*1b50*/  IMAD R4, R4, 0x4, R9 ;  /* 0x0000000404047824 */ /* 0x000fca00078e0209 */
[----:B------:R0:W-:Y:S02]  /*1b60*/  ATOMS.POPC.INC.32 RZ, [R4+URZ] ;  /* 0x0000000004ff7f8c */ /* 0x0001e4000d8000ff */
.L_x_265:
[----:B----4-:R-:W-:Y:S05]  /*1b70*/  BSYNC.RECONVERGENT B0 ;  /* 0x0000000000007941 */ /* 0x010fea0003800200 */
.L_x_264:
[----:B------:R-:W-:Y:S05]  /*1b80*/  @!P0 BRA `(.L_x_266) ;  /* 0xfffffffc00c48947 */ /* 0x000fea000383ffff */
[----:B------:R-:W-:Y:S05]  /*1b90*/  BRA `(.L_x_258) ;  /* 0x0000000400d07947 */ /* 0x000fea0003800000 */
.L_x_259:
[----:B------:R-:W0:Y:S01]  /*1ba0*/  LDCU.U8 UR4, c[0x0][0x400] ;  /* 0x00008000ff0477ac */ /* 0x000e220008000000 */
[----:B-123--:R-:W1:Y:S01]  /*1bb0*/  LDC.64 R4, c[0x0][0x398] ;  /* 0x0000e600ff047b82 */ /* 0x00ee620000000a00 */
[----:B0-----:R-:W-:-:S04]  /*1bc0*/  UPRMT UR4, UR4, 0x8880, URZ ;  /* 0x0000888004047896 */ /* 0x001fc800080000ff */
[----:B------:R-:W-:-:S09]  /*1bd0*/  UISETP.NE.AND UP0, UPT, UR4, URZ, UPT ;  /* 0x000000ff0400728c */ /* 0x000fd2000bf05270 */
[----:B------:R-:W-:Y:S05]  /*1be0*/  BRA.U !UP0, `(.L_x_267) ;  /* 0x0000000108e47547 */ /* 0x000fea000b800000 */
.L_x_273:
[----:B------:R-:W-:-:S04]  /*1bf0*/  LEA R10, P0, R7, UR24, 0x2 ;  /* 0x00000018070a7c11 */ /* 0x000fc8000f8010ff */
[----:B0-----:R-:W-:-:S06]  /*1c00*/  LEA.HI.X R11, R7, UR25, R6, 0x2, P0 ;  /* 0x00000019070b7c11 */ /* 0x001fcc00080f1406 */
[----:B------:R-:W2:Y:S01]  /*1c10*/  LDG.E.CONSTANT R11, desc[UR10][R10.64] ;  /* 0x0000000a0a0b7981 */ /* 0x000ea2000c1e9900 */
[----:B------:R-:W-:Y:S05]  /*1c20*/  YIELD ;  /* 0x0000000000007946 */ /* 0x000fea0003800000 */
[----:B------:R-:W-:Y:S01]  /*1c30*/  BSSY.RECONVERGENT B0, `(.L_x_268) ;  /* 0x000002e000007945 */ /* 0x000fe20003800200 */
[----:B--2---:R-:W-:-:S13]  /*1c40*/  ISETP.GE.AND P0, PT, R11, UR33, PT ;  /* 0x000000210b007c0c */ /* 0x004fda000bf06270 */
[----:B------:R-:W-:Y:S05]  /*1c50*/  @P0 BRA `(.L_x_269) ;  /* 0x0000000000ac0947 */ /* 0x000fea0003800000 */
[----:B-1----:R-:W-:-:S06]  /*1c60*/  IMAD.WIDE R10, R11, 0x4, R4 ;  /* 0x000000040b0a7825 */ /* 0x002fcc00078e0204 */
        /* <DEDUP_REMOVED lines=27> */
.L_x_271:
[----:B------:R-:W-:Y:S01]  /*1e20*/  IMAD.U32 R11, RZ, RZ, UR7 ;  /* 0x00000007ff0b7e24 */ /* 0x000fe2000f8e00ff */
[----:B------:R-:W-:-:S07]  /*1e30*/  MOV R14, 0x1e50 ;  /* 0x00001e50000e7802 */ /* 0x000fce0000000f00 */
[----:B----4-:R-:W-:Y:S05]  /*1e40*/  CALL.REL.NOINC `($__internal_4_$__cuda_sm20_div_u64) ;  /* 0x0000002000947944 */ /* 0x010fea0003c00000 */
.L_x_272:
[----:B----4-:R-:W-:Y:S05]  /*1e50*/  BSYNC.RECONVERGENT B1 ;  /* 0x0000000000017941 */ /* 0x010fea0003800200 */
.L_x_270:
        /* <DEDUP_REMOVED lines=11> */
.L_x_269:
[----:B----4-:R-:W-:Y:S05]  /*1f10*/  BSYNC.RECONVERGENT B0 ;  /* 0x0000000000007941 */ /* 0x010fea0003800200 */
.L_x_268:
[----:B------:R-:W-:-:S05]  /*1f20*/  IADD3 R7, P0, PT, R7, UR6, RZ ;  /* 0x0000000607077c10 */ /* 0x000fca000ff1e0ff */
[----:B------:R-:W-:Y:S01]  /*1f30*/  IMAD.X R6, RZ, RZ, R6, P0 ;  /* 0x000000ffff067224 */ /* 0x000fe200000e0606 */
[----:B------:R-:W-:-:S04]  /*1f40*/  ISETP.GE.U32.AND P0, PT, R7, UR16, PT ;  /* 0x0000001007007c0c */ /* 0x000fc8000bf06070 */
[----:B------:R-:W-:-:S13]  /*1f50*/  ISETP.GE.U32.AND.EX P0, PT, R6, UR17, PT, P0 ;  /* 0x0000001106007c0c */ /* 0x000fda000bf06100 */
[----:B------:R-:W-:Y:S05]  /*1f60*/  @!P0 BRA `(.L_x_273) ;  /* 0xfffffffc00208947 */ /* 0x000fea000383ffff */
[----:B------:R-:W-:Y:S05]  /*1f70*/  BRA `(.L_x_258) ;  /* 0x0000000000d87947 */ /* 0x000fea0003800000 */
.L_x_267:
[----:B-1----:R-:W0:Y:S01]  /*1f80*/  S2R R5, SR_CgaCtaId ;  /* 0x0000000000057919 */ /* 0x002e220000008800 */
[----:B------:R-:W-:-:S05]  /*1f90*/  MOV R4, 0x400 ;  /* 0x0000040000047802 */ /* 0x000fca0000000f00 */
[----:B------:R-:W-:-:S05]  /*1fa0*/  VIADD R4, R4, 0x10a0 ;  /* 0x000010a004047836 */ /* 0x000fca0000000000 */
[----:B0-----:R-:W-:-:S07]  /*1fb0*/  LEA R4, R5, R4, 0x18 ;  /* 0x0000000405047211 */ /* 0x001fce00078ec0ff */
.L_x_279:
[----:B0-----:R-:W-:-:S04]  /*1fc0*/  LEA R10, P0, R7, UR26, 0x2 ;  /* 0x0000001a070a7c11 */ /* 0x001fc8000f8010ff */
[----:B------:R-:W-:-:S05]  /*1fd0*/  LEA.HI.X R11, R7, UR27, R6, 0x2, P0 ;  /* 0x0000001b070b7c11 */ /* 0x000fca00080f1406 */
[----:B------:R-:W4:Y:S01]  /*1fe0*/  LDG.E.CONSTANT R5, desc[UR10][R10.64] ;  /* 0x0000000a0a057981 */ /* 0x000f22000c1e9900 */
[----:B------:R-:W-:Y:S05]  /*1ff0*/  YIELD ;  /* 0x0000000000007946 */ /* 0x000fea0003800000 */
[----:B------:R-:W-:Y:S01]  /*2000*/  BSSY.RECONVERGENT B0, `(.L_x_274) ;  /* 0x0000028000007945 */ /* 0x000fe20003800200 */
[----:B----4-:R-:W-:-:S13]  /*2010*/  ISETP.GE.AND P0, PT, R5, UR35, PT ;  /* 0x0000002305007c0c */ /* 0x010fda000bf06270 */
        /* <DEDUP_REMOVED lines=25> */
.L_x_277:
[----:B------:R-:W-:Y:S01]  /*21b0*/  IMAD.U32 R11, RZ, RZ, UR7 ;  /* 0x00000007ff0b7e24 */ /* 0x000fe2000f8e00ff */
[----:B------:R-:W-:-:S07]  /*21c0*/  MOV R14, 0x21e0 ;  /* 0x000021e0000e7802 */ /* 0x000fce0000000f00 */
[----:B------:R-:W-:Y:S05]  /*21d0*/  CALL.REL.NOINC `($__internal_4_$__cuda_sm20_div_u64) ;  /* 0x0000001c00b07944 */ /* 0x000fea0003c00000 */
[----:B------:R-:W-:Y:S02]  /*21e0*/  IMAD.MOV.U32 R10, RZ, RZ, R12 ;  /* 0x000000ffff0a7224 */ /* 0x000fe400078e000c */
[----:B------:R-:W-:-:S07]  /*21f0*/  IMAD.MOV.U32 R11, RZ, RZ, R13 ;  /* 0x000000ffff0b7224 */ /* 0x000fce00078e000d */
.L_x_278:
[----:B------:R-:W-:Y:S05]  /*2200*/  BSYNC.RECONVERGENT B1 ;  /* 0x0000000000017941 */ /* 0x000fea0003800200 */
.L_x_276:
[----:B------:R-:W-:-:S05]  /*2210*/  IADD3 R12, P0, PT, R8, R10, RZ ;  /* 0x0000000a080c7210 */ /* 0x000fca0007f1e0ff */
[----:B------:R-:W-:Y:S01]  /*2220*/  IMAD.X R11, R9, 0x1, R11, P0 ;  /* 0x00000001090b7824 */ /* 0x000fe200000e060b */
[----:B------:R-:W-:-:S04]  /*2230*/  LEA R10, P0, R12, UR28, 0x2 ;  /* 0x0000001c0c0a7c11 */ /* 0x000fc8000f8010ff */
[----:B------:R-:W-:-:S05]  /*2240*/  LEA.HI.X R11, R12, UR29, R11, 0x2, P0 ;  /* 0x0000001d0c0b7c11 */ /* 0x000fca00080f140b */
[----:B------:R-:W2:Y:S01]  /*2250*/  LDG.E R10, desc[UR10][R10.64] ;  /* 0x0000000a0a0a7981 */ /* 0x000ea2000c1e1900 */
[----:B------:R-:W-:-:S05]  /*2260*/  IMAD R5, R5, 0x4, R4 ;  /* 0x0000000405057824 */ /* 0x000fca00078e0204 */
[----:B--2---:R0:W-:Y:S02]  /*2270*/  ATOMS.ADD RZ, [R5], R10 ;  /* 0x0000000a05ff738c */ /* 0x0041e40000000000 */
.L_x_275:
[----:B------:R-:W-:Y:S05]  /*2280*/  BSYNC.RECONVERGENT B0 ;  /* 0x0000000000007941 */ /* 0x000fea0003800200 */
.L_x_274:
[----:B------:R-:W-:-:S05]  /*2290*/  IADD3 R7, P0, PT, R7, UR6, RZ ;  /* 0x0000000607077c10 */ /* 0x000fca000ff1e0ff */
[----:B------:R-:W-:Y:S01]  /*22a0*/  IMAD.X R6, RZ, RZ, R6, P0 ;  /* 0x000000ffff067224 */ /* 0x000fe200000e0606 */
[----:B------:R-:W-:-:S04]  /*22b0*/  ISETP.GE.U32.AND P0, PT, R7, UR8, PT ;  /* 0x0000000807007c0c */ /* 0x000fc8000bf06070 */
[----:B------:R-:W-:-:S13]  /*22c0*/  ISETP.GE.U32.AND.EX P0, PT, R6, UR9, PT, P0 ;  /* 0x0000000906007c0c */ /* 0x000fda000bf06100 */
[----:B------:R-:W-:Y:S05]  /*22d0*/  @!P0 BRA `(.L_x_279) ;  /* 0xfffffffc00388947 */ /* 0x000fea000383ffff */
.L_x_258:
[----:B0-----:R-:W0:Y:S01]  /*22e0*/  S2R R6, SR_CgaCtaId ;  /* 0x0000000000067919 */ /* 0x001e220000008800 */
[----:B------:R-:W-:Y:S05]  /*22f0*/  WARPSYNC.ALL ;  /* 0x0000000000007948 */ /* 0x000fea0003800000 */
[----:B------:R-:W5:Y:S01]  /*2300*/  LDCU UR4, c[0x0][0x3a0] ;  /* 0x00007400ff0477ac */ /* 0x000f620008000800 */
[----:B------:R-:W-:Y:S01]  /*2310*/  MOV R9, 0x400 ;  /* 0x0000040000097802 */ /* 0x000fe20000000f00 */
[----:B-1-3--:R-:W-:Y:S01]  /*2320*/  IMAD.IADD R4, R3, 0x1, R2 ;  /* 0x0000000103047824 */ /* 0x00afe200078e0202 */
[----:B------:R-:W-:Y:S01]  /*2330*/  BSSY.RECONVERGENT B0, `(.L_x_280) ;  /* 0x0000025000007945 */ /* 0x000fe20003800200 */
[----:B------:R-:W-:Y:S01]  /*2340*/  IMAD.MOV.U32 R3, RZ, RZ, RZ ;  /* 0x000000ffff037224 */ /* 0x000fe200078e00ff */
[----:B------:R-:W-:Y:S01]  /*2350*/  BAR.SYNC.DEFER_BLOCKING 0x0 ;  /* 0x0000000000007b1d */ /* 0x000fe20000010000 */
[----:B-----5:R-:W-:-:S02]  /*2360*/  ISETP.GE.AND P0, PT, R2, UR4, PT ;  /* 0x0000000402007c0c */ /* 0x020fc4000bf06270 */
[----:B0-----:R-:W-:-:S04]  /*2370*/  LEA R9, R6, R9, 0x18 ;  /* 0x0000000906097211 */ /* 0x001fc800078ec0ff */
[----:B------:R-:W-:-:S07]  /*2380*/  LEA R8, R4, R9, 0x2 ;  /* 0x0000000904087211 */ /* 0x000fce00078e10ff */
        /* <DEDUP_REMOVED lines=12> */
[----:B--2---:R0:W2:Y:S02]  /*2450*/  F2I.FTZ.U32.TRUNC.NTZ R5, R4 ;  /* 0x0000000400057305 */ /* 0x0040a4000021f000 */
        /* <DEDUP_REMOVED lines=14> */
[----:B------:R-:W-:-:S04]  /*2540*/  @!P1 IMAD.IADD R3, R3, 0x1, -R12 ;  /* 0x0000000103039824 */ /* 0x000fc800078e0a0c */
[----:B------:R-:W-:Y:S01]  /*2550*/  @!P2 IMAD.MOV R3, RZ, RZ, -R3 ;  /* 0x000000ffff03a224 */ /* 0x000fe200078e0a03 */
[----:B------:R-:W-:-:S05]  /*2560*/  @!P0 LOP3.LUT R3, RZ, R10, RZ, 0x33, !PT ;  /* 0x0000000aff038212 */ /* 0x000fca00078e33ff */
[----:B------:R-:W-:-:S07]  /*2570*/  IMAD.IADD R3, R6, 0x1, -R3 ;  /* 0x0000000106037824 */ /* 0x000fce00078e0a03 */
.L_x_281:
[----:B----4-:R-:W-:Y:S05]  /*2580*/  BSYNC.RECONVERGENT B0 ;  /* 0x0000000000007941 */ /* 0x010fea0003800200 */
.L_x_280:
        /* <DEDUP_REMOVED lines=12> */
[----:B------:R-:W3:Y:S04]  /*2650*/  LDS R30, [R20+0x20] ;  /* 0x00002000141e7984 */ /* 0x000ee80000000800 */
[----:B------:R-:W-:Y:S04]  /*2660*/  LDS R28, [R20+0x24] ;  /* 0x00002400141c7984 */ /* 0x000fe80000000800 */
[----:B------:R-:W4:Y:S04]  /*2670*/  LDS R29, [R20+0x28] ;  /* 0x00002800141d7984 */ /* 0x000f280000000800 */
[----:B------:R-:W-:Y:S01]  /*2680*/  LDS R34, [R20+0x2c] ;  /* 0x00002c0014227984 */ /* 0x000fe20000000800 */
[----:B0-----:R-:W-:-:S03]  /*2690*/  LEA R10, R10, R7, 0x18 ;  /* 0x000000070a0a7211 */ /* 0x001fc600078ec0ff */
[----:B------:R-:W0:Y:S04]  /*26a0*/  LDS R33, [R20+0x30] ;  /* 0x0000300014217984 */ /* 0x000e280000000800 */
[----:B------:R-:W-:Y:S04]  /*26b0*/  LDS R32, [R20+0x34] ;  /* 0x0000340014207984 */ /* 0x000fe80000000800 */
[----:B------:R-:W5:Y:S01]  /*26c0*/  LDS R31, [R20+0x38] ;  /* 0x00003800141f7984 */ /* 0x000f620000000800 */
[----:B--2---:R-:W2:Y:S03]  /*26d0*/  S2R R5, SR_TID.X ;  /* 0x0000000000057919 */ /* 0x004ea60000002100 */
[----:B------:R-:W-:Y:S01]  /*26e0*/  LDS R26, [R20+0x3c] ;  /* 0x00003c00141a7984 */ /* 0x000fe20000000800 */
[----:B-1----:R-:W-:-:S03]  /*26f0*/  IADD3 R4, PT, PT, R24, R23, R22 ;  /* 0x0000001718047210 */ /* 0x002fc60007ffe016 */
[----:B------:R-:W1:Y:S04]  /*2700*/  LDS R21, [R20+0x40] ;  /* 0x0000400014157984 */ /* 0x000e680000000800 */
[----:B------:R-:W-:Y:S01]  /*2710*/  LDS R13, [R20+0x44] ;  /* 0x00004400140d7984 */ /* 0x000fe20000000800 */
[----:B---3--:R-:W-:-:S03]  /*2720*/  IADD3 R4, PT, PT, R30, R4, R25 ;  /* 0x000000041e047210 */ /* 0x008fc60007ffe019 */
[----:B------:R-:W3:Y:S04]  /*2730*/  LDS R12, [R20+0x48] ;  /* 0x00004800140c7984 */ /* 0x000ee80000000800 */
[----:B------:R-:W-:Y:S01]  /*2740*/  LDS R2, [R20+0x4c] ;  /* 0x00004c0014027984 */ /* 0x000fe20000000800 */
[----:B----4-:R-:W-:-:S03]  /*2750*/  IADD3 R4, PT, PT, R29, R4, R28 ;  /* 0x000000041d047210 */ /* 0x010fc60007ffe01c */
[----:B------:R-:W4:Y:S04]  /*2760*/  LDS R9, [R20+0x50] ;  /* 0x0000500014097984 */ /* 0x000f280000000800 */
[----:B------:R-:W-:Y:S01]  /*2770*/  LDS R3, [R20+0x54] ;  /* 0x0000540014037984 */ /* 0x000fe20000000800 */
[----:B0-----:R-:W-:-:S03]  /*2780*/  IADD3 R27, PT, PT, R33, R4, R34 ;  /* 0x00000004211b7210 */ /* 0x001fc60007ffe022 */
[----:B------:R-:W0:Y:S01]  /*2790*/  LDS R6, [R20+0x58] ;  /* 0x0000580014067984 */ /* 0x000e220000000800 */
[----:B--2---:R-:W-:-:S03]  /*27a0*/  IMAD R36, R5, 0x84, R10 ;  /* 0x0000008405247824 */ /* 0x004fc600078e020a */
[----:B------:R-:W-:Y:S01]  /*27b0*/  LDS R8, [R20+0x5c] ;  /* 0x00005c0014087984 */ /* 0x000fe20000000800 */
[----:B-----5:R-:W-:-:S03]  /*27c0*/  IADD3 R35, PT, PT, R31, R27, R32 ;  /* 0x0000001b1f237210 */ /* 0x020fc60007ffe020 */
[----:B------:R-:W2:Y:S04]  /*27d0*/  LDS R19, [R20+0x60] ;  /* 0x0000600014137984 */ /* 0x000ea80000000800 */
[----:B------:R-:W-:Y:S04]  /*27e0*/  LDS R18, [R20+0x64] ;  /* 0x0000640014127984 */ /* 0x000fe80000000800 */
[----:B------:R-:W5:Y:S01]  /*27f0*/  LDS R17, [R20+0x68] ;  /* 0x0000680014117984 */ /* 0x000f620000000800 */
[----:B-1----:R-:W-:-:S03]  /*2800*/  IADD3 R35, PT, PT, R21, R35, R26 ;  /* 0x0000002315237210 */ /* 0x002fc60007ffe01a */
[----:B------:R-:W-:Y:S04]  /*2810*/  LDS R16, [R20+0x6c] ;  /* 0x00006c0014107984 */ /* 0x000fe80000000800 */
[----:B------:R-:W1:Y:S01]  /*2820*/  LDS R15, [R20+0x70] ;  /* 0x00007000140f7984 */ /* 0x000e620000000800 */
[----:B---3--:R-:W-:-:S03]  /*2830*/  IADD3 R35, PT, PT, R12, R35, R13 ;  /* 0x000000230c237210 */ /* 0x008fc60007ffe00d */
[----:B------:R-:W-:Y:S04]  /*2840*/  LDS R14, [R20+0x74] ;  /* 0x00007400140e7984 */ /* 0x000fe80000000800 */
[----:B------:R-:W3:Y:S01]  /*2850*/  LDS R11, [R20+0x78] ;  /* 0x00007800140b7984 */ /* 0x000ee20000000800 */
[----:B----4-:R-:W-:-:S03]  /*2860*/  IADD3 R35, PT, PT, R9, R35, R2 ;  /* 0x0000002309237210 */ /* 0x010fc60007ffe002 */
[----:B------:R-:W-:Y:S04]  /*2870*/  LDS R10, [R20+0x7c] ;  /* 0x00007c00140a7984 */ /* 0x000fe80000000800 */
[----:B------:R-:W4:Y:S01]  /*2880*/  LDS R7, [R20+0x80] ;  /* 0x0000800014077984 */ /* 0x000f220000000800 */
[----:B0-----:R-:W-:-:S03]  /*2890*/  IADD3 R35, PT, PT, R6, R35, R3 ;  /* 0x0000002306237210 */ /* 0x001fc60007ffe003 */
[----:B------:R-:W-:Y:S04]  /*28a0*/  LDS R5, [R20+0x84] ;  /* 0x0000840014057984 */ /* 0x000fe80000000800 */
[----:B------:R-:W0:Y:S01]  /*28b0*/  LDS R4, [R20+0x88] ;  /* 0x0000880014047984 */ /* 0x000e220000000800 */
[----:B--2---:R-:W-:-:S03]  /*28c0*/  IADD3 R35, PT, PT, R19, R35, R8 ;  /* 0x0000002313237210 */ /* 0x004fc60007ffe008 */
[----:B------:R-:W2:Y:S01]  /*28d0*/  LDS R27, [R36+0x8c] ;  /* 0x00008c00241b7984 */ /* 0x000ea20000000800 */
[----:B-----5:R-:W-:-:S04]  /*28e0*/  IADD3 R35, PT, PT, R17, R35, R18 ;  /* 0x0000002311237210 */ /* 0x020fc80007ffe012 */
[----:B-1----:R-:W-:-:S04]  /*28f0*/  IADD3 R35, PT, PT, R15, R35, R16 ;  /* 0x000000230f237210 */ /* 0x002fc80007ffe010 */
[----:B---3--:R-:W-:-:S04]  /*2900*/  IADD3 R35, PT, PT, R11, R35, R14 ;  /* 0x000000230b237210 */ /* 0x008fc80007ffe00e */
[----:B----4-:R-:W-:-:S04]  /*2910*/  IADD3 R35, PT, PT, R7, R35, R10 ;  /* 0x0000002307237210 */ /* 0x010fc80007ffe00a */
[----:B0-----:R-:W-:-:S05]  /*2920*/  IADD3 R20, PT, PT, R4, R35, R5 ;  /* 0x0000002304147210 */ /* 0x001fca0007ffe005 */
[----:B--2---:R-:W-:Y:S02]  /*2930*/  IMAD.IADD R27, R27, 0x1, R20 ;  /* 0x000000011b1b7824 */ /* 0x004fe400078e0214 */
[----:B------:R-:W0:Y:S01]  /*2940*/  S2R R20, SR_TID.X ;  /* 0x0000000000147919 */ /* 0x000e220000002100 */
[----:B------:R-:W-:Y:S05]  /*2950*/  BRA.DIV UR4, `(.L_x_283) ;  /* 0x0000001604407947 */ /* 0x000fea000b800000 */
[----:B------:R-:W1:Y:S02]  /*2960*/  SHFL.UP P0, R36, R27, 0x1, RZ ;  /* 0x042000001b247989 */ /* 0x000e6400000000ff */
[----:B-1----:R-:W-:-:S05]  /*2970*/  @P0 IMAD.IADD R36, R27, 0x1, R36 ;  /* 0x000000011b240824 */ /* 0x002fca00078e0224 */
[----:B------:R-:W1:Y:S02]  /*2980*/  SHFL.UP P0, R35, R36, 0x2, RZ ;  /* 0x0440000024237989 */ /* 0x000e6400000000ff */
[----:B-1----:R-:W-:-:S05]  /*2990*/  @P0 IADD3 R35, PT, PT, R36, R35, RZ ;  /* 0x0000002324230210 */ /* 0x002fca0007ffe0ff */
[----:B------:R-:W1:Y:S02]  /*29a0*/  SHFL.UP P0, R38, R35, 0x4, RZ ;  /* 0x0480000023267989 */ /* 0x000e6400000000ff */
[----:B-1----:R-:W-:-:S05]  /*29b0*/  @P0 IMAD.IADD R38, R35, 0x1, R38 ;  /* 0x0000000123260824 */ /* 0x002fca00078e0226 */
[----:B------:R-:W1:Y:S02]  /*29c0*/  SHFL.UP P0, R37, R38, 0x8, RZ ;  /* 0x0500000026257989 */ /* 0x000e6400000000ff */
[----:B-1----:R-:W-:-:S05]  /*29d0*/  @P0 IMAD.IADD R37, R38, 0x1, R37 ;  /* 0x0000000126250824 */ /* 0x002fca00078e0225 */
[----:B------:R1:W2:Y:S02]  /*29e0*/  SHFL.UP P0, R40, R37, 0x10, RZ ;  /* 0x0600000025287989 */ /* 0x0002a400000000ff */
.L_x_296:
[----:B--2---:R-:W-:Y:S01]  /*29f0*/  @P0 IMAD.IADD R40, R37, 0x1, R40 ;  /* 0x0000000125280824 */ /* 0x004fe200078e0228 */
[----:B------:R-:W2:Y:S03]  /*2a00*/  S2R R35, SR_CgaCtaId ;  /* 0x0000000000237919 */ /* 0x000ea60000008800 */
[----:B-1----:R-:W-:Y:S01]  /*2a10*/  IMAD.IADD R37, R40, 0x1, -R27 ;  /* 0x0000000128257824 */ /* 0x002fe200078e0a1b */
[----:B------:R-:W1:Y:S03]  /*2a20*/  S2R R39, SR_CgaCtaId ;  /* 0x0000000000277919 */ /* 0x000e660000008800 */
[----:B------:R-:W-:-:S04]  /*2a30*/  IMAD.IADD R22, R22, 0x1, R37 ;  /* 0x0000000116167824 */ /* 0x000fc800078e0225 */
[----:B------:R-:W-:-:S04]  /*2a40*/  IMAD.IADD R23, R23, 0x1, R22 ;  /* 0x0000000117177824 */ /* 0x000fc800078e0216 */
[----:B------:R-:W-:-:S04]  /*2a50*/  IMAD.IADD R24, R24, 0x1, R23 ;  /* 0x0000000118187824 */ /* 0x000fc800078e0217 */
[----:B------:R-:W-:-:S04]  /*2a60*/  IMAD.IADD R25, R25, 0x1, R24 ;  /* 0x0000000119197824 */ /* 0x000fc800078e0218 */
[----:B------:R-:W-:Y:S01]  /*2a70*/  IMAD.IADD R27, R30, 0x1, R25 ;  /* 0x000000011e1b7824 */ /* 0x000fe200078e0219 */
[----:B------:R-:W-:-:S03]  /*2a80*/  MOV R30, 0x400 ;  /* 0x00000400001e7802 */ /* 0x000fc60000000f00 */
[----:B------:R-:W-:-:S05]  /*2a90*/  IMAD.IADD R28, R28, 0x1, R27 ;  /* 0x000000011c1c7824 */ /* 0x000fca00078e021b */
[----:B------:R-:W-:Y:S02]  /*2aa0*/  IADD3 R29, PT, PT, R29, R28, RZ ;  /* 0x0000001c1d1d7210 */ /* 0x000fe40007ffe0ff */
[----:B--2---:R-:W-:-:S03]  /*2ab0*/  LEA R35, R35, R30, 0x18 ;  /* 0x0000001e23237211 */ /* 0x004fc600078ec0ff */
        /* <DEDUP_REMOVED lines=10> */
[----:B------:R-:W-:-:S03]  /*2b60*/  MOV R12, 0x400 ;  /* 0x00000400000c7802 */ /* 0x000fc60000000f00 */
[----:B------:R-:W-:Y:S01]  /*2b70*/  IMAD.IADD R2, R2, 0x1, R35 ;  /* 0x0000000102027824 */ /* 0x000fe200078e0223 */
[----:B-1----:R-:W-:-:S03]  /*2b80*/  LEA R39, R39, R12, 0x18 ;  /* 0x0000000c27277211 */ /* 0x002fc600078ec0ff */
[----:B------:R-:W-:Y:S02]  /*2b90*/  IMAD.IADD R9, R9, 0x1, R2 ;  /* 0x0000000109097824 */ /* 0x000fe400078e0202 */
[----:B------:R-:W-:-:S03]  /*2ba0*/  IMAD R39, R20, 0x84, R39 ;  /* 0x0000008414277824 */ /* 0x000fc600078e0227 */
[----:B------:R-:W-:Y:S02]  /*2bb0*/  IADD3 R3, PT, PT, R3, R9, RZ ;  /* 0x0000000903037210 */ /* 0x000fe40007ffe0ff */
[----:B------:R-:W-:Y:S03]  /*2bc0*/  STS [R39+0x14], R22 ;  /* 0x0000141627007388 */ /* 0x000fe60000000800 */
[----:B0-----:R-:W-:Y:S01]  /*2bd0*/  IMAD.IADD R37, R6, 0x1, R3 ;  /* 0x0000000106257824 */ /* 0x001fe200078e0203 */
[----:B------:R-:W-:Y:S03]  /*2be0*/  STS [R30+0x18], R23 ;  /* 0x000018171e007388 */ /* 0x000fe60000000800 */
[----:B------:R-:W-:Y:S01]  /*2bf0*/  IMAD.IADD R8, R8, 0x1, R37 ;  /* 0x0000000108087824 */ /* 0x000fe200078e0225 */
[----:B------:R-:W-:Y:S03]  /*2c00*/  STS [R39+0x1c], R24 ;  /* 0x00001c1827007388 */ /* 0x000fe60000000800 */
        /* <DEDUP_REMOVED lines=39> */
.L_x_282:
[----:B-1----:R-:W0:Y:S01]  /*2e80*/  S2R R2, SR_TID.X ;  /* 0x0000000000027919 */ /* 0x002e220000002100 */
[----:B------:R-:W1:Y:S01]  /*2e90*/  S2UR UR5, SR_CgaCtaId ;  /* 0x00000000000579c3 */ /* 0x000e620000008800 */
[----:B------:R-:W-:-:S07]  /*2ea0*/  UMOV UR4, 0x400 ;  /* 0x0000040000047882 */ /* 0x000fce0000000000 */
[----:B------:R-:W3:Y:S01]  /*2eb0*/  LDC R13, c[0x0][0x3a0] ;  /* 0x0000e800ff0d7b82 */ /* 0x000ee20000000800 */
[----:B-1----:R-:W-:Y:S01]  /*2ec0*/  ULEA UR4, UR5, UR4, 0x18 ;  /* 0x0000000405047291 */ /* 0x002fe2000f8ec0ff */
[----:B0-----:R-:W-:-:S05]  /*2ed0*/  SHF.R.U32.HI R3, RZ, 0x5, R2 ;  /* 0x00000005ff037819 */ /* 0x001fca0000011602 */
[----:B------:R-:W-:Y:S02]  /*2ee0*/  IMAD.IADD R4, R3, 0x1, R2 ;  /* 0x0000000103047824 */ /* 0x000fe400078e0202 */
[----:B---3--:R-:W-:-:S03]  /*2ef0*/  IMAD R3, R0, R13, R0 ;  /* 0x0000000d00037224 */ /* 0x008fc600078e0200 */
        /* <DEDUP_REMOVED lines=8> */
[----:B--2---:R-:W2:Y:S01]  /*2f80*/  @!P0 LDC.64 R4, c[0x0][0x3e0] ;  /* 0x0000f800ff048b82 */ /* 0x004ea20000000a00 */
        /* <DEDUP_REMOVED lines=21> */
[----:B------:R-:W-:Y:S01]  /*30e0*/  MOV R5, R9 ;  /* 0x0000000900057202 */ /* 0x000fe20000000f00 */
[----:B------:R-:W-:Y:S01]  /*30f0*/  BSSY.RECONVERGENT B1, `(.L_x_286) ;  /* 0x0000044000017945 */ /* 0x000fe20003800200 */
[----:B0-----:R-:W-:-:S04]  /*3100*/  IMAD.U32 R8, RZ, RZ, UR4 ;  /* 0x00000004ff087e24 */ /* 0x001fc8000f8e00ff */
[----:B------:R-:W-:Y:S01]  /*3110*/  IMAD.IADD R9, R5, 0x1, R8 ;  /* 0x0000000105097824 */ /* 0x000fe200078e0208 */
[----:B------:R-:W-:-:S04]  /*3120*/  VIMNMX.U32 R13, PT, PT, R8, 0x1, !PT ;  /* 0x00000001080d7848 */ /* 0x000fc80007fe0000 */
[----:B------:R-:W0:Y:S01]  /*3130*/  I2F.U32.RP R12, R13 ;  /* 0x0000000d000c7306 */ /* 0x000e220000209000 */
[----:B------:R-:W-:Y:S01]  /*3140*/  IMAD.MOV R15, RZ, RZ, -R13 ;  /* 0x000000ffff0f7224 */ /* 0x000fe200078e0a0d */
        /* <DEDUP_REMOVED lines=35> */
[----:B-1----:R-:W-:Y:S01]  /*3380*/  IMAD.MOV.U32 R10, RZ, RZ, RZ ;  /* 0x000000ffff0a7224 */ /* 0x002fe200078e00ff */
[----:B--2---:R-:W-:-:S05]  /*3390*/  IADD3 R13, PT, PT, RZ, -R11, RZ ;  /* 0x8000000bff0d7210 */ /* 0x004fca0007ffe0ff */
[----:B------:R-:W-:-:S04]  /*33a0*/  IMAD R13, R13, R14, RZ ;  /* 0x0000000e0d0d7224 */ /* 0x000fc800078e02ff */
[----:B------:R-:W-:Y:S01]  /*33b0*/  IMAD.HI.U32 R16, R11, R13, R10 ;  /* 0x0000000d0b107227 */ /* 0x000fe200078e000a */
[----:B0-----:R-:W-:-:S07]  /*33c0*/  LOP3.LUT R13, RZ, R8, RZ, 0x33, !PT ;  /* 0x00000008ff0d7212 */ /* 0x001fce00078e33ff */
.L_x_288:
        /* <DEDUP_REMOVED lines=17> */
[----:B------:R-:W-:-:S04]  /*34e0*/  SEL R11, R13, R10, !P4 ;  /* 0x0000000a0d0b7207 */ /* 0x000fc80006000000 */
[----:B------:R-:W-:-:S05]  /*34f0*/  IADD3 R11, PT, PT, R11, R0, RZ ;  /* 0x000000000b0b7210 */ /* 0x000fca0007ffe0ff */
[----:B------:R-:W-:-:S05]  /*3500*/  IMAD.WIDE R10, R11, 0x4, R6 ;  /* 0x000000040b0a7825 */ /* 0x000fca00078e0206 */
[----:B------:R0:W-:Y:S01]  /*3510*/  STG.E desc[UR10][R10.64], R2 ;  /* 0x000000020a007986 */ /* 0x0001e2000c10190a */
[----:B------:R-:W-:Y:S05]  /*3520*/  @P0 BRA `(.L_x_288) ;  /* 0xfffffffc00a80947 */ /* 0x000fea000383ffff */
.L_x_287:
[----:B------:R-:W-:Y:S05]  /*3530*/  BSYNC.RECONVERGENT B1 ;  /* 0x0000000000017941 */ /* 0x000fea0003800200 */
.L_x_286:
        /* <DEDUP_REMOVED lines=12> */
.L_x_289:
[-C--:B------:R-:W-:Y:S01]  /*3600*/  IABS R24, R10.reuse ;  /* 0x0000000a00187213 */ /* 0x080fe20000000000 */
[C---:B------:R-:W-:Y:S01]  /*3610*/  IMAD.IADD R21, R5.reuse, 0x1, R10 ;  /* 0x0000000105157824 */ /* 0x040fe200078e020a */
[----:B------:R-:W-:Y:S02]  /*3620*/  IABS R12, R5 ;  /* 0x00000005000c7213 */ /* 0x000fe40000000000 */
[----:B------:R-:W0:Y:S01]  /*3630*/  I2F.RP R11, R24 ;  /* 0x00000018000b7306 */ /* 0x000e220000209400 */
[----:B------:R-:W-:Y:S02]  /*3640*/  LOP3.LUT R5, R5, R10, RZ, 0x3c, !PT ;  /* 0x0000000a05057212 */ /* 0x000fe400078e3cff */
[----:B------:R-:W-:Y:S01]  /*3650*/  IMAD.HI.U32 R14, R9, R12, RZ ;  /* 0x0000000c090e7227 */ /* 0x000fe200078e00ff */
[----:B------:R-:W-:Y:S02]  /*3660*/  IADD3 R23, PT, PT, R21, R10, RZ ;  /* 0x0000000a15177210 */ /* 0x000fe40007ffe0ff */
[----:B------:R-:W-:Y:S01]  /*3670*/  IABS R18, R21 ;  /* 0x0000001500127213 */ /* 0x000fe20000000000 */
[----:B------:R-:W-:Y:S01]  /*3680*/  IMAD.MOV R15, RZ, RZ, -R14 ;  /* 0x000000ffff0f7224 */ /* 0x000fe200078e0a0e */
[----:B------:R-:W-:-:S02]  /*3690*/  IABS R20, R23 ;  /* 0x0000001700147213 */ /* 0x000fc40000000000 */
[----:B------:R-:W-:Y:S01]  /*36a0*/  ISETP.GE.AND P3, PT, R5, RZ, PT ;  /* 0x000000ff0500720c */ /* 0x000fe20003f66270 */
[----:B------:R-:W-:Y:S01]  /*36b0*/  IMAD R15, R24, R15, R12 ;  /* 0x0000000f180f7224 */ /* 0x000fe200078e020c */
[----:B------:R-:W-:Y:S01]  /*36c0*/  LOP3.LUT R5, R21, R10, RZ, 0x3c, !PT ;  /* 0x0000000a15057212 */ /* 0x000fe200078e3cff */
[----:B------:R-:W-:Y:S01]  /*36d0*/  IMAD.MOV.U32 R12, RZ, RZ, RZ ;  /* 0x000000ffff0c7224 */ /* 0x000fe200078e00ff */
[----:B0-----:R-:W0:Y:S02]  /*36e0*/  MUFU.RCP R11, R11 ;  /* 0x0000000b000b7308 */ /* 0x001e240000001000 */
[----:B------:R-:W-:-:S13]  /*36f0*/  ISETP.GT.U32.AND P2, PT, R8, R15, PT ;  /* 0x0000000f0800720c */ /* 0x000fda0003f44070 */
[----:B------:R-:W-:Y:S01]  /*3700*/  @!P2 IMAD.IADD R15, R15, 0x1, -R24 ;  /* 0x000000010f0fa824 */ /* 0x000fe200078e0a18 */
[----:B------:R-:W-:Y:S01]  /*3710*/  @!P2 IADD3 R14, PT, PT, R14, 0x1, RZ ;  /* 0x000000010e0ea810 */ /* 0x000fe20007ffe0ff */
[----:B0-----:R-:W-:-:S03]  /*3720*/  VIADD R13, R11, 0xffffffe ;  /* 0x0ffffffe0b0d7836 */ /* 0x001fc60000000000 */
[----:B------:R-:W-:Y:S01]  /*3730*/  ISETP.GE.U32.AND P0, PT, R15, R8, PT ;  /* 0x000000080f00720c */ /* 0x000fe20003f06070 */
[----:B------:R-:W-:Y:S02]  /*3740*/  IMAD.IADD R11, R23, 0x1, R10 ;  /* 0x00000001170b7824 */ /* 0x000fe400078e020a */
[----:B------:R-:W-:Y:S01]  /*3750*/  IMAD.MOV.U32 R8, RZ, RZ, R24 ;  /* 0x000000ffff087224 */ /* 0x000fe200078e0018 */
[----:B------:R-:W0:Y:S02]  /*3760*/  F2I.FTZ.U32.TRUNC.NTZ R13, R13 ;  /* 0x0000000d000d7305 */ /* 0x000e24000021f000 */
[----:B------:R-:W-:-:S07]  /*3770*/  IABS R22, R11 ;  /* 0x0000000b00167213 */ /* 0x000fce0000000000 */
        /* <DEDUP_REMOVED lines=8> */
[----:B------:R-:W-:Y:S02]  /*3800*/  IMAD R13, R24, R13, R18 ;  /* 0x0000000d180d7224 */ /* 0x000fe400078e0212 */
[----:B------:R-:W-:-:S03]  /*3810*/  IMAD.HI.U32 R16, R9, R20, RZ ;  /* 0x0000001409107227 */ /* 0x000fc600078e00ff */
[----:B------:R-:W-:Y:S01]  /*3820*/  ISETP.GT.U32.AND P6, PT, R8, R13, PT ;  /* 0x0000000d0800720c */ /* 0x000fe20003fc4070 */
[----:B------:R-:W-:Y:S02]  /*3830*/  IMAD.MOV R19, RZ, RZ, -R17 ;  /* 0x000000ffff137224 */ /* 0x000fe400078e0a11 */
[----:B------:R-:W-:Y:S02]  /*3840*/  IMAD.MOV R15, RZ, RZ, -R16 ;  /* 0x000000ffff0f7224 */ /* 0x000fe400078e0a10 */
[C---:B------:R-:W-:Y:S02]  /*3850*/  IMAD R19, R24.reuse, R19, R22 ;  /* 0x0000001318137224 */ /* 0x040fe400078e0216 */
[----:B------:R-:W-:-:S03]  /*3860*/  IMAD R15, R24, R15, R20 ;  /* 0x0000000f180f7224 */ /* 0x000fc600078e0214 */
[C---:B------:R-:W-:Y:S02]  /*3870*/  ISETP.GT.U32.AND P1, PT, R8.reuse, R19, PT ;  /* 0x000000130800720c */ /* 0x040fe40003f24070 */
[----:B------:R-:W-:Y:S01]  /*3880*/  ISETP.GT.U32.AND P5, PT, R8, R15, PT ;  /* 0x0000000f0800720c */ /* 0x000fe20003fa4070 */
[----:B------:R-:W-:Y:S02]  /*3890*/  @!P6 IMAD.IADD R13, R13, 0x1, -R24 ;  /* 0x000000010d0de824 */ /* 0x000fe400078e0a18 */
[----:B------:R-:W-:Y:S01]  /*38a0*/  @!P6 VIADD R12, R12, 0x1 ;  /* 0x000000010c0ce836 */ /* 0x000fe20000000000 */
[----:B------:R-:W-:Y:S02]  /*38b0*/  ISETP.GE.AND P6, PT, R5, RZ, PT ;  /* 0x000000ff0500720c */ /* 0x000fe40003fc6270 */
[----:B------:R-:W-:Y:S02]  /*38c0*/  ISETP.GE.U32.AND P4, PT, R13, R8, PT ;  /* 0x000000080d00720c */ /* 0x000fe40003f86070 */
[----:B------:R-:W-:-:S02]  /*38d0*/  LOP3.LUT R5, R23, R10, RZ, 0x3c, !PT ;  /* 0x0000000a17057212 */ /* 0x000fc400078e3cff */
[----:B------:R-:W-:Y:S01]  /*38e0*/  LOP3.LUT R13, R11, R10, RZ, 0x3c, !PT ;  /* 0x0000000a0b0d7212 */ /* 0x000fe200078e3cff */
[--C-:B------:R-:W-:Y:S02]  /*38f0*/  @!P1 IMAD.IADD R19, R19, 0x1, -R24.reuse ;  /* 0x0000000113139824 */ /* 0x100fe400078e0a18 */
[----:B------:R-:W-:Y:S02]  /*3900*/  @!P5 IMAD.IADD R15, R15, 0x1, -R24 ;  /* 0x000000010f0fd824 */ /* 0x000fe400078e0a18 */
[----:B------:R-:W-:Y:S01]  /*3910*/  @!P5 VIADD R16, R16, 0x1 ;  /* 0x000000011010d836 */ /* 0x000fe20000000000 */
[-C--:B------:R-:W-:Y:S01]  /*3920*/  ISETP.GE.U32.AND P0, PT, R19, R8.reuse, PT ;  /* 0x000000081300720c */ /* 0x080fe20003f06070 */
[----:B------:R-:W-:Y:S01]  /*3930*/  @!P1 VIADD R17, R17, 0x1 ;  /* 0x0000000111119836 */ /* 0x000fe20000000000 */
[----:B------:R-:W-:Y:S01]  /*3940*/  ISETP.GE.U32.AND P2, PT, R15, R8, PT ;  /* 0x000000080f00720c */ /* 0x000fe20003f46070 */
[----:B------:R-:W-:Y:S01]  /*3950*/  @P4 VIADD R12, R12, 0x1 ;  /* 0x000000010c0c4836 */ /* 0x000fe20000000000 */
[----:B------:R-:W-:-:S02]  /*3960*/  ISETP.GE.AND P5, PT, R5, RZ, PT ;  /* 0x000000ff0500720c */ /* 0x000fc40003fa6270 */
[----:B------:R-:W-:Y:S01]  /*3970*/  ISETP.GE.AND P4, PT, R13, RZ, PT ;  /* 0x000000ff0d00720c */ /* 0x000fe20003f86270 */
[----:B------:R-:W-:Y:S01]  /*3980*/  @!P6 IMAD.MOV R12, RZ, RZ, -R12 ;  /* 0x000000ffff0ce224 */ /* 0x000fe200078e0a0c */
[----:B------:R-:W-:Y:S02]  /*3990*/  ISETP.NE.AND P1, PT, R10, RZ, PT ;  /* 0x000000ff0a00720c */ /* 0x000fe40003f25270 */
[----:B------:R-:W-:-:S03]  /*39a0*/  LOP3.LUT R19, RZ, R10, RZ, 0x33, !PT ;  /* 0x0000000aff137212 */ /* 0x000fc600078e33ff */
[----:B------:R-:W-:Y:S01]  /*39b0*/  @P0 VIADD R17, R17, 0x1 ;  /* 0x0000000111110836 */ /* 0x000fe20000000000 */
[C---:B------:R-:W-:Y:S01]  /*39c0*/  SEL R5, R19.reuse, R14, !P1 ;  /* 0x0000000e13057207 */ /* 0x040fe20004800000 */
[----:B------:R-:W-:Y:S01]  /*39d0*/  @P2 VIADD R16, R16, 0x1 ;  /* 0x0000000110102836 */ /* 0x000fe20000000000 */
[----:B------:R-:W-:Y:S01]  /*39e0*/  SEL R13, R19, R12, !P1 ;  /* 0x0000000c130d7207 */ /* 0x000fe20004800000 */
[----:B------:R-:W-:Y:S02]  /*39f0*/  IMAD.MOV.U32 R15, RZ, RZ, R17 ;  /* 0x000000ffff0f7224 */ /* 0x000fe400078e0011 */
[----:B------:R-:W-:Y:S02]  /*3a00*/  @!P5 IMAD.MOV R16, RZ, RZ, -R16 ;  /* 0x000000ffff10d224 */ /* 0x000fe400078e0a10 */
[----:B------:R-:W-:Y:S02]  /*3a10*/  @!P4 IMAD.MOV R15, RZ, RZ, -R15 ;  /* 0x000000ffff0fc224 */ /* 0x000fe400078e0a0f */
[----:B------:R-:W-:Y:S01]  /*3a20*/  IMAD.IADD R5, R5, 0x1, R0 ;  /* 0x0000000105057824 */ /* 0x000fe200078e0200 */
[----:B------:R-:W-:-:S02]  /*3a30*/  SEL R17, R19, R16, !P1 ;  /* 0x0000001013117207 */ /* 0x000fc40004800000 */
[----:B------:R-:W-:Y:S01]  /*3a40*/  SEL R19, R19, R15, !P1 ;  /* 0x0000000f13137207 */ /* 0x000fe20004800000 */
[--C-:B------:R-:W-:Y:S02]  /*3a50*/  IMAD.IADD R15, R13, 0x1, R0.reuse ;  /* 0x000000010d0f7824 */ /* 0x100fe400078e0200 */
[--C-:B------:R-:W-:Y:S02]  /*3a60*/  IMAD.IADD R17, R17, 0x1, R0.reuse ;  /* 0x0000000111117824 */ /* 0x100fe400078e0200 */
[----:B------:R-:W-:Y:S02]  /*3a70*/  IMAD.IADD R19, R19, 0x1, R0 ;  /* 0x0000000113137824 */ /* 0x000fe400078e0200 */
        /* <DEDUP_REMOVED lines=11> */
.L_x_285:
[----:B------:R-:W-:Y:S05]  /*3b30*/  BSYNC.RECONVERGENT B0 ;  /* 0x0000000000007941 */ /* 0x000fea0003800200 */
.L_x_284:
[----:B0-----:R-:W0:Y:S01]  /*3b40*/  LDC.64 R4, c[0x0][0x3e0] ;  /* 0x0000f800ff047b82 */ /* 0x001e220000000a00 */
[----:B------:R-:W1:Y:S07]  /*3b50*/  LDCU UR4, c[0x0][0x3a0] ;  /* 0x00007400ff0477ac */ /* 0x000e6e0008000800 */
[----:B------:R-:W2:Y:S01]  /*3b60*/  LDC R9, c[0x0][0x390] ;  /* 0x0000e400ff097b82 */ /* 0x000ea20000000800 */
[----:B------:R-:W-:Y:S01]  /*3b70*/  IMAD.MOV.U32 R6, RZ, RZ, RZ ;  /* 0x000000ffff067224 */ /* 0x000fe200078e00ff */
        /* <DEDUP_REMOVED lines=8> */
[----:B0-----:R-:W-:-:S06]  /*3c00*/  IADD3 R7, PT, PT, R10, 0xffffffe, RZ ;  /* 0x0ffffffe0a077810 */ /* 0x001fcc0007ffe0ff */
        /* <DEDUP_REMOVED lines=22> */
[----:B------:R-:W-:Y:S02]  /*3d70*/  HFMA2 R7, -RZ, RZ, 0, 0 ;  /* 0x00000000ff077431 */ /* 0x000fe400000001ff */
[----:B------:R-:W-:Y:S01]  /*3d80*/  IMAD.MOV.U32 R5, RZ, RZ, R2 ;  /* 0x000000ffff057224 */ /* 0x000fe200078e0002 */
[----:B------:R-:W0:Y:S01]  /*3d90*/  LDCU.64 UR8, c[0x0][0x3c0] ;  /* 0x00007800ff0877ac */ /* 0x000e220008000a00 */
[----:B------:R-:W-:-:S07]  /*3da0*/  IMAD.MOV.U32 R9, RZ, RZ, -0x1 ;  /* 0xffffffffff097424 */ /* 0x000fce00078e00ff */
.L_x_290:
        /* <DEDUP_REMOVED lines=11> */
.L_x_283:
[----:B------:R-:W-:Y:S02]  /*3e60*/  IMAD.MOV.U32 R42, RZ, RZ, R27 ;  /* 0x000000ffff2a7224 */ /* 0x000fe400078e001b */
[----:B------:R-:W-:Y:S02]  /*3e70*/  IMAD.MOV.U32 R41, RZ, RZ, 0x1 ;  /* 0x00000001ff297424 */ /* 0x000fe400078e00ff */
[----:B------:R-:W-:Y:S02]  /*3e80*/  IMAD.MOV.U32 R44, RZ, RZ, RZ ;  /* 0x000000ffff2c7224 */ /* 0x000fe400078e00ff */
[----:B------:R-:W-:-:S07]  /*3e90*/  IMAD.MOV.U32 R39, RZ, RZ, -0x1 ;  /* 0xffffffffff277424 */ /* 0x000fce00078e00ff */
[----:B0-----:R-:W-:Y:S05]  /*3ea0*/  WARPSYNC.COLLECTIVE R39, `(.L_x_291) ;  /* 0x0000000027087348 */ /* 0x001fea0003c00000 */
[----:B------:R1:W2:Y:S02]  /*3eb0*/  SHFL.UP P0, R40, R42, R41, R44 ;  /* 0x040000292a287389 */ /* 0x0002a4000000002c */
[----:B012---:R-:W-:Y:S05]  /*3ec0*/  ENDCOLLECTIVE ;  /* 0x000000000000791b */ /* 0x007fea0003800000 */
.L_x_291:
[----:B------:R-:W-:Y:S01]  /*3ed0*/  MOV R41, 0x2 ;  /* 0x0000000200297802 */ /* 0x000fe20000000f00 */
[----:B------:R-:W-:-:S04]  /*3ee0*/  IMAD.MOV.U32 R36, RZ, RZ, R40 ;  /* 0x000000ffff247224 */ /* 0x000fc800078e0028 */
[----:B------:R-:W-:-:S04]  /*3ef0*/  @P0 IMAD.IADD R36, R27, 0x1, R36 ;  /* 0x000000011b240824 */ /* 0x000fc800078e0224 */
[----:B------:R-:W-:-:S07]  /*3f00*/  IMAD.MOV.U32 R42, RZ, RZ, R36 ;  /* 0x000000ffff2a7224 */ /* 0x000fce00078e0024 */
[----:B------:R-:W-:Y:S05]  /*3f10*/  WARPSYNC.COLLECTIVE R39, `(.L_x_292) ;  /* 0x0000000027087348 */ /* 0x000fea0003c00000 */
[----:B------:R0:W1:Y:S02]  /*3f20*/  SHFL.UP P0, R40, R42, R41, R44 ;  /* 0x040000292a287389 */ /* 0x000064000000002c */
[----:B01----:R-:W-:Y:S05]  /*3f30*/  ENDCOLLECTIVE ;  /* 0x000000000000791b */ /* 0x003fea0003800000 */
.L_x_292:
[----:B------:R-:W-:Y:S02]  /*3f40*/  IMAD.MOV.U32 R41, RZ, RZ, 0x4 ;  /* 0x00000004ff297424 */ /* 0x000fe400078e00ff */
[----:B------:R-:W-:-:S04]  /*3f50*/  IMAD.MOV.U32 R35, RZ, RZ, R40 ;  /* 0x000000ffff237224 */ /* 0x000fc800078e0028 */
[----:B------:R-:W-:-:S04]  /*3f60*/  @P0 IMAD.IADD R35, R36, 0x1, R35 ;  /* 0x0000000124230824 */ /* 0x000fc800078e0223 */
[----:B------:R-:W-:-:S07]  /*3f70*/  IMAD.MOV.U32 R42, RZ, RZ, R35 ;  /* 0x000000ffff2a7224 */ /* 0x000fce00078e0023 */
[----:B------:R-:W-:Y:S05]  /*3f80*/  WARPSYNC.COLLECTIVE R39, `(.L_x_293) ;  /* 0x0000000027087348 */ /* 0x000fea0003c00000 */
[----:B------:R0:W1:Y:S02]  /*3f90*/  SHFL.UP P0, R40, R42, R41, R44 ;  /* 0x040000292a287389 */ /* 0x000064000000002c */
[----:B01----:R-:W-:Y:S05]  /*3fa0*/  ENDCOLLECTIVE ;  /* 0x000000000000791b */ /* 0x003fea0003800000 */
.L_x_293:
[----:B------:R-:W-:Y:S02]  /*3fb0*/  IMAD.MOV.U32 R41, RZ, RZ, 0x8 ;  /* 0x00000008ff297424 */ /* 0x000fe400078e00ff */
[----:B------:R-:W-:-:S04]  /*3fc0*/  IMAD.MOV.U32 R38, RZ, RZ, R40 ;  /* 0x000000ffff267224 */ /* 0x000fc800078e0028 */
[----:B------:R-:W-:-:S04]  /*3fd0*/  @P0 IMAD.IADD R38, R35, 0x1, R38 ;  /* 0x0000000123260824 */ /* 0x000fc800078e0226 */
[----:B------:R-:W-:-:S07]  /*3fe0*/  IMAD.MOV.U32 R42, RZ, RZ, R38 ;  /* 0x000000ffff2a7224 */ /* 0x000fce00078e0026 */
[----:B------:R-:W-:Y:S05]  /*3ff0*/  WARPSYNC.COLLECTIVE R39, `(.L_x_294) ;  /* 0x0000000027087348 */ /* 0x000fea0003c00000 */
[----:B------:R0:W1:Y:S02]  /*4000*/  SHFL.UP P0, R40, R42, R41, R44 ;  /* 0x040000292a287389 */ /* 0x000064000000002c */
[----:B01----:R-:W-:Y:S05]  /*4010*/  ENDCOLLECTIVE ;  /* 0x000000000000791b */ /* 0x003fea0003800000 */
.L_x_294:
[----:B------:R-:W-:Y:S02]  /*4020*/  IMAD.MOV.U32 R41, RZ, RZ, 0x10 ;  /* 0x00000010ff297424 */ /* 0x000fe400078e00ff */
[----:B------:R-:W-:-:S05]  /*4030*/  IMAD.MOV.U32 R37, RZ, RZ, R40 ;  /* 0x000000ffff257224 */ /* 0x000fca00078e0028 */
[----:B------:R-:W-:-:S05]  /*4040*/  @P0 IADD3 R37, PT, PT, R38, R37, RZ ;  /* 0x0000002526250210 */ /* 0x000fca0007ffe0ff */
[----:B------:R-:W-:-:S07]  /*4050*/  IMAD.MOV.U32 R42, RZ, RZ, R37 ;  /* 0x000000ffff2a7224 */ /* 0x000fce00078e0025 */
[----:B------:R-:W-:Y:S05]  /*4060*/  WARPSYNC.COLLECTIVE R39, `(.L_x_295) ;  /* 0x0000000027087348 */ /* 0x000fea0003c00000 */
[----:B------:R0:W1:Y:S02]  /*4070*/  SHFL.UP P0, R40, R42, R41, R44 ;  /* 0x040000292a287389 */ /* 0x000064000000002c */
[----:B01----:R-:W-:Y:S05]  /*4080*/  ENDCOLLECTIVE ;  /* 0x000000000000791b */ /* 0x003fea0003800000 */
.L_x_295:
[----:B------:R-:W-:Y:S05]  /*4090*/  BRA `(.L_x_296) ;  /* 0xffffffe800547947 */ /* 0x000fea000383ffff */
        .weak           $__internal_4_$__cuda_sm20_div_u64
        .type           $__internal_4_$__cuda_sm20_div_u64,@function
        .size           $__internal_4_$__cuda_sm20_div_u64,(.L_x_1803 - $__internal_4_$__cuda_sm20_div_u64)
$__internal_4_$__cuda_sm20_div_u64:
        /* <DEDUP_REMOVED lines=34> */
[----:B------:R-:W-:Y:S01]  /*42c0*/  IMAD.MOV.U32 R13, RZ, RZ, RZ ;  /* 0x000000ffff0d7224 */ /* 0x000fe200078e00ff */
[----:B------:R-:W-:Y:S01]  /*42d0*/  IADD3.X R15, PT, PT, R12, R15, RZ, P0, !PT ;  /* 0x0000000f0c0f7210 */ /* 0x000fe200007fe4ff */
[----:B------:R-:W-:-:S03]  /*42e0*/  IMAD.HI.U32 R12, R17, R7, RZ ;  /* 0x00000007110c7227 */ /* 0x000fc600078e00ff */
[----:B------:R-:W-:Y:S01]  /*42f0*/  IADD3.X R15, PT, PT, RZ, RZ, R15, P2, P1 ;  /* 0x000000ffff0f7210 */ /* 0x000fe200017e240f */
[----:B------:R-:W-:-:S04]  /*4300*/  IMAD.WIDE.U32 R12, R17, R6, R12 ;  /* 0x00000006110c7225 */ /* 0x000fc800078e000c */
[C---:B------:R-:W-:Y:S02]  /*4310*/  IMAD R17, R15.reuse, R6, RZ ;  /* 0x000000060f117224 */ /* 0x040fe400078e02ff */
[----:B------:R-:W-:-:S04]  /*4320*/  IMAD.HI.U32 R12, P0, R15, R7, R12 ;  /* 0x000000070f0c7227 */ /* 0x000fc8000780000c */
[----:B------:R-:W-:Y:S01]  /*4330*/  IMAD.HI.U32 R15, R15, R6, RZ ;  /* 0x000000060f0f7227 */ /* 0x000fe200078e00ff */
[----:B------:R-:W-:-:S03]  /*4340*/  IADD3 R16, P1, PT, R17, R12, RZ ;  /* 0x0000000c11107210 */ /* 0x000fc60007f3e0ff */
[----:B------:R-:W-:Y:S01]  /*4350*/  IMAD.X R15, RZ, RZ, R15, P0 ;  /* 0x000000ffff0f7224 */ /* 0x000fe200000e060f */
[C---:B------:R-:W-:Y:S01]  /*4360*/  IADD3 R17, P2, PT, R16.reuse, 0x1, RZ ;  /* 0x0000000110117810 */ /* 0x040fe20007f5e0ff */
[----:B------:R-:W-:-:S04]  /*4370*/  IMAD.WIDE.U32 R12, R16, UR12, RZ ;  /* 0x0000000c100c7c25 */ /* 0x000fc8000f8e00ff */
[----:B------:R-:W-:Y:S01]  /*4380*/  IMAD.X R15, RZ, RZ, R15, P1 ;  /* 0x000000ffff0f7224 */ /* 0x000fe200008e060f */
[----:B------:R-:W-:Y:S01]  /*4390*/  IADD3 R20, P1, PT, -R12, R7, RZ ;  /* 0x000000070c147210 */ /* 0x000fe20007f3e1ff */
[----:B------:R-:W-:Y:S02]  /*43a0*/  IMAD R18, R16, R11, R13 ;  /* 0x0000000b10127224 */ /* 0x000fe400078e020d */
[----:B------:R-:W-:Y:S01]  /*43b0*/  IMAD.X R12, RZ, RZ, R15, P2 ;  /* 0x000000ffff0c7224 */ /* 0x000fe200010e060f */
[----:B------:R-:W-:Y:S01]  /*43c0*/  ISETP.GE.U32.AND P0, PT, R20, UR12, PT ;  /* 0x0000000c14007c0c */ /* 0x000fe2000bf06070 */
[----:B------:R-:W-:-:S04]  /*43d0*/  IMAD R13, R15, UR12, R18 ;  /* 0x0000000c0f0d7c24 */ /* 0x000fc8000f8e0212 */
[----:B------:R-:W-:Y:S01]  /*43e0*/  IMAD.X R22, R6, 0x1, ~R13, P1 ;  /* 0x0000000106167824 */ /* 0x000fe200008e0e0d */
[----:B------:R-:W-:-:S04]  /*43f0*/  IADD3 R13, P1, PT, R20, -UR12, RZ ;  /* 0x8000000c140d7c10 */ /* 0x000fc8000ff3e0ff */
[C---:B------:R-:W-:Y:S01]  /*4400*/  ISETP.GE.U32.AND.EX P0, PT, R22.reuse, R11, PT, P0 ;  /* 0x0000000b1600720c */ /* 0x040fe20003f06100 */
[----:B------:R-:W-:Y:S01]  /*4410*/  IMAD.X R18, R22, 0x1, ~R11, P1 ;  /* 0x0000000116127824 */ /* 0x000fe200008e0e0b */
[----:B------:R-:W-:Y:S02]  /*4420*/  ISETP.NE.U32.AND P1, PT, RZ, UR12, PT ;  /* 0x0000000cff007c0c */ /* 0x000fe4000bf25070 */
[----:B------:R-:W-:Y:S02]  /*4430*/  SEL R17, R17, R16, P0 ;  /* 0x0000001011117207 */ /* 0x000fe40000000000 */
[----:B------:R-:W-:Y:S02]  /*4440*/  SEL R13, R13, R20, P0 ;  /* 0x000000140d0d7207 */ /* 0x000fe40000000000 */
[----:B------:R-:W-:Y:S01]  /*4450*/  SEL R16, R12, R15, P0 ;  /* 0x0000000f0c107207 */ /* 0x000fe20000000000 */
[----:B------:R-:W-:Y:S01]  /*4460*/  IMAD.MOV.U32 R15, RZ, RZ, 0x0 ;  /* 0x00000000ff0f7424 */ /* 0x000fe200078e00ff */
[----:B------:R-:W-:-:S02]  /*4470*/  IADD3 R12, P2, PT, R17, 0x1, RZ ;  /* 0x00000001110c7810 */ /* 0x000fc40007f5e0ff */
[----:B------:R-:W-:Y:S02]  /*4480*/  SEL R18, R18, R22, P0 ;  /* 0x0000001612127207 */ /* 0x000fe40000000000 */
[----:B------:R-:W-:Y:S01]  /*4490*/  ISETP.GE.U32.AND P0, PT, R13, UR12, PT ;  /* 0x0000000c0d007c0c */ /* 0x000fe2000bf06070 */
[----:B------:R-:W-:Y:S01]  /*44a0*/  IMAD.X R13, RZ, RZ, R16, P2 ;  /* 0x000000ffff0d7224 */ /* 0x000fe200010e0610 */
[----:B------:R-:W-:Y:S02]  /*44b0*/  ISETP.NE.AND.EX P1, PT, R11, RZ, PT, P1 ;  /* 0x000000ff0b00720c */ /* 0x000fe40003f25310 */
[----:B------:R-:W-:-:S04]  /*44c0*/  ISETP.GE.U32.AND.EX P0, PT, R18, R11, PT, P0 ;  /* 0x0000000b1200720c */ /* 0x000fc80003f06100 */
[----:B------:R-:W-:Y:S02]  /*44d0*/  SEL R12, R12, R17, P0 ;  /* 0x000000110c0c7207 */ /* 0x000fe40000000000 */
[----:B------:R-:W-:Y:S02]  /*44e0*/  SEL R13, R13, R16, P0 ;  /* 0x000000100d0d7207 */ /* 0x000fe40000000000 */
[----:B------:R-:W-:Y:S02]  /*44f0*/  SEL R12, R12, 0xffffffff, P1 ;  /* 0xffffffff0c0c7807 */ /* 0x000fe40000800000 */
[----:B------:R-:W-:Y:S01]  /*4500*/  SEL R13, R13, 0xffffffff, P1 ;  /* 0xffffffff0d0d7807 */ /* 0x000fe20000800000 */
[----:B------:R-:W-:Y:S06]  /*4510*/  RET.REL.NODEC R14 `(_ZN4vllm3moe32moe_lora_align_block_size_kernelIiEEvPT_PilS4_iimiiS4_S4_iS4_S4_S4_iiS4_S4_b) ;  /* 0xffffffb80eb87950 */ /* 0x000fec0003c3ffff */
.L_x_297:
        /* <DEDUP_REMOVED lines=14> */
.L_x_1803:


//--------------------- .text._ZN4vllm3moe51moe_lora_align_block_size_small_batch_expert_kernelIiLi256EEEvPT_PilS4_iimiiS4_S4_iS4_S4_S4_S4_b --------------------------
	.section	.text._ZN4vllm3moe51moe_lora_align_block_size_small_batch_expert_kernelIiLi256EEEvPT_PilS4_iimiiS4_S4_iS4_S4_S4_S4_b,"ax",@progbits
	.align	128
        .global         _ZN4vllm3moe51moe_lora_align_block_size_small_batch_expert_kernelIiLi256EEEvPT_PilS4_iimiiS4_S4_iS4_S4_S4_S4_b
        .type           _ZN4vllm3moe51moe_lora_align_block_size_small_batch_expert_kernelIiLi256EEEvPT_PilS4_iimiiS4_S4_iS4_S4_S4_S4_b,@function
        .size           _ZN4vllm3moe51moe_lora_align_block_size_small_batch_expert_kernelIiLi256EEEvPT_PilS4_iimiiS4_S4_iS4_S4_S4_S4_b,(.L_x_1804 - _ZN4vllm3moe51moe_lora_align_block_size_small_batch_expert_kernelIiLi256EEEvPT_PilS4_iimiiS4_S4_iS4_S4_S4_S4_b)
        .other          _ZN4vllm3moe51moe_lora_align_block_size_small_batch_expert_kernelIiLi256EEEvPT_PilS4_iimiiS4_S4_iS4_S4_S4_S4_b,@"STO_CUDA_ENTRY STV_DEFAULT"
_ZN4vllm3moe51moe_lora_align_block_size_small_batch_expert_kernelIiLi256EEEvPT_PilS4_iimiiS4_S4_iS4_S4_S4_S4_b:
.text._ZN4vllm3moe51moe_lora_align_block_size_small_batch_expert_kernelIiLi256EEEvPT_PilS4_iimiiS4_S4_iS4_S4_S4_S4_b:
        /* <DEDUP_REMOVED lines=40> */
.L_x_298:
[----:B------:R-:W0:Y:S01]  /*0280*/  LDCU.64 UR4, c[0x0][0x3a8] ;  /* 0x00007500ff0477ac */ /* 0x000e220008000a00 */
[----:B------:R-:W-:Y:S01]  /*0290*/  IMAD.U32 R7, RZ, RZ, UR7 ;  /* 0x00000007ff077e24 */ /* 0x000fe2000f8e00ff */
[----:B------:R-:W-:Y:S02]  /*02a0*/  MOV R8, 0x2e0 ;  /* 0x000002e000087802 */ /* 0x000fe40000000f00 */
[----:B0-----:R-:W-:Y:S01]  /*02b0*/  MOV R15, UR4 ;  /* 0x00000004000f7c02 */ /* 0x001fe20008000f00 */
[----:B------:R-:W-:-:S07]  /*02c0*/  IMAD.U32 R9, RZ, RZ, UR5 ;  /* 0x00000005ff097e24 */ /* 0x000fce000f8e00ff */
[----:B------:R-:W-:Y:S05]  /*02d0*/  CALL.REL.NOINC `($__internal_5_$__cuda_sm20_div_u64) ;  /* 0x0000005c00e07944 */ /* 0x000fea0003c00000 */
[----:B------:R-:W-:-:S07]  /*02e0*/  IMAD.MOV.U32 R3, RZ, RZ, R22 ;  /* 0x000000ffff037224 */ /* 0x000fce00078e0016 */
.L_x_299:
        /* <DEDUP_REMOVED lines=22> */
.L_x_304:
[----:B------:R-:W-:Y:S01]  /*0450*/  IMAD.MOV.U32 R4, RZ, RZ, R11 ;  /* 0x000000ffff047224 */ /* 0x000fe200078e000b */
[----:B------:R-:W-:Y:S01]  /*0460*/  MOV R5, R16 ;  /* 0x0000001000057202 */ /* 0x000fe20000000f00 */
        /* <DEDUP_REMOVED lines=54> */
[----:B------:R-:W-:Y:S04]  /*07d0*/  STG.E desc[UR8][R6.64+0x30], R9 ;  /* 0x0000300906007986 */ /* 0x000fe8000c101908 */
        /* <DEDUP_REMOVED lines=8> */
[----:B------:R-:W2:Y:S01]  /*0860*/  LDG.E R15, desc[UR8][R4.64+0x1c] ;  /* 0x00001c08040f7981 */ /* 0x000ea2000c1e1900 */
[----:B------:R-:W-:Y:S01]  /*0870*/  VIADD R8, R8, 0x10 ;  /* 0x0000001008087836 */ /* 0x000fe20000000000 */
[----:B0-----:R-:W-:Y:S01]  /*0880*/  IADD3 R11, P2, PT, R4, 0x40, RZ ;  /* 0x00000040040b7810 */ /* 0x001fe20007f5e0ff */
[----:B------:R-:W-:-:S04]  /*0890*/  VIADD R2, R2, 0x10 ;  /* 0x0000001002027836 */ /* 0x000fc80000000000 */
[----:B------:R-:W-:Y:S01]  /*08a0*/  IMAD.X R16, RZ, RZ, R5, P2 ;  /* 0x000000ffff107224 */ /* 0x000fe200010e0605 */
[----:B--2---:R-:W-:-:S04]  /*08b0*/  ISETP.NE.AND P1, PT, R15, R10, PT ;  /* 0x0000000a0f00720c */ /* 0x004fc80003f25270 */
[----:B------:R-:W-:Y:S02]  /*08c0*/  SEL R9, RZ, 0x1, P1 ;  /* 0x00000001ff097807 */ /* 0x000fe40000800000 */
[----:B------:R-:W-:-:S03]  /*08d0*/  ISETP.NE.AND P1, PT, R8, RZ, PT ;  /* 0x000000ff0800720c */ /* 0x000fc60003f25270 */
[----:B------:R1:W-:Y:S10]  /*08e0*/  STG.E desc[UR8][R6.64+0x3c], R9 ;  /* 0x00003c0906007986 */ /* 0x0003f4000c101908 */
[----:B------:R-:W-:Y:S05]  /*08f0*/  @P1 BRA `(.L_x_304) ;  /* 0xfffffff800d41947 */ /* 0x000fea000383ffff */
.L_x_303:
[----:B------:R-:W-:Y:S05]  /*0900*/  BSYNC.RECONVERGENT B1 ;  /* 0x0000000000017941 */ /* 0x000fea0003800200 */
.L_x_302:
        /* <DEDUP_REMOVED lines=40> */
[----:B------:R-:W-:Y:S01]  /*0b90*/  VIADD R0, R0, 0x8 ;  /* 0x0000000800007836 */ /* 0x000fe20000000000 */
[----:B---3--:R-:W-:-:S04]  /*0ba0*/  ISETP.NE.AND P1, PT, R15, R10, PT ;  /* 0x0000000a0f00720c */ /* 0x008fc80003f25270 */
[----:B-1----:R-:W-:-:S05]  /*0bb0*/  SEL R11, RZ, 0x1, P1 ;  /* 0x00000001ff0b7807 */ /* 0x002fca0000800000 */
[----:B------:R2:W-:Y:S04]  /*0bc0*/  STG.E desc[UR8][R6.64+0x1c], R11 ;  /* 0x00001c0b06007986 */ /* 0x0005e8000c101908 */
.L_x_306:
[----:B------:R-:W-:Y:S05]  /*0bd0*/  BSYNC.RECONVERGENT B1 ;  /* 0x0000000000017941 */ /* 0x000fea0003800200 */
.L_x_305:
        /* <DEDUP_REMOVED lines=28> */
.L_x_308:
[----:B------:R-:W-:Y:S05]  /*0da0*/  BSYNC.RECONVERGENT B1 ;  /* 0x0000000000017941 */ /* 0x000fea0003800200 */
.L_x_307:
[----:B------:R-:W-:Y:S05]  /*0db0*/  @!P1 BRA `(.L_x_301) ;  /* 0x0000000000489947 */ /* 0x000fea0003800000 */
[----:B------:R-:W0:Y:S01]  /*0dc0*/  LDC.64 R4, c[0x0][0x388] ;  /* 0x0000e200ff047b82 */ /* 0x000e220000000a00 */
[----:B------:R-:W-:-:S07]  /*0dd0*/  IMAD.MOV R2, RZ, RZ, -R2 ;  /* 0x000000ffff027224 */ /* 0x000fce00078e0a02 */
[----:B-123--:R-:W1:Y:S01]  /*0de0*/  LDC.64 R8, c[0x0][0x3e8] ;  /* 0x0000fa00ff087b82 */ /* 0x00ee620000000a00 */
[----:B0-----:R-:W-:-:S04]  /*0df0*/  IMAD.WIDE.U32 R4, R0, 0x4, R4 ;  /* 0x0000000400047825 */ /* 0x001fc800078e0004 */
[----:B------:R-:W-:Y:S02]  /*0e00*/  IMAD.MOV.U32 R6, RZ, RZ, R4 ;  /* 0x000000ffff067224 */ /* 0x000fe400078e0004 */
[----:B------:R-:W-:-:S07]  /*0e10*/  IMAD.MOV.U32 R7, RZ, RZ, R5 ;  /* 0x000000ffff077224 */ /* 0x000fce00078e0005 */
.L_x_309:
[----:B0-----:R0:W2:Y:S01]  /*0e20*/  LDG.E R5, desc[UR8][R6.64] ;  /* 0x0000000806057981 */ /* 0x0010a2000c1e1900 */
[----:B------:R-:W-:Y:S01]  /*0e30*/  IMAD R11, R10, R3, R0 ;  /* 0x000000030a0b7224 */ /* 0x000fe200078e0200 */
[----:B------:R-:W-:Y:S01]  /*0e40*/  IADD3 R2, PT, PT, R2, 0x1, RZ ;  /* 0x0000000102027810 */ /* 0x000fe20007ffe0ff */
[----:B------:R-:W-:Y:S01]  /*0e50*/  VIADD R0, R0, 0x1 ;  /* 0x0000000100007836 */ /* 0x000fe20000000000 */
[----:B0-----:R-:W-:-:S05]  /*0e60*/  IADD3 R6, P1, PT, R6, 0x4, RZ ;  /* 0x0000000406067810 */ /* 0x001fca0007f3e0ff */
[----:B------:R-:W-:Y:S01]  /*0e70*/  IMAD.X R7, RZ, RZ, R7, P1 ;  /* 0x000000ffff077224 */ /* 0x000fe200008e0607 */
[----:B--2---:R-:W-:Y:S01]  /*0e80*/  ISETP.NE.AND P0, PT, R5, R10, PT ;  /* 0x0000000a0500720c */ /* 0x004fe20003f05270 */
[----:B-1----:R-:W-:-:S03]  /*0e90*/  IMAD.WIDE R4, R11, 0x4, R8 ;  /* 0x000000040b047825 */ /* 0x002fc600078e0208 */
[----:B------:R-:W-:Y:S02]  /*0ea0*/  SEL R11, RZ, 0x1, P0 ;  /* 0x00000001ff0b7807 */ /* 0x000fe40000000000 */
[----:B------:R-:W-:-:S03]  /*0eb0*/  ISETP.NE.AND P0, PT, R2, RZ, PT ;  /* 0x000000ff0200720c */ /* 0x000fc60003f05270 */
[----:B------:R0:W-:Y:S10]  /*0ec0*/  STG.E desc[UR8][R4.64], R11 ;  /* 0x0000000b04007986 */ /* 0x0001f4000c101908 */
[----:B------:R-:W-:Y:S05]  /*0ed0*/  @P0 BRA `(.L_x_309) ;  /* 0xfffffffc00d00947 */ /* 0x000fea000383ffff */
.L_x_301:
[----:B------:R-:W-:Y:S05]  /*0ee0*/  BSYNC.RECONVERGENT B0 ;  /* 0x0000000000007941 */ /* 0x000fea0003800200 */
.L_x_300:
[----:B------:R-:W4:Y:S08]  /*0ef0*/  LDC.64 R18, c[0x0][0x3e8] ;  /* 0x0000fa00ff127b82 */ /* 0x000f300000000a00 */
[----:B------:R-:W-:Y:S01]  /*0f00*/  BAR.SYNC.DEFER_BLOCKING 0x0 ;  /* 0x0000000000007b1d */ /* 0x000fe20000010000 */
[----:B------:R-:W-:Y:S01]  /*0f10*/  ISETP.GT.U32.AND P0, PT, R12, 0xff, PT ;  /* 0x000000ff0c00780c */ /* 0x000fe20003f04070 */
[----:B------:R-:W-:-:S04]  /*0f20*/  IMAD R3, R10, R3, RZ ;  /* 0x000000030a037224 */ /* 0x000fc800078e02ff */
[----:B------:R-:W1:Y:S02]  /*0f30*/  LDCU UR14, c[0x0][0x3a0] ;  /* 0x00007400ff0e77ac */ /* 0x000e640008000800 */
[----:B0-----:R-:W0:Y:S01]  /*0f40*/  LDC R5, c[0x0][0x3b0] ;  /* 0x0000ec00ff057b82 */ /* 0x001e220000000800 */
[----:B------:R-:W0:Y:S01]  /*0f50*/  LDCU UR11, c[0x0][0x3c8] ;  /* 0x00007900ff0b77ac */ /* 0x000e220008000800 */
[----:B------:R-:W0:Y:S01]  /*0f60*/  LDCU.64 UR12, c[0x0][0x380] ;  /* 0x00007000ff0c77ac */ /* 0x000e220008000a00 */
[----:B------:R-:W0:Y:S01]  /*0f70*/  LDCU.64 UR16, c[0x0][0x3a8] ;  /* 0x00007500ff1077ac */ /* 0x000e220008000a00 */
[----:B----4-:R-:W-:-:S04]  /*0f80*/  IMAD.WIDE R18, R3, 0x4, R18 ;  /* 0x0000000403127825 */ /* 0x010fc800078e0212 */
[----:B0-----:R-:W-:Y:S01]  /*0f90*/  IMAD R0, R10, R5, RZ ;  /* 0x000000050a007224 */ /* 0x001fe200078e02ff */
[----:B-1----:R-:W-:Y:S06]  /*0fa0*/  @P0 BRA `(.L_x_310) ;  /* 0x0000000400840947 */ /* 0x002fec0003800000 */
[----:B------:R-:W-:-:S13]  /*0fb0*/  ISETP.GE.U32.AND P0, PT, R12, R5, PT ;  /* 0x000000050c00720c */ /* 0x000fda0003f06070 */
[----:B------:R-:W-:Y:S05]  /*0fc0*/  @P0 BRA `(.L_x_311) ;  /* 0x0000000400680947 */ /* 0x000fea0003800000 */
[----:B--23--:R-:W-:Y:S01]  /*0fd0*/  LOP3.LUT R11, RZ, R12, RZ, 0x33, !PT ;  /* 0x0000000cff0b7212 */ /* 0x00cfe200078e33ff */
        /* <DEDUP_REMOVED lines=18> */
[----:B------:R-:W-:Y:S01]  /*1100*/  LOP3.LUT R7, R10, 0xfffffff8, RZ, 0xc0, !PT ;  /* 0xfffffff80a077812 */ /* 0x000fe200078ec0ff */
[----:B------:R-:W-:Y:S01]  /*1110*/  IMAD.X R3, R4, 0x1, R9, P1 ;  /* 0x0000000104037824 */ /* 0x000fe200008e0609 */
[----:B0-----:R-:W-:-:S04]  /*1120*/  LEA R5, P2, R6, UR4, 0x2 ;  /* 0x0000000406057c11 */ /* 0x001fc8000f8410ff */
[----:B------:R-:W-:Y:S02]  /*1130*/  IADD3 R5, P1, PT, R5, 0x1000, RZ ;  /* 0x0000100005057810 */ /* 0x000fe40007f3e0ff */
[----:B------:R-:W-:-:S05]  /*1140*/  LEA.HI.X R6, R6, UR5, R3, 0x2, P2 ;  /* 0x0000000506067c11 */ /* 0x000fca00090f1403 */
[----:B------:R-:W-:-:S07]  /*1150*/  IMAD.X R6, RZ, RZ, R6, P1 ;  /* 0x000000ffff067224 */ /* 0x000fce00008e0606 */
.L_x_314:
[----:B0-----:R-:W-:Y:S01]  /*1160*/  IMAD.MOV.U32 R2, RZ, RZ, R5 ;  /* 0x000000ffff027224 */ /* 0x001fe200078e0005 */
[----:B------:R-:W-:Y:S01]  /*1170*/  IADD3 R7, P1, PT, R7, -0x8, RZ ;  /* 0xfffffff807077810 */ /* 0x000fe20007f3e0ff */
[----:B------:R-:W-:Y:S01]  /*1180*/  IMAD.MOV.U32 R3, RZ, RZ, R6 ;  /* 0x000000ffff037224 */ /* 0x000fe200078e0006 */
[----:B------:R-:W-:Y:S02]  /*1190*/  IADD3 R12, P2, PT, R12, 0x800, RZ ;  /* 0x000008000c0c7810 */ /* 0x000fe40007f5e0ff */
[----:B------:R-:W-:Y:S02]  /*11a0*/  IADD3.X R8, PT, PT, R8, -0x1, RZ, P1, !PT ;  /* 0xffffffff08087810 */ /* 0x000fe40000ffe4ff */
[----:B-1----:R0:W-:Y:S01]  /*11b0*/  STG.E desc[UR8][R2.64+-0x1000], R13 ;  /* 0xfff0000d02007986 */ /* 0x0021e2000c101908 */
[----:B------:R-:W-:Y:S02]  /*11c0*/  ISETP.NE.U32.AND P1, PT, R7, RZ, PT ;  /* 0x000000ff0700720c */ /* 0x000fe40003f25070 */
[----:B------:R-:W-:Y:S01]  /*11d0*/  IADD3 R5, P3, PT, R2, 0x2000, RZ ;  /* 0x0000200002057810 */ /* 0x000fe20007f7e0ff */
[----:B------:R0:W-:Y:S01]  /*11e0*/  STG.E desc[UR8][R2.64+-0xc00], R13 ;  /* 0xfff4000d02007986 */ /* 0x0001e2000c101908 */
[----:B------:R-:W-:-:S02]  /*11f0*/  ISETP.NE.AND.EX P1, PT, R8, RZ, PT, P1 ;  /* 0x000000ff0800720c */ /* 0x000fc40003f25310 */
[----:B------:R-:W-:Y:S01]  /*1200*/  IADD3.X R9, PT, PT, RZ, R9, RZ, P2, !PT ;  /* 0x00000009ff097210 */ /* 0x000fe200017fe4ff */
        /* <DEDUP_REMOVED lines=8> */
.L_x_313:
[----:B------:R-:W-:Y:S05]  /*1290*/  BSYNC.RECONVERGENT B0 ;  /* 0x0000000000007941 */ /* 0x000fea0003800200 */
.L_x_312:
        /* <DEDUP_REMOVED lines=20> */
.L_x_316:
[----:B------:R-:W-:Y:S05]  /*13e0*/  BSYNC.RECONVERGENT B0 ;  /* 0x0000000000007941 */ /* 0x000fea0003800200 */
.L_x_315:
[----:B------:R-:W-:Y:S05]  /*13f0*/  @!P1 BRA `(.L_x_311) ;  /* 0x00000000005c9947 */ /* 0x000fea0003800000 */
[----:B------:R-:W-:Y:S01]  /*1400*/  LOP3.LUT P1, RZ, R11, 0x100, RZ, 0xc0, !PT ;  /* 0x000001000bff7812 */ /* 0x000fe2000782c0ff */
[----:B------:R-:W-:Y:S01]  /*1410*/  BSSY.RECONVERGENT B0, `(.L_x_317) ;  /* 0x0000010000007945 */ /* 0x000fe20003800200 */
[----:B------:R-:W-:-:S04]  /*1420*/  ISETP.NE.U32.AND P0, PT, R5, 0x1, PT ;  /* 0x000000010500780c */ /* 0x000fc80003f05070 */
[----:B------:R-:W-:-:S07]  /*1430*/  ISETP.NE.AND.EX P0, PT, RZ, RZ, PT, P0 ;  /* 0x000000ffff00720c */ /* 0x000fce0003f05300 */
[----:B-1----:R-:W1:Y:S08]  /*1440*/  @!P1 LDC R7, c[0x0][0x3a8] ;  /* 0x0000ea00ff079b82 */ /* 0x002e700000000800 */
[----:B------:R-:W2:Y:S01]  /*1450*/  @!P1 LDC.64 R10, c[0x0][0x3b8] ;  /* 0x0000ee00ff0a9b82 */ /* 0x000ea20000000a00 */
[----:B------:R-:W-:Y:S05]  /*1460*/  @!P0 BRA `(.L_x_318) ;  /* 0x0000000000288947 */ /* 0x000fea0003800000 */
[----:B------:R-:W3:Y:S01]  /*1470*/  LDCU.64 UR4, c[0x0][0x3b8] ;  /* 0x00007700ff0477ac */ /* 0x000ee20008000a00 */
[----:B------:R-:W4:Y:S01]  /*1480*/  LDC R5, c[0x0][0x3a8] ;  /* 0x0000ea00ff057b82 */ /* 0x000f220000000800 */
[----:B0-----:R-:W-:-:S05]  /*1490*/  IADD3 R3, P0, PT, R0, R12, RZ ;  /* 0x0000000c00037210 */ /* 0x001fca0007f1e0ff */
[----:B------:R-:W-:Y:S01]  /*14a0*/  IMAD.X R6, R4, 0x1, R9, P0 ;  /* 0x0000000104067824 */ /* 0x000fe200000e0609 */
[----:B---3--:R-:W-:-:S04]  /*14b0*/  LEA R2, P0, R3, UR4, 0x2 ;  /* 0x0000000403027c11 */ /* 0x008fc8000f8010ff */
[----:B------:R-:W-:Y:S02]  /*14c0*/  LEA.HI.X R3, R3, UR5, R6, 0x2, P0 ;  /* 0x0000000503037c11 */ /* 0x000fe400080f1406 */
[----:B------:R-:W-:-:S03]  /*14d0*/  IADD3 R12, P0, PT, R12, 0x200, RZ ;  /* 0x000002000c0c7810 */ /* 0x000fc60007f1e0ff */
[----:B----4-:R3:W-:Y:S02]  /*14e0*/  STG.E desc[UR8][R2.64], R5 ;  /* 0x0000000502007986 */ /* 0x0107e4000c101908 */
[----:B------:R-:W-:Y:S02]  /*14f0*/  IMAD.X R9, RZ, RZ, R9, P0 ;  /* 0x000000ffff097224 */ /* 0x000fe400000e0609 */
[----:B------:R3:W-:Y:S06]  /*1500*/  STG.E desc[UR8][R2.64+0x400], R5 ;  /* 0x0004000502007986 */ /* 0x0007ec000c101908 */
.L_x_318:
[----:B------:R-:W-:Y:S05]  /*1510*/  BSYNC.RECONVERGENT B0 ;  /* 0x0000000000007941 */ /* 0x000fea0003800200 */
.L_x_317:
[----:B------:R-:W-:-:S05]  /*1520*/  @!P1 IADD3 R0, P0, PT, R0, R12, RZ ;  /* 0x0000000c00009210 */ /* 0x000fca0007f1e0ff */
[----:B------:R-:W-:Y:S01]  /*1530*/  @!P1 IMAD.X R4, R4, 0x1, R9, P0 ;  /* 0x0000000104049824 */ /* 0x000fe200000e0609 */
[----:B0-23--:R-:W-:-:S04]  /*1540*/  @!P1 LEA R2, P0, R0, R10, 0x2 ;  /* 0x0000000a00029211 */ /* 0x00dfc800078010ff */
[----:B------:R-:W-:-:S05]  /*1550*/  @!P1 LEA.HI.X R3, R0, R11, R4, 0x2, P0 ;  /* 0x0000000b00039211 */ /* 0x000fca00000f1404 */
[----:B-1----:R4:W-:Y:S04]  /*1560*/  @!P1 STG.E desc[UR8][R2.64], R7 ;  /* 0x0000000702009986 */ /* 0x0029e8000c101908 */
.L_x_311:
[----:B------:R-:W-:Y:S05]  /*1570*/  WARPSYNC.ALL ;  /* 0x0000000000007948 */ /* 0x000fea0003800000 */
[----:B------:R-:W-:Y:S08]  /*1580*/  BAR.SYNC.DEFER_BLOCKING 0x0 ;  /* 0x0000000000007b1d */ /* 0x000ff00000010000 */
[----:B------:R-:W-:Y:S08]  /*1590*/  BAR.SYNC.DEFER_BLOCKING 0x0 ;  /* 0x0000000000007b1d */ /* 0x000ff00000010000 */
[----:B------:R-:W-:Y:S06]  /*15a0*/  BAR.SYNC.DEFER_BLOCKING 0x0 ;  /* 0x0000000000007b1d */ /* 0x000fec0000010000 */
[----:B------:R-:W-:Y:S05]  /*15b0*/  EXIT ;  /* 0x000000000000794d */ /* 0x000fea0003800000 */
.L_x_310:
[----:B------:R-:W0:Y:S01]  /*15c0*/  LDC R16, c[0x0][0x3a0] ;  /* 0x0000e800ff107b82 */ /* 0x000e220000000800 */
[----:B------:R-:W-:Y:S01]  /*15d0*/  UMOV UR4, 0x400 ;  /* 0x0000040000047882 */ /* 0x000fe20000000000 */
[----:B------:R-:W-:Y:S02]  /*15e0*/  VIADD R2, R12, 0xffffff00 ;  /* 0xffffff000c027836 */ /* 0x000fe40000000000 */
[----:B------:R-:W-:-:S03]  /*15f0*/  IMAD.MOV.U32 R4, RZ, RZ, RZ ;  /* 0x000000ffff047224 */ /* 0x000fc600078e00ff */
[----:B------:R-:W-:Y:S01]  /*1600*/  MOV R3, R2 ;  /* 0x0000000200037202 */ /* 0x000fe20000000f00 */
[----:B------:R-:W1:Y:S08]  /*1610*/  S2UR UR5, SR_CgaCtaId ;  /* 0x00000000000579c3 */ /* 0x000e700000008800 */
[----:B--23--:R-:W2:Y:S01]  /*1620*/  LDC R11, c[0x0][0x360] ;  /* 0x0000d800ff0b7b82 */ /* 0x00cea20000000800 */
        /* <DEDUP_REMOVED lines=15> */
.L_x_321:
        /* <DEDUP_REMOVED lines=18> */
[----:B0-----:R-:W-:Y:S01]  /*1840*/  VIADD R7, R7, 0x40 ;  /* 0x0000004007077836 */ /* 0x001fe20000000000 */
[----:B------:R-:W-:Y:S06]  /*1850*/  @P0 BRA `(.L_x_321) ;  /* 0xfffffffc00b00947 */ /* 0x000fec000383ffff */
.L_x_320:
[----:B------:R-:W-:Y:S01]  /*1860*/  VIADD R7, R12, 0xffffff01 ;  /* 0xffffff010c077836 */ /* 0x000fe20000000000 */
[----:B------:R-:W-:Y:S06]  /*1870*/  @!P1 BRA `(.L_x_319) ;  /* 0x0000000000989947 */ /* 0x000fec0003800000 */
[----:B------:R-:W-:Y:S02]  /*1880*/  ISETP.GE.U32.AND P0, PT, R9, 0x8, PT ;  /* 0x000000080900780c */ /* 0x000fe40003f06070 */
[----:B------:R-:W-:-:S04]  /*1890*/  LOP3.LUT R14, R16, 0x7, RZ, 0xc0, !PT ;  /* 0x00000007100e7812 */ /* 0x000fc800078ec0ff */
[----:B------:R-:W-:-:S07]  /*18a0*/  ISETP.NE.AND P1, PT, R14, RZ, PT ;  /* 0x000000ff0e00720c */ /* 0x000fce0003f25270 */
[----:B------:R-:W-:Y:S06]  /*18b0*/  @!P0 BRA `(.L_x_322) ;  /* 0x00000000002c8947 */ /* 0x000fec0003800000 */
[----:B------:R-:W-:Y:S02]  /*18c0*/  IMAD R8, R7, R16, R6 ;  /* 0x0000001007087224 */ /* 0x000fe400078e0206 */
[----:B------:R-:W-:-:S03]  /*18d0*/  VIADD R6, R6, 0x8 ;  /* 0x0000000806067836 */ /* 0x000fc60000000000 */
[----:B------:R-:W-:-:S05]  /*18e0*/  LEA R8, R8, R5, 0x2 ;  /* 0x0000000508087211 */ /* 0x000fca00078e10ff */
        /* <DEDUP_REMOVED lines=8> */
.L_x_322:
[----:B------:R-:W-:Y:S05]  /*1970*/  @!P1 BRA `(.L_x_319) ;  /* 0x0000000000589947 */ /* 0x000fea0003800000 */
[----:B------:R-:W-:Y:S02]  /*1980*/  ISETP.GE.U32.AND P0, PT, R14, 0x4, PT ;  /* 0x000000040e00780c */ /* 0x000fe40003f06070 */
[----:B0-----:R-:W-:-:S04]  /*1990*/  LOP3.LUT R8, R16, 0x3, RZ, 0xc0, !PT ;  /* 0x0000000310087812 */ /* 0x001fc800078ec0ff */
        /* <DEDUP_REMOVED lines=9> */
.L_x_323:
[----:B------:R-:W-:Y:S05]  /*1a30*/  @!P1 BRA `(.L_x_319) ;  /* 0x0000000000289947 */ /* 0x000fea0003800000 */
[----:B------:R-:W-:Y:S01]  /*1a40*/  IMAD.SHL.U32 R7, R6, 0x4, RZ ;  /* 0x0000000406077824 */ /* 0x000fe200078e00ff */
[----:B------:R-:W-:Y:S01]  /*1a50*/  LEA R6, R12, 0xfffffc08, 0x2 ;  /* 0xfffffc080c067811 */ /* 0x000fe200078e10ff */
[----:B------:R-:W-:-:S04]  /*1a60*/  IMAD.MOV R8, RZ, RZ, -R8 ;  /* 0x000000ffff087224 */ /* 0x000fc800078e0a08 */
[----:B------:R-:W-:-:S05]  /*1a70*/  IMAD R6, R6, R16, R7 ;  /* 0x0000001006067224 */ /* 0x000fca00078e0207 */
[----:B------:R-:W-:-:S07]  /*1a80*/  IADD3 R6, PT, PT, R6, 0x4, R13 ;  /* 0x0000000406067810 */ /* 0x000fce0007ffe00d */
.L_x_324:
[----:B------:R-:W-:Y:S01]  /*1a90*/  VIADD R8, R8, 0x1 ;  /* 0x0000000108087836 */ /* 0x000fe20000000000 */
[----:B------:R1:W-:Y:S04]  /*1aa0*/  STS [R6], RZ ;  /* 0x000000ff06007388 */ /* 0x0003e80000000800 */
[----:B------:R-:W-:Y:S01]  /*1ab0*/  ISETP.NE.AND P0, PT, R8, RZ, PT ;  /* 0x000000ff0800720c */ /* 0x000fe20003f05270 */
[----:B-1----:R-:W-:-:S12]  /*1ac0*/  VIADD R6, R6, 0x4 ;  /* 0x0000000406067836 */ /* 0x002fd80000000000 */
[----:B------:R-:W-:Y:S05]  /*1ad0*/  @P0 BRA `(.L_x_324) ;  /* 0xfffffffc00ec0947 */ /* 0x000fea000383ffff */
.L_x_319:
[----:B0-----:R-:W0:Y:S01]  /*1ae0*/  LDC.64 R8, c[0x0][0x3a8] ;  /* 0x0000ea00ff087b82 */ /* 0x001e220000000a00 */
[----:B--2---:R-:W-:Y:S02]  /*1af0*/  IADD3 R6, PT, PT, R11, -0x100, RZ ;  /* 0xffffff000b067810 */ /* 0x004fe40007ffe0ff */
[----:B0-----:R-:W-:-:S04]  /*1b00*/  ISETP.GE.U32.AND P0, PT, R3, R8, PT ;  /* 0x000000080300720c */ /* 0x001fc80003f06070 */
[----:B------:R-:W-:-:S13]  /*1b10*/  ISETP.GE.U32.AND.EX P0, PT, R4, R9, PT, P0 ;  /* 0x000000090400720c */ /* 0x000fda0003f06100 */
[----:B------:R-:W-:Y:S05]  /*1b20*/  @P0 BRA `(.L_x_325) ;  /* 0x00000008007c0947 */ /* 0x000fea0003800000 */
[----:B------:R-:W0:Y:S01]  /*1b30*/  LDCU.64 UR4, c[0x0][0x3e8] ;  /* 0x00007d00ff0477ac */ /* 0x000e220008000a00 */
[----:B------:R-:W-:Y:S01]  /*1b40*/  VIADD R14, R12, 0xffffff01 ;  /* 0xffffff010c0e7836 */ /* 0x000fe20000000000 */
[----:B0-----:R-:W-:-:S04]  /*1b50*/  UISETP.NE.U32.AND UP0, UPT, UR4, URZ, UPT ;  /* 0x000000ff0400728c */ /* 0x001fc8000bf05070 */
[----:B------:R-:W-:-:S09]  /*1b60*/  UISETP.NE.AND.EX UP0, UPT, UR5, URZ, UPT, UP0 ;  /* 0x000000ff0500728c */ /* 0x000fd2000bf05300 */
[----:B------:R-:W-:Y:S05]  /*1b70*/  BRA.U UP0, `(.L_x_326) ;  /* 0x0000000100b07547 */ /* 0x000fea000b800000 */
[----:B------:R-:W0:Y:S02]  /*1b80*/  LDCU.U8 UR4, c[0x0][0x3f0] ;  /* 0x00007e00ff0477ac */ /* 0x000e240008000000 */
[----:B0-----:R-:W-:-:S04]  /*1b90*/  UPRMT UR4, UR4, 0x8880, URZ ;  /* 0x0000888004047896 */ /* 0x001fc800080000ff */
[----:B------:R-:W-:-:S09]  /*1ba0*/  UISETP.NE.AND UP0, UPT, UR4, URZ, UPT ;  /* 0x000000ff0400728c */ /* 0x000fd2000bf05270 */
[----:B------:R-:W-:Y:S05]  /*1bb0*/  BRA.U !UP0, `(.L_x_327) ;  /* 0x00000001085c7547 */ /* 0x000fea000b800000 */
[----:B------:R-:W0:Y:S01]  /*1bc0*/  LDC.64 R8, c[0x0][0x398] ;  /* 0x0000e600ff087b82 */ /* 0x000e220000000a00 */
[----:B------:R-:W-:Y:S02]  /*1bd0*/  IMAD.MOV.U32 R15, RZ, RZ, R3 ;  /* 0x000000ffff0f7224 */ /* 0x000fe400078e0003 */
[----:B------:R-:W-:-:S07]  /*1be0*/  IMAD.MOV.U32 R26, RZ, RZ, R4 ;  /* 0x000000ffff1a7224 */ /* 0x000fce00078e0004 */
.L_x_328:
[----:B------:R-:W1:Y:S02]  /*1bf0*/  LDCU.64 UR4, c[0x0][0x380] ;  /* 0x00007000ff0477ac */ /* 0x000e640008000a00 */
[----:B-1----:R-:W-:-:S04]  /*1c00*/  LEA R22, P0, R15, UR4, 0x2 ;  /* 0x000000040f167c11 */ /* 0x002fc8000f8010ff */
[----:B------:R-:W-:Y:S01]  /*1c10*/  LEA.HI.X R23, R15, UR5, R26, 0x2, P0 ;  /* 0x000000050f177c11 */ /* 0x000fe200080f141a */
[----:B------:R-:W1:Y:S04]  /*1c20*/  LDCU.64 UR4, c[0x0][0x3a8] ;  /* 0x00007500ff0477ac */ /* 0x000e680008000a00 */
[----:B------:R-:W0:Y:S02]  /*1c30*/  LDG.E.CONSTANT R17, desc[UR8][R22.64] ;  /* 0x0000000816117981 */ /* 0x000e24000c1e9900 */
[----:B0-----:R-:W-:-:S06]  /*1c40*/  IMAD.WIDE R16, R17, 0x4, R8 ;  /* 0x0000000411107825 */ /* 0x001fcc00078e0208 */
[----:B------:R-:W2:Y:S02]  /*1c50*/  LDG.E.CONSTANT R17, desc[UR8][R16.64] ;  /* 0x0000000810117981 */ /* 0x000ea4000c1e9900 */
[----:B--2---:R-:W-:-:S13]  /*1c60*/  ISETP.NE.AND P0, PT, R17, -0x1, PT ;  /* 0xffffffff1100780c */ /* 0x004fda0003f05270 */
[----:B------:R-:W0:Y:S02]  /*1c70*/  @P0 LDC R24, c[0x0][0x3a0] ;  /* 0x0000e800ff180b82 */ /* 0x000e240000000800 */
[----:B0-----:R-:W-:-:S04]  /*1c80*/  @P0 IMAD R24, R14, R24, R17 ;  /* 0x000000180e180224 */ /* 0x001fc800078e0211 */
[----:B------:R-:W-:-:S05]  /*1c90*/  @P0 IMAD R24, R24, 0x4, R5 ;  /* 0x0000000418180824 */ /* 0x000fca00078e0205 */
[----:B------:R-:W0:Y:S02]  /*1ca0*/  @P0 LDS R7, [R24+0x4] ;  /* 0x0000040018070984 */ /* 0x000e240000000800 */
[----:B0-----:R-:W-:-:S05]  /*1cb0*/  @P0 VIADD R7, R7, 0x1 ;  /* 0x0000000107070836 */ /* 0x001fca0000000000 */
[----:B------:R2:W-:Y:S01]  /*1cc0*/  @P0 STS [R24+0x4], R7 ;  /* 0x0000040718000388 */ /* 0x0005e20000000800 */
[----:B------:R-:W-:-:S05]  /*1cd0*/  IADD3 R15, P0, PT, R6, R15, RZ ;  /* 0x0000000f060f7210 */ /* 0x000fca0007f1e0ff */
[----:B------:R-:W-:Y:S01]  /*1ce0*/  IMAD.X R26, RZ, RZ, R26, P0 ;  /* 0x000000ffff1a7224 */ /* 0x000fe200000e061a */
[----:B-1----:R-:W-:-:S04]  /*1cf0*/  ISETP.GE.U32.AND P0, PT, R15, UR4, PT ;  /* 0x000000040f007c0c */ /* 0x002fc8000bf06070 */
[----:B------:R-:W-:-:S13]  /*1d00*/  ISETP.GE.U32.AND.EX P0, PT, R26, UR5, PT, P0 ;  /* 0x000000051a007c0c */ /* 0x000fda000bf06100 */
[----:B--2---:R-:W-:Y:S05]  /*1d10*/  @!P0 BRA `(.L_x_328) ;  /* 0xfffffffc00b48947 */ /* 0x004fea000383ffff */
[----:B------:R-:W-:Y:S05]  /*1d20*/  BRA `(.L_x_325) ;  /* 0x0000000400fc7947 */ /* 0x000fea0003800000 */
.L_x_327:
[----:B------:R-:W-:Y:S01]  /*1d30*/  IMAD.MOV.U32 R15, RZ, RZ, R3 ;  /* 0x000000ffff0f7224 */ /* 0x000fe200078e0003 */
[----:B------:R-:W-:-:S07]  /*1d40*/  MOV R26, R4 ;  /* 0x00000004001a7202 */ /* 0x000fce0000000f00 */
.L_x_329:
[----:B0-----:R-:W0:Y:S02]  /*1d50*/  LDCU.64 UR4, c[0x0][0x380] ;  /* 0x00007000ff0477ac */ /* 0x001e240008000a00 */
[----:B0-----:R-:W-:-:S04]  /*1d60*/  LEA R22, P0, R15, UR4, 0x2 ;  /* 0x000000040f167c11 */ /* 0x001fc8000f8010ff */
[----:B------:R-:W-:-:S06]  /*1d70*/  LEA.HI.X R23, R15, UR5, R26, 0x2, P0 ;  /* 0x000000050f177c11 */ /* 0x000fcc00080f141a */
        /* <DEDUP_REMOVED lines=8> */
[----:B0-----:R-:W-:-:S05]  /*1e00*/  VIADD R7, R7, 0x1 ;  /* 0x0000000107077836 */ /* 0x001fca0000000000 */
[----:B------:R0:W-:Y:S01]  /*1e10*/  STS [R24+0x4], R7 ;  /* 0x0000040718007388 */ /* 0x0001e20000000800 */
[----:B------:R-:W-:Y:S05]  /*1e20*/  @!P0 BRA `(.L_x_329) ;  /* 0xfffffffc00c88947 */ /* 0x000fea000383ffff */
[----:B------:R-:W-:Y:S05]  /*1e30*/  BRA `(.L_x_325) ;  /* 0x0000000400b87947 */ /* 0x000fea0003800000 */
.L_x_326:
[----:B------:R-:W0:Y:S01]  /*1e40*/  LDCU.U8 UR4, c[0x0][0x3f0] ;  /* 0x00007e00ff0477ac */ /* 0x000e220008000000 */
[----:B------:R-:W-:Y:S02]  /*1e50*/  IMAD.MOV.U32 R15, RZ, RZ, R3 ;  /* 0x000000ffff0f7224 */ /* 0x000fe400078e0003 */
[----:B------:R-:W-:Y:S01]  /*1e60*/  IMAD.MOV.U32 R9, RZ, RZ, R4 ;  /* 0x000000ffff097224 */ /* 0x000fe200078e0004 */
[----:B0-----:R-:W-:-:S04]  /*1e70*/  UPRMT UR4, UR4, 0x8880, URZ ;  /* 0x0000888004047896 */ /* 0x001fc800080000ff */
[----:B------:R-:W-:-:S09]  /*1e80*/  UISETP.NE.AND UP0, UPT, UR4, URZ, UPT ;  /* 0x000000ff0400728c */ /* 0x000fd2000bf05270 */
[----:B------:R-:W-:Y:S05]  /*1e90*/  BRA.U !UP0, `(.L_x_330) ;  /* 0x0000000108ec7547 */ /* 0x000fea000b800000 */
[----:B------:R-:W0:Y:S01]  /*1ea0*/  LDC.64 R16, c[0x0][0x398] ;  /* 0x0000e600ff107b82 */ /* 0x000e220000000a00 */
[----:B------:R-:W-:Y:S02]  /*1eb0*/  IMAD.MOV.U32 R15, RZ, RZ, R3 ;  /* 0x000000ffff0f7224 */ /* 0x000fe400078e0003 */
[----:B------:R-:W-:-:S07]  /*1ec0*/  IMAD.MOV.U32 R9, RZ, RZ, R4 ;  /* 0x000000ffff097224 */ /* 0x000fce00078e0004 */
.L_x_336:
[----:B------:R-:W1:Y:S02]  /*1ed0*/  LDCU.64 UR4, c[0x0][0x380] ;  /* 0x00007000ff0477ac */ /* 0x000e640008000a00 */
[----:B-1----:R-:W-:-:S04]  /*1ee0*/  LEA R24, P0, R15, UR4, 0x2 ;  /* 0x000000040f187c11 */ /* 0x002fc8000f8010ff */
[----:B------:R-:W-:-:S05]  /*1ef0*/  LEA.HI.X R25, R15, UR5, R9, 0x2, P0 ;  /* 0x000000050f197c11 */ /* 0x000fca00080f1409 */
[----:B0-----:R-:W0:Y:S02]  /*1f00*/  LDG.E.CONSTANT R23, desc[UR8][R24.64] ;  /* 0x0000000818177981 */ /* 0x001e24000c1e9900 */
[----:B0-----:R-:W-:-:S06]  /*1f10*/  IMAD.WIDE R22, R23, 0x4, R16 ;  /* 0x0000000417167825 */ /* 0x001fcc00078e0210 */
        /* <DEDUP_REMOVED lines=29> */
.L_x_334:
[----:B------:R-:W-:Y:S02]  /*20f0*/  MOV R7, UR7 ;  /* 0x0000000700077c02 */ /* 0x000fe40008000f00 */
[----:B------:R-:W-:-:S07]  /*2100*/  MOV R8, 0x2120 ;  /* 0x0000212000087802 */ /* 0x000fce0000000f00 */
[----:B------:R-:W-:Y:S05]  /*2110*/  CALL.REL.NOINC `($__internal_5_$__cuda_sm20_div_u64) ;  /* 0x0000004000507944 */ /* 0x000fea0003c00000 */
[----:B------:R-:W-:-:S07]  /*2120*/  IMAD.MOV.U32 R26, RZ, RZ, R22 ;  /* 0x000000ffff1a7224 */ /* 0x000fce00078e0016 */
.L_x_335:
[----:B------:R-:W-:Y:S05]  /*2130*/  BSYNC.RECONVERGENT B1 ;  /* 0x0000000000017941 */ /* 0x000fea0003800200 */
.L_x_333:
        /* <DEDUP_REMOVED lines=9> */
.L_x_332:
[----:B------:R-:W-:Y:S05]  /*21d0*/  BSYNC.RECONVERGENT B0 ;  /* 0x0000000000007941 */ /* 0x000fea0003800200 */
.L_x_331:
[----:B------:R-:W1:Y:S01]  /*21e0*/  LDCU.64 UR4, c[0x0][0x3a8] ;  /* 0x00007500ff0477ac */ /* 0x000e620008000a00 */
[----:B------:R-:W-:-:S05]  /*21f0*/  IADD3 R15, P0, PT, R6, R15, RZ ;  /* 0x0000000f060f7210 */ /* 0x000fca0007f1e0ff */
[----:B------:R-:W-:Y:S01]  /*2200*/  IMAD.X R9, RZ, RZ, R9, P0 ;  /* 0x000000ffff097224 */ /* 0x000fe200000e0609 */
[----:B-1----:R-:W-:-:S04]  /*2210*/  ISETP.GE.U32.AND P0, PT, R15, UR4, PT ;  /* 0x000000040f007c0c */ /* 0x002fc8000bf06070 */
[----:B------:R-:W-:-:S13]  /*2220*/  ISETP.GE.U32.AND.EX P0, PT, R9, UR5, PT, P0 ;  /* 0x0000000509007c0c */ /* 0x000fda000bf06100 */
[----:B------:R-:W-:Y:S05]  /*2230*/  @!P0 BRA `(.L_x_336) ;  /* 0xfffffffc00248947 */ /* 0x000fea000383ffff */
[----:B------:R-:W-:Y:S05]  /*2240*/  BRA `(.L_x_325) ;  /* 0x0000000000b47947 */ /* 0x000fea0003800000 */
.L_x_330:
[----:B------:R-:W-:-:S04]  /*2250*/  LEA R16, P0, R15, UR12, 0x2 ;  /* 0x0000000c0f107c11 */ /* 0x000fc8000f8010ff */
[----:B------:R-:W-:-:S06]  /*2260*/  LEA.HI.X R17, R15, UR13, R9, 0x2, P0 ;  /* 0x0000000d0f117c11 */ /* 0x000fcc00080f1409 */
[----:B------:R0:W5:Y:S01]  /*2270*/  LDG.E.CONSTANT R17, desc[UR8][R16.64] ;  /* 0x0000000810117981 */ /* 0x000162000c1e9900 */
[----:B-1----:R-:W-:Y:S01]  /*2280*/  LOP3.LUT R7, R9, UR7, RZ, 0xfc, !PT ;  /* 0x0000000709077c12 */ /* 0x002fe2000f8efcff */
[----:B------:R-:W-:Y:S03]  /*2290*/  BSSY.RECONVERGENT B0, `(.L_x_337) ;  /* 0x000001b000007945 */ /* 0x000fe60003800200 */
[----:B------:R-:W-:-:S13]  /*22a0*/  ISETP.NE.U32.AND P0, PT, R7, RZ, PT ;  /* 0x000000ff0700720c */ /* 0x000fda0003f05070 */
[----:B0-----:R-:W-:Y:S05]  /*22b0*/  @P0 BRA `(.L_x_338) ;  /* 0x0000000000500947 */ /* 0x001fea0003800000 */
        /* <DEDUP_REMOVED lines=20> */
.L_x_338:
[----:B------:R-:W-:Y:S01]  /*2400*/  IMAD.U32 R7, RZ, RZ, UR7 ;  /* 0x00000007ff077e24 */ /* 0x000fe2000f8e00ff */
[----:B------:R-:W-:-:S07]  /*2410*/  MOV R8, 0x2430 ;  /* 0x0000243000087802 */ /* 0x000fce0000000f00 */
[----:B-----5:R-:W-:Y:S05]  /*2420*/  CALL.REL.NOINC `($__internal_5_$__cuda_sm20_div_u64) ;  /* 0x0000003c008c7944 */ /* 0x020fea0003c00000 */
[----:B------:R-:W-:-:S07]  /*2430*/  IMAD.MOV.U32 R23, RZ, RZ, R27 ;  /* 0x000000ffff177224 */ /* 0x000fce00078e001b */
.L_x_339:
[----:B------:R-:W-:Y:S05]  /*2440*/  BSYNC.RECONVERGENT B0 ;  /* 0x0000000000007941 */ /* 0x000fea0003800200 */
.L_x_337:
        /* <DEDUP_REMOVED lines=9> */
[----:B------:R-:W-:Y:S02]  /*24e0*/  ISETP.GE.U32.AND.EX P0, PT, R9, UR17, PT, P0 ;  /* 0x0000001109007c0c */ /* 0x000fe4000bf06100 */
[----:B--2---:R-:W-:-:S05]  /*24f0*/  IADD3 R7, PT, PT, R24, R7, RZ ;  /* 0x0000000718077210 */ /* 0x004fca0007ffe0ff */
[----:B------:R1:W-:Y:S06]  /*2500*/  STS [R8+0x4], R7 ;  /* 0x0000040708007388 */ /* 0x0003ec0000000800 */
[----:B------:R-:W-:Y:S05]  /*2510*/  @!P0 BRA `(.L_x_330) ;  /* 0xfffffffc004c8947 */ /* 0x000fea000383ffff */
.L_x_325:
[----:B------:R-:W-:Y:S05]  /*2520*/  WARPSYNC.ALL ;  /* 0x0000000000007948 */ /* 0x000fea0003800000 */
[----:B------:R-:W0:Y:S01]  /*2530*/  LDCU UR4, c[0x0][0x3a0] ;  /* 0x00007400ff0477ac */ /* 0x000e220008000800 */
[----:B------:R-:W-:Y:S01]  /*2540*/  BSSY.RECONVERGENT B0, `(.L_x_340) ;  /* 0x00000b3000007945 */ /* 0x000fe20003800200 */
[----:B01----:R-:W-:Y:S01]  /*2550*/  IMAD.U32 R7, RZ, RZ, UR4 ;  /* 0x00000004ff077e24 */ /* 0x003fe2000f8e00ff */
[----:B------:R-:W-:Y:S04]  /*2560*/  BAR.SYNC.DEFER_BLOCKING 0x0 ;  /* 0x0000000000007b1d */ /* 0x000fe80000010000 */
[----:B------:R-:W-:-:S13]  /*2570*/  ISETP.GE.U32.AND P0, PT, R2, R7, PT ;  /* 0x000000070200720c */ /* 0x000fda0003f06070 */
[----:B------:R-:W-:Y:S05]  /*2580*/  @P0 BRA `(.L_x_341) ;  /* 0x0000000800b80947 */ /* 0x000fea0003800000 */
[----:B------:R-:W-:Y:S01]  /*2590*/  IMAD R8, R12, 0x4, R5 ;  /* 0x000000040c087824 */ /* 0x000fe200078e0205 */
        /* <DEDUP_REMOVED lines=9> */
[----:B------:R-:W-:-:S12]  /*2630*/  UMOV UR4, 0x400 ;  /* 0x0000040000047882 */ /* 0x000fd80000000000 */
[----:B------:R-:W-:-:S06]  /*2640*/  USHF.L.U32 UR5, UR5, 0x2, URZ ;  /* 0x0000000205057899 */ /* 0x000fcc00080006ff */
[----:B------:R-:W-:Y:S01]  /*2650*/  LEA R8, R12, UR5, 0x2 ;  /* 0x000000050c087c11 */ /* 0x000fe2000f8e10ff */
[----:B0-----:R-:W-:-:S06]  /*2660*/  ULEA UR4, UR6, UR4, 0x18 ;  /* 0x0000000406047291 */ /* 0x001fcc000f8ec0ff */
[----:B------:R-:W-:Y:S01]  /*2670*/  IMAD.U32 R13, RZ, RZ, UR4 ;  /* 0x00000004ff0d7e24 */ /* 0x000fe2000f8e00ff */
[----:B------:R-:W-:-:S03]  /*2680*/  UMOV UR4, URZ ;  /* 0x000000ff00047c82 */ /* 0x000fc60008000000 */
[----:B------:R-:W-:Y:S01]  /*2690*/  IMAD.IADD R9, R13, 0x1, R8 ;  /* 0x000000010d097824 */ /* 0x000fe200078e0208 */
[----:B------:R-:W-:-:S04]  /*26a0*/  LOP3.LUT R8, R6, 0xfffffffc, RZ, 0xc0, !PT ;  /* 0xfffffffc06087812 */ /* 0x000fc800078ec0ff */
[----:B------:R0:W1:Y:S01]  /*26b0*/  LDS R15, [R9+-0x3fc] ;  /* 0xfffc0400090f7984 */ /* 0x0000620000000800 */
[----:B------:R-:W-:Y:S01]  /*26c0*/  IMAD.MOV R8, RZ, RZ, -R8 ;  /* 0x000000ffff087224 */ /* 0x000fe200078e0a08 */
[----:B------:R-:W-:-:S04]  /*26d0*/  IADD3 R14, PT, PT, R9, -0x3fc, RZ ;  /* 0xfffffc04090e7810 */ /* 0x000fc80007ffe0ff */
[----:B------:R-:W-:-:S13]  /*26e0*/  ISETP.GE.AND P0, PT, R8, RZ, PT ;  /* 0x000000ff0800720c */ /* 0x000fda0003f06270 */
[----:B0-----:R-:W-:Y:S05]  /*26f0*/  @P0 BRA `(.L_x_343) ;  /* 0x0000000400c40947 */ /* 0x001fea0003800000 */
[----:B------:R-:W-:Y:S01]  /*2700*/  IMAD.MOV R9, RZ, RZ, -R8 ;  /* 0x000000ffff097224 */ /* 0x000fe200078e0a08 */
[----:B------:R-:W-:-:S04]  /*2710*/  PLOP3.LUT P0, PT, PT, PT, PT, 0x80, 0x8 ;  /* 0x000000000008781c */ /* 0x000fc80003f0f070 */
[----:B------:R-:W-:-:S13]  /*2720*/  ISETP.GT.AND P1, PT, R9, 0xc, PT ;  /* 0x0000000c0900780c */ /* 0x000fda0003f24270 */
[----:B------:R-:W-:Y:S05]  /*2730*/  @!P1 BRA `(.L_x_344) ;  /* 0x0000000400149947 */ /* 0x000fea0003800000 */
[----:B------:R-:W-:-:S13]  /*2740*/  PLOP3.LUT P0, PT, PT, PT, PT, 0x8, 0x80 ;  /* 0x000000000080781c */ /* 0x000fda0003f0e170 */
.L_x_345:
[----:B------:R-:W1:Y:S01]  /*2750*/  LDS R16, [R14+UR5] ;  /* 0x000000050e107984 */ /* 0x000e620008000800 */
[----:B------:R-:W-:Y:S01]  /*2760*/  VIADD R9, R14, UR5 ;  /* 0x000000050e097c36 */ /* 0x000fe20008000000 */
[----:B------:R-:W-:Y:S01]  /*2770*/  UIADD3 UR4, UPT, UPT, UR4, 0x10, URZ ;  /* 0x0000001004047890 */ /* 0x000fe2000fffe0ff */
[----:B------:R-:W-:-:S05]  /*2780*/  VIADD R8, R8, 0x10 ;  /* 0x0000001008087836 */ /* 0x000fca0000000000 */
[----:B------:R-:W-:Y:S01]  /*2790*/  ISETP.GE.AND P1, PT, R8, -0xc, PT ;  /* 0xfffffff40800780c */ /* 0x000fe20003f26270 */
[----:B01----:R-:W-:-:S05]  /*27a0*/  IMAD.IADD R15, R16, 0x1, R15 ;  /* 0x00000001100f7824 */ /* 0x003fca00078e020f */
        /* <DEDUP_REMOVED lines=12> */
[----:B0-----:R-:W-:Y:S01]  /*2870*/  VIADD R16, R9, UR5 ;  /* 0x0000000509107c36 */ /* 0x001fe20008000000 */
[----:B-1----:R-:W-:-:S05]  /*2880*/  IADD3 R24, PT, PT, R23, R24, RZ ;  /* 0x0000001817187210 */ /* 0x002fca0007ffe0ff */
[----:B------:R0:W-:Y:S04]  /*2890*/  STS [R17+UR5], R24 ;  /* 0x0000001811007988 */ /* 0x0001e80008000805 */
[----:B------:R-:W1:Y:S01]  /*28a0*/  LDS R15, [R14+UR5] ;  /* 0x000000050e0f7984 */ /* 0x000e620008000800 */
[----:B0-----:R-:W-:Y:S02]  /*28b0*/  VIADD R17, R16, UR5 ;  /* 0x0000000510117c36 */ /* 0x001fe40008000000 */
[----:B-1----:R-:W-:-:S05]  /*28c0*/  IMAD.IADD R15, R24, 0x1, R15 ;  /* 0x00000001180f7824 */ /* 0x002fca00078e020f */
        /* <DEDUP_REMOVED lines=28> */
[----:B------:R-:W-:Y:S04]  /*2a90*/  STS [R17+UR5], R24 ;  /* 0x0000001811007988 */ /* 0x000fe80008000805 */
[----:B------:R-:W0:Y:S02]  /*2aa0*/  LDS R15, [R14+UR5] ;  /* 0x000000050e0f7984 */ /* 0x000e240008000800 */
[----:B0-----:R-:W-:Y:S02]  /*2ab0*/  IMAD.IADD R25, R24, 0x1, R15 ;  /* 0x0000000118197824 */ /* 0x001fe400078e020f */
[----:B------:R-:W-:-:S03]  /*2ac0*/  VIADD R24, R16, UR5 ;  /* 0x0000000510187c36 */ /* 0x000fc60008000000 */
        /* <DEDUP_REMOVED lines=10> */
[----:B------:R0:W-:Y:S01]  /*2b70*/  STS [R24+UR5], R15 ;  /* 0x0000000f18007988 */ /* 0x0001e20008000805 */
[----:B------:R-:W-:Y:S05]  /*2b80*/  @!P1 BRA `(.L_x_345) ;  /* 0xfffffff800f09947 */ /* 0x000fea000383ffff */
.L_x_344:
[----:B------:R-:W-:-:S05]  /*2b90*/  IMAD.MOV R9, RZ, RZ, -R8 ;  /* 0x000000ffff097224 */ /* 0x000fca00078e0a08 */
[----:B------:R-:W-:-:S13]  /*2ba0*/  ISETP.GT.AND P1, PT, R9, 0x4, PT ;  /* 0x000000040900780c */ /* 0x000fda0003f24270 */
[----:B------:R-:W-:Y:S05]  /*2bb0*/  @!P1 BRA `(.L_x_346) ;  /* 0x00000000008c9947 */ /* 0x000fea0003800000 */
[----:B------:R-:W0:Y:S01]  /*2bc0*/  LDS R16, [R14+UR5] ;  /* 0x000000050e107984 */ /* 0x000e220008000800 */
[----:B------:R-:W-:Y:S01]  /*2bd0*/  VIADD R9, R14, UR5 ;  /* 0x000000050e097c36 */ /* 0x000fe20008000000 */
[----:B------:R-:W-:Y:S01]  /*2be0*/  PLOP3.LUT P0, PT, PT, PT, PT, 0x8, 0x80 ;  /* 0x000000000080781c */ /* 0x000fe20003f0e170 */
[----:B------:R-:W-:Y:S01]  /*2bf0*/  VIADD R8, R8, 0x8 ;  /* 0x0000000808087836 */ /* 0x000fe20000000000 */
[----:B------:R-:W-:Y:S01]  /*2c00*/  UIADD3 UR4, UPT, UPT, UR4, 0x8, URZ ;  /* 0x0000000804047890 */ /* 0x000fe2000fffe0ff */
        /* <DEDUP_REMOVED lines=8> */
[----:B0-----:R-:W-:Y:S01]  /*2c90*/  VIADD R9, R14, UR5 ;  /* 0x000000050e097c36 */ /* 0x001fe20008000000 */
[----:B-1----:R-:W-:Y:S01]  /*2ca0*/  IADD3 R23, PT, PT, R22, R17, RZ ;  /* 0x0000001116177210 */ /* 0x002fe20007ffe0ff */
[----:B------:R-:W-:-:S04]  /*2cb0*/  VIADD R17, R16, UR5 ;  /* 0x0000000510117c36 */ /* 0x000fc80008000000 */
[----:B------:R0:W-:Y:S04]  /*2cc0*/  STS [R16+UR5], R23 ;  /* 0x0000001710007988 */ /* 0x0001e80008000805 */
[----:B------:R-:W1:Y:S01]  /*2cd0*/  LDS R24, [R17+UR5] ;  /* 0x0000000511187984 */ /* 0x000e620008000800 */
[----:B0-----:R-:W-:Y:S02]  /*2ce0*/  VIADD R16, R9, UR5 ;  /* 0x0000000509107c36 */ /* 0x001fe40008000000 */
[----:B-1----:R-:W-:-:S05]  /*2cf0*/  IMAD.IADD R24, R23, 0x1, R24 ;  /* 0x0000000117187824 */ /* 0x002fca00078e0218 */
        /* <DEDUP_REMOVED lines=14> */
[----:B------:R2:W-:Y:S02]  /*2de0*/  STS [R24+UR5], R15 ;  /* 0x0000000f18007988 */ /* 0x0005e40008000805 */
.L_x_346:
[----:B------:R-:W-:-:S13]  /*2df0*/  ISETP.NE.OR P0, PT, R8, RZ, P0 ;  /* 0x000000ff0800720c */ /* 0x000fda0000705670 */
[----:B------:R-:W-:Y:S05]  /*2e00*/  @!P0 BRA `(.L_x_347) ;  /* 0x0000000000508947 */ /* 0x000fea0003800000 */
.L_x_343:
[----:B------:R-:W1:Y:S01]  /*2e10*/  LDS R16, [R14+UR5] ;  /* 0x000000050e107984 */ /* 0x000e620008000800 */
[----:B------:R-:W-:Y:S01]  /*2e20*/  VIADD R23, R14, UR5 ;  /* 0x000000050e177c36 */ /* 0x000fe20008000000 */
[----:B------:R-:W-:Y:S01]  /*2e30*/  UIADD3 UR4, UPT, UPT, UR4, 0x4, URZ ;  /* 0x0000000404047890 */ /* 0x000fe2000fffe0ff */
[----:B------:R-:W-:-:S03]  /*2e40*/  VIADD R8, R8, 0x4 ;  /* 0x0000000408087836 */ /* 0x000fc60000000000 */
[----:B0-2---:R-:W-:Y:S02]  /*2e50*/  IADD3 R24, PT, PT, R23, UR5, RZ ;  /* 0x0000000517187c10 */ /* 0x005fe4000fffe0ff */
        /* <DEDUP_REMOVED lines=15> */
.L_x_347:
[----:B------:R-:W-:-:S12]  /*2f50*/  UIADD3 UR4, UPT, UPT, UR4, 0x1, URZ ;  /* 0x0000000104047890 */ /* 0x000fd8000fffe0ff */
.L_x_342:
[----:B------:R-:W-:-:S13]  /*2f60*/  LOP3.LUT P0, R8, R11, 0x3, RZ, 0xc0, !PT ;  /* 0x000000030b087812 */ /* 0x000fda000780c0ff */
[----:B------:R-:W-:Y:S05]  /*2f70*/  @!P0 BRA `(.L_x_341) ;  /* 0x00000000003c8947 */ /* 0x000fea0003800000 */
[----:B------:R-:W-:Y:S01]  /*2f80*/  IMAD R13, R12, 0x4, R13 ;  /* 0x000000040c0d7824 */ /* 0x000fe200078e020d */
[----:B------:R-:W-:Y:S01]  /*2f90*/  ULEA UR5, UR4, 0x4, 0x2 ;  /* 0x0000000404057891 */ /* 0x000fe2000f8e10ff */
[----:B------:R-:W-:Y:S02]  /*2fa0*/  IMAD.MOV R9, RZ, RZ, -R8 ;  /* 0x000000ffff097224 */ /* 0x000fe400078e0a08 */
[----:B------:R-:W-:Y:S01]  /*2fb0*/  IMAD R17, R7, UR4, RZ ;  /* 0x0000000407117c24 */ /* 0x000fe2000f8e02ff */
[----:B------:R-:W-:-:S08]  /*2fc0*/  IADD3 R8, PT, PT, R13, -0x3fc, RZ ;  /* 0xfffffc040d087810 */ /* 0x000fd00007ffe0ff */
.L_x_348:
[--C-:B------:R-:W-:Y:S02]  /*2fd0*/  IMAD R13, R17, 0x4, R8.reuse ;  /* 0x00000004110d7824 */ /* 0x100fe400078e0208 */
[--C-:B----4-:R-:W-:Y:S02]  /*2fe0*/  IMAD R14, R7, UR5, R8.reuse ;  /* 0x00000005070e7c24 */ /* 0x110fe4000f8e0208 */
[----:B------:R-:W-:Y:S02]  /*2ff0*/  VIADD R9, R9, 0x1 ;  /* 0x0000000109097836 */ /* 0x000fe40000000000 */
[----:B------:R-:W-:Y:S01]  /*3000*/  LDS R13, [R13] ;  /* 0x000000000d0d7984 */ /* 0x000fe20000000800 */
[----:B------:R-:W-:Y:S02]  /*3010*/  IMAD R8, R7, 0x4, R8 ;  /* 0x0000000407087824 */ /* 0x000fe400078e0208 */
[----:B------:R-:W-:Y:S01]  /*3020*/  ISETP.NE.AND P0, PT, R9, RZ, PT ;  /* 0x000000ff0900720c */ /* 0x000fe20003f05270 */
[----:B------:R-:W0:Y:S02]  /*3030*/  LDS R16, [R14] ;  /* 0x000000000e107984 */ /* 0x000e240000000800 */
[----:B0123--:R-:W-:-:S05]  /*3040*/  IMAD.IADD R15, R13, 0x1, R16 ;  /* 0x000000010d0f7824 */ /* 0x00ffca00078e0210 */
[----:B------:R4:W-:Y:S05]  /*3050*/  STS [R14], R15 ;  /* 0x0000000f0e007388 */ /* 0x0009ea0000000800 */
[----:B------:R-:W-:Y:S05]  /*3060*/  @P0 BRA `(.L_x_348) ;  /* 0xfffffffc00d80947 */ /* 0x000fea000383ffff */
.L_x_341:
[----:B------:R-:W-:Y:S05]  /*3070*/  BSYNC.RECONVERGENT B0 ;  /* 0x0000000000007941 */ /* 0x000fea0003800200 */
.L_x_340:
        /* <DEDUP_REMOVED lines=11> */
[----:B------:R-:W-:Y:S02]  /*3130*/  IMAD.MOV.U32 R9, RZ, RZ, 0x1 ;  /* 0x00000001ff097424 */ /* 0x000fe400078e00ff */
[----:B------:R-:W-:-:S10]  /*3140*/  IMAD.MOV.U32 R8, RZ, RZ, RZ ;  /* 0x000000ffff087224 */ /* 0x000fd400078e00ff */
[----:B------:R-:W-:Y:S05]  /*3150*/  @!P0 BRA `(.L_x_352) ;  /* 0x0000000800848947 */ /* 0x000fea0003800000 */
[----:B01234-:R-:W0:Y:S01]  /*3160*/  LDC R15, c[0x0][0x390] ;  /* 0x0000e400ff0f7b82 */ /* 0x01fe220000000800 */
[----:B------:R-:W-:Y:S01]  /*3170*/  LOP3.LUT R7, R7, 0x7ffffff8, RZ, 0xc0, !PT ;  /* 0x7ffffff807077812 */ /* 0x000fe200078ec0ff */
[----:B------:R-:W-:Y:S01]  /*3180*/  IMAD.MOV.U32 R22, RZ, RZ, RZ ;  /* 0x000000ffff167224 */ /* 0x000fe200078e00ff */
[----:B------:R-:W1:Y:S01]  /*3190*/  LDCU UR6, c[0x0][0x3a0] ;  /* 0x00007400ff0677ac */ /* 0x000e620008000800 */
[----:B------:R-:W-:Y:S01]  /*31a0*/  UIADD3 UR5, UPT, UPT, UR5, 0x10, URZ ;  /* 0x0000001005057890 */ /* 0x000fe2000fffe0ff */
[----:B------:R-:W-:Y:S01]  /*31b0*/  UMOV UR4, URZ ;  /* 0x000000ff00047c82 */ /* 0x000fe20008000000 */
[----:B0-----:R-:W-:-:S04]  /*31c0*/  IABS R9, R15 ;  /* 0x0000000f00097213 */ /* 0x001fc80000000000 */
[----:B------:R-:W0:Y:S08]  /*31d0*/  I2F.RP R8, R9 ;  /* 0x0000000900087306 */ /* 0x000e300000209400 */
[----:B0-----:R-:W0:Y:S02]  /*31e0*/  MUFU.RCP R8, R8 ;  /* 0x0000000800087308 */ /* 0x001e240000001000 */
[----:B0-----:R-:W-:-:S02]  /*31f0*/  VIADD R23, R8, 0xffffffe ;  /* 0x0ffffffe08177836 */ /* 0x001fc40000000000 */
[----:B------:R-:W-:-:S04]  /*3200*/  IMAD.MOV.U32 R8, RZ, RZ, RZ ;  /* 0x000000ffff087224 */ /* 0x000fc800078e00ff */
[----:B------:R-:W0:Y:S02]  /*3210*/  F2I.FTZ.U32.TRUNC.NTZ R23, R23 ;  /* 0x0000001700177305 */ /* 0x000e24000021f000 */
[----:B0-----:R-:W-:-:S05]  /*3220*/  IADD3 R14, PT, PT, RZ, -R23, RZ ;  /* 0x80000017ff0e7210 */ /* 0x001fca0007ffe0ff */
[----:B------:R-:W-:Y:S01]  /*3230*/  IMAD R13, R14, R9, RZ ;  /* 0x000000090e0d7224 */ /* 0x000fe200078e02ff */
[----:B------:R-:W-:Y:S01]  /*3240*/  LEA R14, R11, 0xfffffc04, 0x2 ;  /* 0xfffffc040b0e7811 */ /* 0x000fe200078e10ff */
[----:B------:R-:W-:Y:S02]  /*3250*/  VIADD R11, R15, 0xffffffff ;  /* 0xffffffff0f0b7836 */ /* 0x000fe40000000000 */
[----:B------:R-:W-:-:S04]  /*3260*/  IMAD.HI.U32 R22, R23, R13, R22 ;  /* 0x0000000d17167227 */ /* 0x000fc800078e0016 */
[----:B-1----:R-:W-:-:S07]  /*3270*/  IMAD.MOV R13, RZ, RZ, -R7 ;  /* 0x000000ffff0d7224 */ /* 0x002fce00078e0a07 */
.L_x_353:
[----:B------:R-:W-:Y:S01]  /*3280*/  IMAD.U32 R7, RZ, RZ, UR6 ;  /* 0x00000006ff077e24 */ /* 0x000fe2000f8e00ff */
[----:B0-----:R-:W0:Y:S01]  /*3290*/  LDC R23, c[0x0][0x390] ;  /* 0x0000e400ff177b82 */ /* 0x001e220000000800 */
[----:B------:R-:W-:Y:S01]  /*32a0*/  VIADD R13, R13, 0x8 ;  /* 0x000000080d0d7836 */ /* 0x000fe20000000000 */
[----:B------:R-:W-:Y:S01]  /*32b0*/  UIADD3 UR4, UPT, UPT, UR4, 0x8, URZ ;  /* 0x0000000804047890 */ /* 0x000fe2000fffe0ff */
[----:B------:R-:W-:-:S05]  /*32c0*/  IMAD R15, R14, R7, UR5 ;  /* 0x000000050e0f7e24 */ /* 0x000fca000f8e0207 */
[----:B------:R-:W1:Y:S02]  /*32d0*/  LDS R16, [R15+-0xc] ;  /* 0xfffff4000f107984 */ /* 0x000e640000000800 */
[----:B-1----:R-:W-:Y:S01]  /*32e0*/  IMAD.IADD R24, R16, 0x1, R11 ;  /* 0x0000000110187824 */ /* 0x002fe200078e020b */
[----:B0-----:R-:W-:-:S04]  /*32f0*/  IABS R16, R23 ;  /* 0x0000001700107213 */ /* 0x001fc80000000000 */
[----:B------:R-:W-:Y:S01]  /*3300*/  IABS R17, R24 ;  /* 0x0000001800117213 */ /* 0x000fe20000000000 */
[----:B------:R-:W0:Y:S01]  /*3310*/  I2F.RP R25, R16 ;  /* 0x0000001000197306 */ /* 0x000e220000209400 */
[----:B------:R-:W-:-:S03]  /*3320*/  ISETP.GE.AND P1, PT, R24, RZ, PT ;  /* 0x000000ff1800720c */ /* 0x000fc60003f26270 */
[----:B------:R-:W-:-:S04]  /*3330*/  IMAD.HI.U32 R22, R22, R17, RZ ;  /* 0x0000001116167227 */ /* 0x000fc800078e00ff */
[----:B------:R-:W-:-:S04]  /*3340*/  IMAD.MOV R22, RZ, RZ, -R22 ;  /* 0x000000ffff167224 */ /* 0x000fc800078e0a16 */
[----:B------:R-:W-:Y:S01]  /*3350*/  IMAD R17, R16, R22, R17 ;  /* 0x0000001610117224 */ /* 0x000fe200078e0211 */
[----:B0-----:R-:W0:Y:S04]  /*3360*/  MUFU.RCP R25, R25 ;  /* 0x0000001900197308 */ /* 0x001e280000001000 */
[----:B------:R-:W-:-:S13]  /*3370*/  ISETP.GT.U32.AND P0, PT, R9, R17, PT ;  /* 0x000000110900720c */ /* 0x000fda0003f04070 */
[----:B------:R-:W-:Y:S01]  /*3380*/  @!P0 IADD3 R17, PT, PT, R17, -R16, RZ ;  /* 0x8000001011118210 */ /* 0x000fe20007ffe0ff */
[----:B0-----:R-:W-:-:S03]  /*3390*/  VIADD R26, R25, 0xffffffe ;  /* 0x0ffffffe191a7836 */ /* 0x001fc60000000000 */
[----:B------:R-:W-:Y:S02]  /*33a0*/  ISETP.GT.U32.AND P0, PT, R9, R17, PT ;  /* 0x000000110900720c */ /* 0x000fe40003f04070 */
[----:B------:R-:W0:Y:S11]  /*33b0*/  F2I.FTZ.U32.TRUNC.NTZ R9, R26 ;  /* 0x0000001a00097305 */ /* 0x000e36000021f000 */
[----:B------:R-:W-:Y:S01]  /*33c0*/  @!P0 IMAD.IADD R17, R17, 0x1, -R16 ;  /* 0x0000000111118824 */ /* 0x000fe200078e0a10 */
[----:B------:R-:W-:-:S03]  /*33d0*/  ISETP.NE.AND P0, PT, R23, RZ, PT ;  /* 0x000000ff1700720c */ /* 0x000fc60003f05270 */
[----:B------:R-:W-:Y:S01]  /*33e0*/  IMAD.MOV.U32 R22, RZ, RZ, R17 ;  /* 0x000000ffff167224 */ /* 0x000fe200078e0011 */
[----:B------:R-:W-:Y:S01]  /*33f0*/  LOP3.LUT R17, RZ, R23, RZ, 0x33, !PT ;  /* 0x00000017ff117212 */ /* 0x000fe200078e33ff */
[----:B0-----:R-:W-:Y:S02]  /*3400*/  IMAD.MOV R27, RZ, RZ, -R9 ;  /* 0x000000ffff1b7224 */ /* 0x001fe400078e0a09 */
[----:B------:R-:W-:Y:S02]  /*3410*/  @!P1 IMAD.MOV R22, RZ, RZ, -R22 ;  /* 0x000000ffff169224 */ /* 0x000fe400078e0a16 */
[----:B------:R-:W-:-:S03]  /*3420*/  IMAD R27, R27, R16, RZ ;  /* 0x000000101b1b7224 */ /* 0x000fc600078e02ff */
[----:B------:R-:W-:-:S04]  /*3430*/  SEL R23, R17, R22, !P0 ;  /* 0x0000001611177207 */ /* 0x000fc80004000000 */
[----:B------:R-:W-:-:S05]  /*3440*/  IADD3 R23, PT, PT, R24, R8, -R23 ;  /* 0x0000000818177210 */ /* 0x000fca0007ffe817 */
[----:B------:R-:W-:Y:S04]  /*3450*/  STS [UR5+-0xc], R23 ;  /* 0xfffff417ff007988 */ /* 0x000fe80008000805 */
[----:B------:R-:W0:Y:S02]  /*3460*/  LDS R8, [R15+-0x8] ;  /* 0xfffff8000f087984 */ /* 0x000e240000000800 */
[----:B0-----:R-:W-:Y:S02]  /*3470*/  IMAD.IADD R24, R11, 0x1, R8 ;  /* 0x000000010b187824 */ /* 0x001fe400078e0208 */
[----:B------:R-:W-:-:S03]  /*3480*/  IMAD.MOV.U32 R8, RZ, RZ, RZ ;  /* 0x000000ffff087224 */ /* 0x000fc600078e00ff */
[----:B------:R-:W-:Y:S01]  /*3490*/  ISETP.GE.AND P2, PT, R24, RZ, PT ;  /* 0x000000ff1800720c */ /* 0x000fe20003f46270 */
[----:B------:R-:W-:Y:S01]  /*34a0*/  IMAD.HI.U32 R22, R9, R27, R8 ;  /* 0x0000001b09167227 */ /* 0x000fe200078e0008 */
[----:B------:R-:W-:-:S05]  /*34b0*/  IABS R9, R24 ;  /* 0x0000001800097213 */ /* 0x000fca0000000000 */
[----:B------:R-:W-:-:S05]  /*34c0*/  IMAD.HI.U32 R8, R22, R9, RZ ;  /* 0x0000000916087227 */ /* 0x000fca00078e00ff */
[----:B------:R-:W-:-:S05]  /*34d0*/  IADD3 R8, PT, PT, -R8, RZ, RZ ;  /* 0x000000ff08087210 */ /* 0x000fca0007ffe1ff */
[----:B------:R-:W-:Y:S02]  /*34e0*/  IMAD R8, R16, R8, R9 ;  /* 0x0000000810087224 */ /* 0x000fe400078e0209 */
[----:B------:R-:W-:-:S05]  /*34f0*/  IMAD.MOV.U32 R9, RZ, RZ, R16 ;  /* 0x000000ffff097224 */ /* 0x000fca00078e0010 */
        /* <DEDUP_REMOVED lines=63> */
[----:B------:R-:W-:-:S05]  /*38f0*/  @!P1 IMAD.IADD R8, R8, 0x1, -R16 ;  /* 0x0000000108089824 */ /* 0x000fca00078e0a10 */
[----:B------:R-:W-:-:S04]  /*3900*/  @!P2 IADD3 R8, PT, PT, -R8, RZ, RZ ;  /* 0x000000ff0808a210 */ /* 0x000fc80007ffe1ff */
        /* <DEDUP_REMOVED lines=26> */
[----:B------:R-:W-:-:S04]  /*3ab0*/  @!P1 IADD3 R8, PT, PT, R8, -R16, RZ ;  /* 0x8000001008089210 */ /* 0x000fc80007ffe0ff */
[----:B------:R-:W-:-:S13]  /*3ac0*/  ISETP.GT.U32.AND P1, PT, R9, R8, PT ;  /* 0x000000080900720c */ /* 0x000fda0003f24070 */
[----:B------:R-:W-:-:S04]  /*3ad0*/  @!P1 IMAD.IADD R8, R8, 0x1, -R16 ;  /* 0x0000000108089824 */ /* 0x000fc800078e0a10 */
        /* <DEDUP_REMOVED lines=9> */
.L_x_352:
[----:B------:R-:W-:Y:S01]  /*3b70*/  LOP3.LUT P0, R13, R7, 0x7, RZ, 0xc0, !PT ;  /* 0x00000007070d7812 */ /* 0x000fe2000780c0ff */
[----:B------:R-:W-:-:S12]  /*3b80*/  BSSY.RECONVERGENT B1, `(.L_x_351) ;  /* 0x00000b2000017945 */ /* 0x000fd80003800200 */
[----:B------:R-:W-:Y:S05]  /*3b90*/  @!P0 BRA `(.L_x_354) ;  /* 0x0000000800c08947 */ /* 0x000fea0003800000 */
[----:B------:R-:W5:Y:S01]  /*3ba0*/  LDC R11, c[0x0][0x390] ;  /* 0x0000e400ff0b7b82 */ /* 0x000f620000000800 */
[----:B------:R-:W-:Y:S01]  /*3bb0*/  ISETP.GE.U32.AND P0, PT, R13, 0x4, PT ;  /* 0x000000040d00780c */ /* 0x000fe20003f06070 */
[----:B------:R-:W-:Y:S01]  /*3bc0*/  BSSY.RECONVERGENT B2, `(.L_x_355) ;  /* 0x0000052000027945 */ /* 0x000fe20003800200 */
[----:B-----5:R-:W-:-:S11]  /*3bd0*/  VIADD R13, R11, 0xffffffff ;  /* 0xffffffff0b0d7836 */ /* 0x020fd60000000000 */
[----:B------:R-:W-:Y:S05]  /*3be0*/  @!P0 BRA `(.L_x_356) ;  /* 0x00000004003c8947 */ /* 0x000fea0003800000 */
[----:B------:R-:W-:Y:S01]  /*3bf0*/  IABS R16, R11 ;  /* 0x0000000b00107213 */ /* 0x000fe20000000000 */
[----:B----4-:R-:W-:Y:S01]  /*3c00*/  IMAD R14, R6, R7, R9 ;  /* 0x00000007060e7224 */ /* 0x010fe200078e0209 */
[----:B------:R-:W4:Y:S01]  /*3c10*/  S2UR UR5, SR_CgaCtaId ;  /* 0x00000000000579c3 */ /* 0x000f220000008800 */
[----:B------:R-:W-:Y:S01]  /*3c20*/  UMOV UR4, 0x400 ;  /* 0x0000040000047882 */ /* 0x000fe20000000000 */
[----:B------:R-:W5:Y:S01]  /*3c30*/  I2F.RP R23, R16 ;  /* 0x0000001000177306 */ /* 0x000f620000209400 */
[----:B------:R-:W-:-:S05]  /*3c40*/  IMAD R17, R14, 0x4, R5 ;  /* 0x000000040e117824 */ /* 0x000fca00078e0205 */
[----:B------:R-:W0:Y:S02]  /*3c50*/  LDS R14, [R17] ;  /* 0x00000000110e7984 */ /* 0x000e240000000800 */
[----:B-----5:R-:W5:Y:S01]  /*3c60*/  MUFU.RCP R23, R23 ;  /* 0x0000001700177308 */ /* 0x020f620000001000 */
[----:B----4-:R-:W-:Y:S01]  /*3c70*/  ULEA UR4, UR5, UR4, 0x18 ;  /* 0x0000000405047291 */ /* 0x010fe2000f8ec0ff */
[----:B-----5:R-:W-:-:S06]  /*3c80*/  VIADD R25, R23, 0xffffffe ;  /* 0x0ffffffe17197836 */ /* 0x020fcc0000000000 */
[----:B0123--:R-:W0:Y:S01]  /*3c90*/  F2I.FTZ.U32.TRUNC.NTZ R15, R25 ;  /* 0x00000019000f7305 */ /* 0x00fe22000021f000 */
[----:B------:R-:W-:Y:S02]  /*3ca0*/  IMAD.IADD R24, R13, 0x1, R14 ;  /* 0x000000010d187824 */ /* 0x000fe400078e020e */
[----:B------:R-:W-:-:S03]  /*3cb0*/  IMAD.MOV.U32 R14, RZ, RZ, RZ ;  /* 0x000000ffff0e7224 */ /* 0x000fc600078e00ff */
        /* <DEDUP_REMOVED lines=22> */
[----:B0-----:R-:W-:-:S04]  /*3e20*/  IADD3 R25, PT, PT, R13, R8, RZ ;  /* 0x000000080d197210 */ /* 0x001fc80007ffe0ff */
        /* <DEDUP_REMOVED lines=43> */
.L_x_356:
[----:B------:R-:W-:Y:S05]  /*40e0*/  BSYNC.RECONVERGENT B2 ;  /* 0x0000000000027941 */ /* 0x000fea0003800200 */
.L_x_355:
[----:B0-----:R-:W-:-:S13]  /*40f0*/  LOP3.LUT P0, R8, R7, 0x3, RZ, 0xc0, !PT ;  /* 0x0000000307087812 */ /* 0x001fda000780c0ff */
        /* <DEDUP_REMOVED lines=8> */
[----:B------:R-:W0:Y:S01]  /*4180*/  S2UR UR5, SR_CgaCtaId ;  /* 0x00000000000579c3 */ /* 0x000e220000008800 */
[----:B------:R-:W-:Y:S01]  /*4190*/  UMOV UR4, 0x400 ;  /* 0x0000040000047882 */ /* 0x000fe20000000000 */
[----:B------:R-:W4:Y:S01]  /*41a0*/  I2F.RP R22, R8 ;  /* 0x0000000800167306 */ /* 0x000f220000209400 */
[----:B------:R-:W-:Y:S02]  /*41b0*/  ISETP.NE.AND P3, PT, R11, RZ, PT ;  /* 0x000000ff0b00720c */ /* 0x000fe40003f65270 */
[----:B------:R-:W-:-:S05]  /*41c0*/  LEA R16, R16, R5, 0x2 ;  /* 0x0000000510107211 */ /* 0x000fca00078e10ff */
[----:B------:R-:W5:Y:S01]  /*41d0*/  LDS R14, [R16] ;  /* 0x00000000100e7984 */ /* 0x000f620000000800 */
[----:B----4-:R-:W4:Y:S01]  /*41e0*/  MUFU.RCP R22, R22 ;  /* 0x0000001600167308 */ /* 0x010f220000001000 */
[----:B0-----:R-:W-:Y:S01]  /*41f0*/  ULEA UR4, UR5, UR4, 0x18 ;  /* 0x0000000405047291 */ /* 0x001fe2000f8ec0ff */
[----:B----4-:R-:W-:-:S05]  /*4200*/  VIADD R23, R22, 0xffffffe ;  /* 0x0ffffffe16177836 */ /* 0x010fca0000000000 */
[C---:B------:R-:W-:Y:S01]  /*4210*/  LEA R22, R9.reuse, UR4, 0x2 ;  /* 0x0000000409167c11 */ /* 0x040fe2000f8e10ff */
[----:B------:R-:W-:Y:S01]  /*4220*/  VIADD R9, R9, 0x2 ;  /* 0x0000000209097836 */ /* 0x000fe20000000000 */
[----:B-123--:R-:W0:Y:S01]  /*4230*/  F2I.FTZ.U32.TRUNC.NTZ R15, R23 ;  /* 0x00000017000f7305 */ /* 0x00ee22000021f000 */
[----:B-----5:R-:W-:Y:S02]  /*4240*/  IMAD.IADD R17, R13, 0x1, R14 ;  /* 0x000000010d117824 */ /* 0x020fe400078e020e */
[----:B------:R-:W-:Y:S02]  /*4250*/  IMAD.MOV.U32 R14, RZ, RZ, RZ ;  /* 0x000000ffff0e7224 */ /* 0x000fe400078e00ff */
[----:B0-----:R-:W-:Y:S01]  /*4260*/  IMAD.MOV R25, RZ, RZ, -R15 ;  /* 0x000000ffff197224 */ /* 0x001fe200078e0a0f */
[----:B------:R-:W-:Y:S02]  /*4270*/  IABS R26, R17 ;  /* 0x00000011001a7213 */ /* 0x000fe40000000000 */
[----:B------:R-:W-:Y:S01]  /*4280*/  ISETP.GE.AND P2, PT, R17, RZ, PT ;  /* 0x000000ff1100720c */ /* 0x000fe20003f46270 */
[----:B------:R-:W-:-:S04]  /*4290*/  IMAD R25, R25, R8, RZ ;  /* 0x0000000819197224 */ /* 0x000fc800078e02ff */
[----:B------:R-:W-:-:S04]  /*42a0*/  IMAD.HI.U32 R24, R15, R25, R14 ;  /* 0x000000190f187227 */ /* 0x000fc800078e000e */
[----:B------:R-:W-:Y:S01]  /*42b0*/  IMAD.MOV.U32 R15, RZ, RZ, R26 ;  /* 0x000000ffff0f7224 */ /* 0x000fe200078e001a */
[----:B------:R-:W-:-:S03]  /*42c0*/  LOP3.LUT R26, RZ, R11, RZ, 0x33, !PT ;  /* 0x0000000bff1a7212 */ /* 0x000fc600078e33ff */
[----:B------:R-:W-:-:S04]  /*42d0*/  IMAD.HI.U32 R14, R24, R15, RZ ;  /* 0x0000000f180e7227 */ /* 0x000fc800078e00ff */
[----:B------:R-:W-:-:S04]  /*42e0*/  IMAD.MOV R14, RZ, RZ, -R14 ;  /* 0x000000ffff0e7224 */ /* 0x000fc800078e0a0e */
[C---:B------:R-:W-:Y:S02]  /*42f0*/  IMAD R15, R8.reuse, R14, R15 ;  /* 0x0000000e080f7224 */ /* 0x040fe400078e020f */
[----:B------:R-:W0:Y:S03]  /*4300*/  LDS R14, [R22+-0x4] ;  /* 0xfffffc00160e7984 */ /* 0x000e260000000800 */
[----:B------:R-:W-:-:S13]  /*4310*/  ISETP.GT.U32.AND P1, PT, R8, R15, PT ;  /* 0x0000000f0800720c */ /* 0x000fda0003f24070 */
[----:B------:R-:W-:-:S05]  /*4320*/  @!P1 IMAD.IADD R15, R15, 0x1, -R8 ;  /* 0x000000010f0f9824 */ /* 0x000fca00078e0a08 */
[----:B------:R-:W-:-:S13]  /*4330*/  ISETP.GT.U32.AND P1, PT, R8, R15, PT ;  /* 0x0000000f0800720c */ /* 0x000fda0003f24070 */
[----:B------:R-:W-:-:S05]  /*4340*/  @!P1 IADD3 R15, PT, PT, R15, -R8, RZ ;  /* 0x800000080f0f9210 */ /* 0x000fca0007ffe0ff */
[----:B------:R-:W-:-:S05]  /*4350*/  @!P2 IMAD.MOV R15, RZ, RZ, -R15 ;  /* 0x000000ffff0fa224 */ /* 0x000fca00078e0a0f */
        /* <DEDUP_REMOVED lines=18> */
.L_x_358:
[----:B------:R-:W-:Y:S05]  /*4480*/  BSYNC.RECONVERGENT B2 ;  /* 0x0000000000027941 */ /* 0x000fea0003800200 */
.L_x_357:
[----:B------:R-:W-:Y:S05]  /*4490*/  @P0 BRA `(.L_x_354) ;  /* 0x0000000000800947 */ /* 0x000fea0003800000 */
[----:B------:R-:W-:Y:S01]  /*44a0*/  IABS R17, R11 ;  /* 0x0000000b00117213 */ /* 0x000fe20000000000 */
[----:B------:R-:W-:Y:S01]  /*44b0*/  IMAD R8, R6, R7, R9 ;  /* 0x0000000706087224 */ /* 0x000fe200078e0209 */
[----:B------:R-:W4:Y:S01]  /*44c0*/  S2UR UR5, SR_CgaCtaId ;  /* 0x00000000000579c3 */ /* 0x000f220000008800 */
[----:B------:R-:W-:Y:S01]  /*44d0*/  UMOV UR4, 0x400 ;  /* 0x0000040000047882 */ /* 0x000fe20000000000 */
[----:B0-----:R-:W0:Y:S01]  /*44e0*/  I2F.RP R13, R17 ;  /* 0x00000011000d7306 */ /* 0x001e220000209400 */
[----:B------:R-:W-:Y:S02]  /*44f0*/  ISETP.NE.AND P2, PT, R11, RZ, PT ;  /* 0x000000ff0b00720c */ /* 0x000fe40003f45270 */
[----:B------:R-:W-:-:S06]  /*4500*/  LEA R8, R8, R5, 0x2 ;  /* 0x0000000508087211 */ /* 0x000fcc00078e10ff */
[----:B------:R-:W5:Y:S01]  /*4510*/  LDS R8, [R8] ;  /* 0x0000000008087984 */ /* 0x000f620000000800 */
[----:B0-----:R-:W0:Y:S01]  /*4520*/  MUFU.RCP R13, R13 ;  /* 0x0000000d000d7308 */ /* 0x001e220000001000 */
[----:B----4-:R-:W-:-:S06]  /*4530*/  ULEA UR4, UR5, UR4, 0x18 ;  /* 0x0000000405047291 */ /* 0x010fcc000f8ec0ff */
[----:B------:R-:W-:Y:S01]  /*4540*/  LEA R9, R9, UR4, 0x2 ;  /* 0x0000000409097c11 */ /* 0x000fe2000f8e10ff */
[----:B0-----:R-:W-:-:S04]  /*4550*/  VIADD R14, R13, 0xffffffe ;  /* 0x0ffffffe0d0e7836 */ /* 0x001fc80000000000 */
[----:B-123--:R0:W1:Y:S02]  /*4560*/  F2I.FTZ.U32.TRUNC.NTZ R15, R14 ;  /* 0x0000000e000f7305 */ /* 0x00e064000021f000 */
[----:B0-----:R-:W-:Y:S01]  /*4570*/  IMAD.MOV.U32 R14, RZ, RZ, RZ ;  /* 0x000000ffff0e7224 */ /* 0x001fe200078e00ff */
[----:B-----5:R-:W-:Y:S01]  /*4580*/  IADD3 R16, PT, PT, R8, -0x1, R11 ;  /* 0xffffffff08107810 */ /* 0x020fe20007ffe00b */
[----:B-1----:R-:W-:-:S03]  /*4590*/  IMAD.MOV R22, RZ, RZ, -R15 ;  /* 0x000000ffff167224 */ /* 0x002fc600078e0a0f */
[----:B------:R-:W-:Y:S02]  /*45a0*/  IABS R13, R16 ;  /* 0x00000010000d7213 */ /* 0x000fe40000000000 */
[----:B------:R-:W-:Y:S01]  /*45b0*/  ISETP.GE.AND P1, PT, R16, RZ, PT ;  /* 0x000000ff1000720c */ /* 0x000fe20003f26270 */
[----:B------:R-:W-:-:S04]  /*45c0*/  IMAD R23, R22, R17, RZ ;  /* 0x0000001116177224 */ /* 0x000fc800078e02ff */
[----:B------:R-:W-:-:S06]  /*45d0*/  IMAD.HI.U32 R22, R15, R23, R14 ;  /* 0x000000170f167227 */ /* 0x000fcc00078e000e */
        /* <DEDUP_REMOVED lines=12> */
.L_x_354:
[----:B------:R-:W-:Y:S05]  /*46a0*/  BSYNC.RECONVERGENT B1 ;  /* 0x0000000000017941 */ /* 0x000fea0003800200 */
.L_x_351:
[----:B0-----:R-:W0:Y:S04]  /*46b0*/  LDS R9, [R5] ;  /* 0x0000000005097984 */ /* 0x001e280000000800 */
[----:B0-----:R0:W-:Y:S02]  /*46c0*/  STG.E desc[UR8][R20.64], R9 ;  /* 0x0000000914007986 */ /* 0x0011e4000c101908 */
.L_x_350:
[----:B------:R-:W-:Y:S05]  /*46d0*/  BSYNC.RECONVERGENT B0 ;  /* 0x0000000000007941 */ /* 0x000fea0003800200 */
.L_x_349:
[----:B------:R-:W5:Y:S01]  /*46e0*/  LDCU UR4, c[0x0][0x3b4] ;  /* 0x00007680ff0477ac */ /* 0x000f620008000800 */
[----:B------:R-:W-:Y:S01]  /*46f0*/  BAR.SYNC.DEFER_BLOCKING 0x0 ;  /* 0x0000000000007b1d */ /* 0x000fe20000010000 */
[----:B------:R-:W-:-:S05]  /*4700*/  ISETP.GE.U32.AND P0, PT, R2, R7, PT ;  /* 0x000000070200720c */ /* 0x000fca0003f06070 */
[----:B------:R-:W0:Y:S01]  /*4710*/  LDCU UR6, c[0x0][0x390] ;  /* 0x00007200ff0677ac */ /* 0x000e220008000800 */
[----:B------:R-:W-:Y:S01]  /*4720*/  BSSY.RECONVERGENT B0, `(.L_x_359) ;  /* 0x00000b0000007945 */ /* 0x000fe20003800200 */
[----:B-----5:R-:W-:-:S06]  /*4730*/  IMAD R10, R10, UR4, RZ ;  /* 0x000000040a0a7c24 */ /* 0x020fcc000f8e02ff */
[----:B------:R-:W-:Y:S05]  /*4740*/  @P0 BRA `(.L_x_360) ;  /* 0x0000000800b40947 */ /* 0x000fea0003800000 */
[----:B------:R-:W5:Y:S01]  /*4750*/  S2UR UR5, SR_CgaCtaId ;  /* 0x00000000000579c3 */ /* 0x000f620000008800 */
[----:B------:R-:W-:Y:S02]  /*4760*/  UMOV UR4, 0x400 ;  /* 0x0000040000047882 */ /* 0x000fe40000000000 */
[----:B-----5:R-:W-:-:S06]  /*4770*/  ULEA UR4, UR5, UR4, 0x18 ;  /* 0x0000000405047291 */ /* 0x020fcc000f8ec0ff */
[----:B------:R-:W-:-:S05]  /*4780*/  LEA R8, R12, UR4, 0x2 ;  /* 0x000000040c087c11 */ /* 0x000fca000f8e10ff */
[----:B------:R-:W-:Y:S04]  /*4790*/  LDS R12, [R8+-0x400] ;  /* 0xfffc0000080c7984 */ /* 0x000fe80000000800 */
[----:B------:R-:W5:Y:S02]  /*47a0*/  LDS R7, [R8+-0x3fc] ;  /* 0xfffc040008077984 */ /* 0x000f640000000800 */
[----:B-----5:R-:W-:-:S13]  /*47b0*/  ISETP.GE.AND P0, PT, R12, R7, PT ;  /* 0x000000070c00720c */ /* 0x020fda0003f06270 */
[----:B------:R-:W-:Y:S05]  /*47c0*/  @P0 BRA `(.L_x_360) ;  /* 0x0000000800940947 */ /* 0x000fea0003800000 */
[----:B------:R-:W5:Y:S01]  /*47d0*/  LDCU UR4, c[0x0][0x390] ;  /* 0x00007200ff0477ac */ /* 0x000f620008000800 */
[----:B------:R-:W-:Y:S01]  /*47e0*/  BSSY.RECONVERGENT B1, `(.L_x_361) ;  /* 0x0000044000017945 */ /* 0x000fe20003800200 */
[----:B-----5:R-:W-:-:S04]  /*47f0*/  MOV R11, UR4 ;  /* 0x00000004000b7c02 */ /* 0x020fc80008000f00 */
[----:B------:R-:W-:Y:S01]  /*4800*/  VIMNMX.U32 R16, PT, PT, R11, 0x1, !PT ;  /* 0x000000010b107848 */ /* 0x000fe20007fe0000 */
[----:B----4-:R-:W-:-:S03]  /*4810*/  IMAD.IADD R14, R12, 0x1, R11 ;  /* 0x000000010c0e7824 */ /* 0x010fc600078e020b */
[----:B------:R-:W4:Y:S01]  /*4820*/  I2F.U32.RP R17, R16 ;  /* 0x0000001000117306 */ /* 0x000f220000209000 */
[----:B0-----:R-:W-:Y:S01]  /*4830*/  IMAD.MOV R21, RZ, RZ, -R16 ;  /* 0x000000ffff157224 */ /* 0x001fe200078e0a10 */
[----:B------:R-:W-:Y:S02]  /*4840*/  ISETP.GE.AND P0, PT, R14, R7, PT ;  /* 0x000000070e00720c */ /* 0x000fe40003f06270 */
[-C--:B------:R-:W-:Y:S02]  /*4850*/  VIMNMX R13, PT, PT, R7, R14.reuse, !PT ;  /* 0x0000000e070d7248 */ /* 0x080fe40007fe0100 */
[----:B-123--:R-:W-:Y:S02]  /*4860*/  SEL R15, RZ, 0x1, P0 ;  /* 0x00000001ff0f7807 */ /* 0x00efe40000000000 */
[----:B------:R-:W-:Y:S02]  /*4870*/  ISETP.NE.U32.AND P2, PT, R16, RZ, PT ;  /* 0x000000ff1000720c */ /* 0x000fe40003f45070 */
[----:B------:R-:W-:Y:S01]  /*4880*/  IADD3 R13, PT, PT, R13, -R14, -R15 ;  /* 0x8000000e0d0d7210 */ /* 0x000fe20007ffe80f */
[----:B----4-:R-:W0:Y:S02]  /*4890*/  MUFU.RCP R17, R17 ;  /* 0x0000001100117308 */ /* 0x010e240000001000 */
        /* <DEDUP_REMOVED lines=12> */
[----:B------:R-:W-:Y:S02]  /*4960*/  @P1 IADD3 R20, PT, PT, R20, 0x1, RZ ;  /* 0x0000000114141810 */ /* 0x000fe40007ffe0ff */
        /* <DEDUP_REMOVED lines=10> */
[----:B------:R-:W1:Y:S08]  /*4a10*/  I2F.RP R17, R13 ;  /* 0x0000000d00117306 */ /* 0x000e700000209400 */
[----:B-1----:R-:W1:Y:S02]  /*4a20*/  MUFU.RCP R17, R17 ;  /* 0x0000001100117308 */ /* 0x002e640000001000 */
[----:B-1----:R-:W-:Y:S01]  /*4a30*/  VIADD R15, R17, 0xffffffe ;  /* 0x0ffffffe110f7836 */ /* 0x002fe20000000000 */
[----:B------:R-:W-:-:S05]  /*4a40*/  LOP3.LUT R17, RZ, R11, RZ, 0x33, !PT ;  /* 0x0000000bff117212 */ /* 0x000fca00078e33ff */
[----:B------:R-:W1:Y:S02]  /*4a50*/  F2I.FTZ.U32.TRUNC.NTZ R15, R15 ;  /* 0x0000000f000f7305 */ /* 0x000e64000021f000 */
[----:B-1----:R-:W-:-:S04]  /*4a60*/  IMAD.MOV R16, RZ, RZ, -R15 ;  /* 0x000000ffff107224 */ /* 0x002fc800078e0a0f */
[----:B------:R-:W-:Y:S01]  /*4a70*/  IMAD R21, R16, R13, RZ ;  /* 0x0000000d10157224 */ /* 0x000fe200078e02ff */
[----:B------:R-:W-:Y:S01]  /*4a80*/  LOP3.LUT R16, R14, 0x3, RZ, 0xc0, !PT ;  /* 0x000000030e107812 */ /* 0x000fe200078ec0ff */
[----:B------:R-:W-:-:S04]  /*4a90*/  IMAD.MOV.U32 R14, RZ, RZ, RZ ;  /* 0x000000ffff0e7224 */ /* 0x000fc800078e00ff */
[----:B------:R-:W-:-:S04]  /*4aa0*/  IMAD.HI.U32 R21, R15, R21, R14 ;  /* 0x000000150f157227 */ /* 0x000fc800078e000e */
[----:B0-----:R-:W-:-:S07]  /*4ab0*/  IMAD.MOV R16, RZ, RZ, -R16 ;  /* 0x000000ffff107224 */ /* 0x001fce00078e0a10 */
.L_x_363:
[----:B------:R-:W-:Y:S01]  /*4ac0*/  IABS R20, R12 ;  /* 0x0000000c00147213 */ /* 0x000fe20000000000 */
[----:B------:R-:W-:Y:S02]  /*4ad0*/  IMAD.U32 R11, RZ, RZ, UR6 ;  /* 0x00000006ff0b7e24 */ /* 0x000fe4000f8e00ff */
[----:B------:R-:W-:Y:S02]  /*4ae0*/  VIADD R16, R16, 0x1 ;  /* 0x0000000110107836 */ /* 0x000fe40000000000 */
[----:B0-----:R-:W-:Y:S01]  /*4af0*/  IMAD.HI.U32 R14, R21, R20, RZ ;  /* 0x00000014150e7227 */ /* 0x001fe200078e00ff */
[----:B------:R-:W-:-:S04]  /*4b00*/  IABS R23, R11 ;  /* 0x0000000b00177213 */ /* 0x000fc80000000000 */
[----:B------:R-:W-:-:S05]  /*4b10*/  IADD3 R15, PT, PT, -R14, RZ, RZ ;  /* 0x000000ff0e0f7210 */ /* 0x000fca0007ffe1ff */
[----:B------:R-:W-:Y:S01]  /*4b20*/  IMAD R20, R23, R15, R20 ;  /* 0x0000000f17147224 */ /* 0x000fe200078e0214 */
[C---:B------:R-:W-:Y:S01]  /*4b30*/  LOP3.LUT R15, R12.reuse, R11, RZ, 0x3c, !PT ;  /* 0x0000000b0c0f7212 */ /* 0x040fe200078e3cff */
[----:B------:R-:W-:-:S03]  /*4b40*/  IMAD.IADD R12, R12, 0x1, R11 ;  /* 0x000000010c0c7824 */ /* 0x000fc600078e020b */
[----:B------:R-:W-:Y:S02]  /*4b50*/  ISETP.GT.U32.AND P1, PT, R13, R20, PT ;  /* 0x000000140d00720c */ /* 0x000fe40003f24070 */
[----:B------:R-:W-:-:S11]  /*4b60*/  ISETP.GE.AND P2, PT, R15, RZ, PT ;  /* 0x000000ff0f00720c */ /* 0x000fd60003f46270 */
[----:B------:R-:W-:Y:S02]  /*4b70*/  @!P1 IMAD.IADD R20, R20, 0x1, -R23 ;  /* 0x0000000114149824 */ /* 0x000fe400078e0a17 */
[----:B------:R-:W-:-:S03]  /*4b80*/  @!P1 VIADD R14, R14, 0x1 ;  /* 0x000000010e0e9836 */ /* 0x000fc60000000000 */
[----:B------:R-:W-:-:S13]  /*4b90*/  ISETP.GE.U32.AND P0, PT, R20, R13, PT ;  /* 0x0000000d1400720c */ /* 0x000fda0003f06070 */
[----:B------:R-:W-:Y:S01]  /*4ba0*/  @P0 VIADD R14, R14, 0x1 ;  /* 0x000000010e0e0836 */ /* 0x000fe20000000000 */
[----:B------:R-:W-:-:S03]  /*4bb0*/  ISETP.NE.AND P0, PT, R16, RZ, PT ;  /* 0x000000ff1000720c */ /* 0x000fc60003f05270 */
[----:B------:R-:W-:-:S05]  /*4bc0*/  @!P2 IMAD.MOV R14, RZ, RZ, -R14 ;  /* 0x000000ffff0ea224 */ /* 0x000fca00078e0a0e */
[----:B------:R-:W-:-:S05]  /*4bd0*/  SEL R15, R17, R14, !P4 ;  /* 0x0000000e110f7207 */ /* 0x000fca0006000000 */
[----:B------:R-:W-:-:S04]  /*4be0*/  IMAD.IADD R15, R15, 0x1, R10 ;  /* 0x000000010f0f7824 */ /* 0x000fc800078e020a */
[----:B------:R-:W-:-:S05]  /*4bf0*/  IMAD.WIDE R14, R15, 0x4, R8 ;  /* 0x000000040f0e7825 */ /* 0x000fca00078e0208 */
[----:B------:R0:W-:Y:S01]  /*4c00*/  STG.E desc[UR8][R14.64], R2 ;  /* 0x000000020e007986 */ /* 0x0001e2000c101908 */
[----:B------:R-:W-:Y:S05]  /*4c10*/  @P0 BRA `(.L_x_363) ;  /* 0xfffffffc00a80947 */ /* 0x000fea000383ffff */
.L_x_362:
[----:B------:R-:W-:Y:S05]  /*4c20*/  BSYNC.RECONVERGENT B1 ;  /* 0x0000000000017941 */ /* 0x000fea0003800200 */
.L_x_361:
[----:B------:R-:W-:Y:S05]  /*4c30*/  @!P3 BRA `(.L_x_360) ;  /* 0x000000040078b947 */ /* 0x000fea0003800000 */
[----:B------:R-:W-:Y:S01]  /*4c40*/  IABS R11, R11 ;  /* 0x0000000b000b7213 */ /* 0x000fe20000000000 */
[----:B------:R-:W1:Y:S03]  /*4c50*/  LDC R13, c[0x0][0x390] ;  /* 0x0000e400ff0d7b82 */ /* 0x000e660000000800 */
[----:B------:R-:W2:Y:S05]  /*4c60*/  I2F.RP R16, R11 ;  /* 0x0000000b00107306 */ /* 0x000eaa0000209400 */
[----:B------:R-:W3:Y:S03]  /*4c70*/  LDC.64 R8, c[0x0][0x3c0] ;  /* 0x0000f000ff087b82 */ /* 0x000ee60000000a00 */
[----:B--2---:R-:W0:Y:S02]  /*4c80*/  MUFU.RCP R16, R16 ;  /* 0x0000001000107308 */ /* 0x004e240000001000 */
[----:B0-----:R-:W-:-:S06]  /*4c90*/  IADD3 R15, PT, PT, R16, 0xffffffe, RZ ;  /* 0x0ffffffe100f7810 */ /* 0x001fcc0007ffe0ff */
[----:B------:R-:W0:Y:S02]  /*4ca0*/  F2I.FTZ.U32.TRUNC.NTZ R15, R15 ;  /* 0x0000000f000f7305 */ /* 0x000e24000021f000 */
[----:B0-----:R-:W-:-:S04]  /*4cb0*/  IMAD.MOV R14, RZ, RZ, -R15 ;  /* 0x000000ffff0e7224 */ /* 0x001fc800078e0a0f */
[----:B------:R-:W-:Y:S02]  /*4cc0*/  IMAD R17, R14, R11, RZ ;  /* 0x0000000b0e117224 */ /* 0x000fe400078e02ff */
[----:B------:R-:W-:-:S04]  /*4cd0*/  IMAD.MOV.U32 R14, RZ, RZ, RZ ;  /* 0x000000ffff0e7224 */ /* 0x000fc800078e00ff */
[----:B-1-3--:R-:W-:-:S07]  /*4ce0*/  IMAD.HI.U32 R14, R15, R17, R14 ;  /* 0x000000110f0e7227 */ /* 0x00afce00078e000e */
.L_x_364:
[-C--:B0-----:R-:W-:Y:S01]  /*4cf0*/  IABS R17, R13.reuse ;  /* 0x0000000d00117213 */ /* 0x081fe20000000000 */
[--C-:B------:R-:W-:Y:S01]  /*4d00*/  IMAD.IADD R20, R12, 0x1, R13.reuse ;  /* 0x000000010c147824 */ /* 0x100fe200078e020d */
[----:B------:R-:W-:Y:S02]  /*4d10*/  IABS R22, R12 ;  /* 0x0000000c00167213 */ /* 0x000fe40000000000 */
[----:B------:R-:W0:Y:S01]  /*4d20*/  I2F.RP R21, R17 ;  /* 0x0000001100157306 */ /* 0x000e220000209400 */
[----:B------:R-:W-:Y:S01]  /*4d30*/  IMAD.IADD R26, R20, 0x1, R13 ;  /* 0x00000001141a7824 */ /* 0x000fe200078e020d */
[----:B------:R-:W-:Y:S01]  /*4d40*/  IABS R23, R20 ;  /* 0x0000001400177213 */ /* 0x000fe20000000000 */
[----:B------:R-:W-:Y:S01]  /*4d50*/  IMAD.HI.U32 R16, R14, R22, RZ ;  /* 0x000000160e107227 */ /* 0x000fe200078e00ff */
[----:B------:R-:W-:-:S03]  /*4d60*/  LOP3.LUT R20, R20, R13, RZ, 0x3c, !PT ;  /* 0x0000000d14147212 */ /* 0x000fc600078e3cff */
        /* <DEDUP_REMOVED lines=8> */
[----:B------:R-:W-:Y:S01]  /*4df0*/  ISETP.GE.U32.AND P3, PT, R22, R11, PT ;  /* 0x0000000b1600720c */ /* 0x000fe20003f66070 */
[----:B------:R-:W-:-:S04]  /*4e00*/  IMAD.MOV.U32 R11, RZ, RZ, R17 ;  /* 0x000000ffff0b7224 */ /* 0x000fc800078e0011 */
[----:B------:R-:W0:Y:S08]  /*4e10*/  F2I.FTZ.U32.TRUNC.NTZ R15, R15 ;  /* 0x0000000f000f7305 */ /* 0x000e30000021f000 */
[----:B------:R-:W-:Y:S02]  /*4e20*/  @P3 VIADD R16, R16, 0x1 ;  /* 0x0000000110103836 */ /* 0x000fe40000000000 */
[----:B0-----:R-:W-:-:S04]  /*4e30*/  IMAD.MOV R24, RZ, RZ, -R15 ;  /* 0x000000ffff187224 */ /* 0x001fc800078e0a0f */
[----:B------:R-:W-:-:S04]  /*4e40*/  IMAD R21, R24, R17, RZ ;  /* 0x0000001118157224 */ /* 0x000fc800078e02ff */
[----:B------:R-:W-:Y:S01]  /*4e50*/  IMAD.HI.U32 R14, R15, R21, R14 ;  /* 0x000000150f0e7227 */ /* 0x000fe200078e000e */
[----:B------:R-:W-:-:S05]  /*4e60*/  MOV R21, R23 ;  /* 0x0000001700157202 */ /* 0x000fca0000000f00 */
[----:B------:R-:W-:-:S04]  /*4e70*/  IMAD.HI.U32 R15, R14, R21, RZ ;  /* 0x000000150e0f7227 */ /* 0x000fc800078e00ff */
[----:B------:R-:W-:-:S04]  /*4e80*/  IMAD.MOV R24, RZ, RZ, -R15 ;  /* 0x000000ffff187224 */ /* 0x000fc800078e0a0f */
[----:B------:R-:W-:Y:S01]  /*4e90*/  IMAD R22, R17, R24, R21 ;  /* 0x0000001811167224 */ /* 0x000fe200078e0215 */
[----:B------:R-:W-:Y:S01]  /*4ea0*/  LOP3.LUT R21, R12, R13, RZ, 0x3c, !PT ;  /* 0x0000000d0c157212 */ /* 0x000fe200078e3cff */
[----:B------:R-:W-:Y:S01]  /*4eb0*/  IMAD.IADD R12, R26, 0x1, R13 ;  /* 0x000000011a0c7824 */ /* 0x000fe200078e020d */
[----:B------:R-:W-:Y:S02]  /*4ec0*/  IABS R24, R26 ;  /* 0x0000001a00187213 */ /* 0x000fe40000000000 */
[----:B------:R-:W-:Y:S02]  /*4ed0*/  ISETP.GT.U32.AND P5, PT, R11, R22, PT ;  /* 0x000000160b00720c */ /* 0x000fe40003fa4070 */
[----:B------:R-:W-:Y:S01]  /*4ee0*/  ISETP.GE.AND P6, PT, R21, RZ, PT ;  /* 0x000000ff1500720c */ /* 0x000fe20003fc6270 */
[----:B------:R-:W-:Y:S01]  /*4ef0*/  IMAD.HI.U32 R21, R14, R24, RZ ;  /* 0x000000180e157227 */ /* 0x000fe200078e00ff */
[----:B------:R-:W-:-:S05]  /*4f00*/  IABS R25, R12 ;  /* 0x0000000c00197213 */ /* 0x000fca0000000000 */
[----:B------:R-:W-:-:S04]  /*4f10*/  IMAD.HI.U32 R23, R14, R25, RZ ;  /* 0x000000190e177227 */ /* 0x000fc800078e00ff */
[----:B------:R-:W-:Y:S02]  /*4f20*/  @!P5 IMAD.IADD R22, R22, 0x1, -R17 ;  /* 0x000000011616d824 */ /* 0x000fe400078e0a11 */
[----:B------:R-:W-:Y:S02]  /*4f30*/  @!P5 VIADD R15, R15, 0x1 ;  /* 0x000000010f0fd836 */ /* 0x000fe40000000000 */
[----:B------:R-:W-:Y:S01]  /*4f40*/  @!P6 IMAD.MOV R16, RZ, RZ, -R16 ;  /* 0x000000ffff10e224 */ /* 0x000fe200078e0a10 */
[----:B------:R-:W-:Y:S01]  /*4f50*/  ISETP.GE.U32.AND P0, PT, R22, R11, PT ;  /* 0x0000000b1600720c */ /* 0x000fe20003f06070 */
[----:B------:R-:W-:Y:S01]  /*4f60*/  IMAD.MOV R22, RZ, RZ, -R21 ;  /* 0x000000ffff167224 */ /* 0x000fe200078e0a15 */
[----:B------:R-:W-:Y:S02]  /*4f70*/  ISETP.GE.AND P6, PT, R20, RZ, PT ;  /* 0x000000ff1400720c */ /* 0x000fe40003fc6270 */
[----:B------:R-:W-:Y:S01]  /*4f80*/  LOP3.LUT R20, RZ, R13, RZ, 0x33, !PT ;  /* 0x0000000dff147212 */ /* 0x000fe200078e33ff */
[----:B------:R-:W-:Y:S01]  /*4f90*/  IMAD R22, R17, R22, R24 ;  /* 0x0000001611167224 */ /* 0x000fe200078e0218 */
[----:B------:R-:W-:-:S04]  /*4fa0*/  IADD3 R24, PT, PT, -R23, RZ, RZ ;  /* 0x000000ff17187210 */ /* 0x000fc80007ffe1ff */
[----:B------:R-:W-:Y:S01]  /*4fb0*/  ISETP.GT.U32.AND P1, PT, R11, R22, PT ;  /* 0x000000160b00720c */ /* 0x000fe20003f24070 */
[----:B------:R-:W-:Y:S02]  /*4fc0*/  IMAD R24, R17, R24, R25 ;  /* 0x0000001811187224 */ /* 0x000fe400078e0219 */
[----:B------:R-:W-:-:S03]  /*4fd0*/  @P0 VIADD R15, R15, 0x1 ;  /* 0x000000010f0f0836 */ /* 0x000fc60000000000 */
[----:B------:R-:W-:Y:S01]  /*4fe0*/  ISETP.GT.U32.AND P2, PT, R11, R24, PT ;  /* 0x000000180b00720c */ /* 0x000fe20003f44070 */
[----:B------:R-:W-:-:S06]  /*4ff0*/  @!P6 IMAD.MOV R15, RZ, RZ, -R15 ;  /* 0x000000ffff0fe224 */ /* 0x000fcc00078e0a0f */
[--C-:B------:R-:W-:Y:S01]  /*5000*/  @!P1 IMAD.IADD R22, R22, 0x1, -R17.reuse ;  /* 0x0000000116169824 */ /* 0x100fe200078e0a11 */
[----:B------:R-:W-:Y:S02]  /*5010*/  @!P1 IADD3 R21, PT, PT, R21, 0x1, RZ ;  /* 0x0000000115159810 */ /* 0x000fe40007ffe0ff */
[----:B------:R-:W-:Y:S02]  /*5020*/  ISETP.NE.AND P1, PT, R13, RZ, PT ;  /* 0x000000ff0d00720c */ /* 0x000fe40003f25270 */
[----:B------:R-:W-:Y:S01]  /*5030*/  ISETP.GE.U32.AND P3, PT, R22, R11, PT ;  /* 0x0000000b1600720c */ /* 0x000fe20003f66070 */
[----:B------:R-:W-:Y:S01]  /*5040*/  @!P2 IMAD.IADD R24, R24, 0x1, -R17 ;  /* 0x000000011818a824 */ /* 0x000fe200078e0a11 */
[-C--:B------:R-:W-:Y:S01]  /*5050*/  LOP3.LUT R17, R26, R13.reuse, RZ, 0x3c, !PT ;  /* 0x0000000d1a117212 */ /* 0x080fe200078e3cff */
[----:B------:R-:W-:Y:S01]  /*5060*/  @!P2 VIADD R23, R23, 0x1 ;  /* 0x000000011717a836 */ /* 0x000fe20000000000 */
[C---:B------:R-:W-:Y:S01]  /*5070*/  LOP3.LUT R22, R12.reuse, R13, RZ, 0x3c, !PT ;  /* 0x0000000d0c167212 */ /* 0x040fe200078e3cff */
[----:B------:R-:W-:Y:S01]  /*5080*/  IMAD.IADD R12, R12, 0x1, R13 ;  /* 0x000000010c0c7824 */ /* 0x000fe200078e020d */
[----:B------:R-:W-:-:S02]  /*5090*/  ISETP.GE.U32.AND P4, PT, R24, R11, PT ;  /* 0x0000000b1800720c */ /* 0x000fc40003f86070 */
[----:B------:R-:W-:Y:S02]  /*50a0*/  ISETP.GE.AND P5, PT, R17, RZ, PT ;  /* 0x000000ff1100720c */ /* 0x000fe40003fa6270 */
[----:B------:R-:W-:Y:S02]  /*50b0*/  ISETP.GE.AND P0, PT, R22, RZ, PT ;  /* 0x000000ff1600720c */ /* 0x000fe40003f06270 */
[C---:B------:R-:W-:Y:S01]  /*50c0*/  SEL R17, R20.reuse, R16, !P1 ;  /* 0x0000001014117207 */ /* 0x040fe20004800000 */
[----:B------:R-:W-:Y:S01]  /*50d0*/  @P3 VIADD R21, R21, 0x1 ;  /* 0x0000000115153836 */ /* 0x000fe20000000000 */
[----:B------:R-:W-:-:S03]  /*50e0*/  SEL R15, R20, R15, !P1 ;  /* 0x0000000f140f7207 */ /* 0x000fc60004800000 */
[----:B------:R-:W-:Y:S01]  /*50f0*/  IMAD.IADD R17, R17, 0x1, R10 ;  /* 0x0000000111117824 */ /* 0x000fe200078e020a */
[----:B------:R-:W-:Y:S01]  /*5100*/  IADD3 R15, PT, PT, R15, R10, RZ ;  /* 0x0000000a0f0f7210 */ /* 0x000fe20007ffe0ff */
[----:B------:R-:W-:Y:S02]  /*5110*/  @P4 VIADD R23, R23, 0x1 ;  /* 0x0000000117174836 */ /* 0x000fe40000000000 */
[----:B------:R-:W-:Y:S02]  /*5120*/  @!P5 IMAD.MOV R21, RZ, RZ, -R21 ;  /* 0x000000ffff15d224 */ /* 0x000fe400078e0a15 */
[----:B------:R-:W-:Y:S01]  /*5130*/  @!P0 IMAD.MOV R23, RZ, RZ, -R23 ;  /* 0x000000ffff178224 */ /* 0x000fe200078e0a17 */
[----:B------:R-:W-:Y:S01]  /*5140*/  ISETP.GE.AND P0, PT, R12, R7, PT ;  /* 0x000000070c00720c */ /* 0x000fe20003f06270 */
[----:B------:R-:W-:Y:S01]  /*5150*/  IMAD.WIDE R16, R17, 0x4, R8 ;  /* 0x0000000411107825 */ /* 0x000fe200078e0208 */
[C---:B------:R-:W-:Y:S02]  /*5160*/  SEL R21, R20.reuse, R21, !P1 ;  /* 0x0000001514157207 */ /* 0x040fe40004800000 */
[----:B------:R-:W-:-:S02]  /*5170*/  SEL R25, R20, R23, !P1 ;  /* 0x0000001714197207 */ /* 0x000fc40004800000 */
[----:B------:R0:W-:Y:S01]  /*5180*/  STG.E desc[UR8][R16.64], R2 ;  /* 0x0000000210007986 */ /* 0x0001e2000c101908 */
[--C-:B------:R-:W-:Y:S02]  /*5190*/  IMAD.IADD R23, R21, 0x1, R10.reuse ;  /* 0x0000000115177824 */ /* 0x100fe400078e020a */
[----:B------:R-:W-:Y:S02]  /*51a0*/  IMAD.IADD R25, R25, 0x1, R10 ;  /* 0x0000000119197824 */ /* 0x000fe400078e020a */
[----:B------:R-:W-:-:S04]  /*51b0*/  IMAD.WIDE R20, R15, 0x4, R8 ;  /* 0x000000040f147825 */ /* 0x000fc800078e0208 */
[--C-:B------:R-:W-:Y:S01]  /*51c0*/  IMAD.WIDE R22, R23, 0x4, R8.reuse ;  /* 0x0000000417167825 */ /* 0x100fe200078e0208 */
[----:B------:R0:W-:Y:S03]  /*51d0*/  STG.E desc[UR8][R20.64], R2 ;  /* 0x0000000214007986 */ /* 0x0001e6000c101908 */
[----:B------:R-:W-:Y:S01]  /*51e0*/  IMAD.WIDE R24, R25, 0x4, R8 ;  /* 0x0000000419187825 */ /* 0x000fe200078e0208 */
[----:B------:R0:W-:Y:S04]  /*51f0*/  STG.E desc[UR8][R22.64], R2 ;  /* 0x0000000216007986 */ /* 0x0001e8000c101908 */
[----:B------:R0:W-:Y:S01]  /*5200*/  STG.E desc[UR8][R24.64], R2 ;  /* 0x0000000218007986 */ /* 0x0001e2000c101908 */
[----:B------:R-:W-:Y:S05]  /*5210*/  @!P0 BRA `(.L_x_364) ;  /* 0xfffffff800b48947 */ /* 0x000fea000383ffff */
.L_x_360:
[----:B0-----:R-:W-:Y:S05]  /*5220*/  BSYNC.RECONVERGENT B0 ;  /* 0x0000000000007941 */ /* 0x001fea0003800200 */
.L_x_359:
[----:B----4-:R-:W0:Y:S01]  /*5230*/  LDC R14, c[0x0][0x390] ;  /* 0x0000e400ff0e7b82 */ /* 0x010e220000000800 */
[----:B------:R-:W4:Y:S01]  /*5240*/  LDS R7, [R5] ;  /* 0x0000000005077984 */ /* 0x000f220000000800 */
[----:B------:R-:W-:Y:S01]  /*5250*/  IMAD.MOV.U32 R8, RZ, RZ, RZ ;  /* 0x000000ffff087224 */ /* 0x000fe200078e00ff */
[----:B------:R-:W5:Y:S01]  /*5260*/  LDCU UR5, c[0x0][0x3b4] ;  /* 0x00007680ff0577ac */ /* 0x000f620008000800 */
[----:B------:R-:W-:Y:S01]  /*5270*/  BSSY.RECONVERGENT B0, `(.L_x_365) ;  /* 0x000002e000007945 */ /* 0x000fe20003800200 */
[----:B------:R-:W1:Y:S01]  /*5280*/  LDCU.64 UR12, c[0x0][0x3a8] ;  /* 0x00007500ff0c77ac */ /* 0x000e620008000a00 */
[----:B-----5:R-:W-:Y:S01]  /*5290*/  USHF.R.S32.HI UR4, URZ, 0x1f, UR5 ;  /* 0x0000001fff047899 */ /* 0x020fe20008011405 */
[----:B0-----:R-:W-:-:S04]  /*52a0*/  IABS R16, R14 ;  /* 0x0000000e00107213 */ /* 0x001fc80000000000 */
[----:B------:R-:W0:Y:S01]  /*52b0*/  I2F.RP R11, R16 ;  /* 0x00000010000b7306 */ /* 0x000e220000209400 */
[----:B----4-:R-:W-:-:S07]  /*52c0*/  IABS R12, R7 ;  /* 0x00000007000c7213 */ /* 0x010fce0000000000 */
[----:B0-----:R-:W0:Y:S01]  /*52d0*/  MUFU.RCP R11, R11 ;  /* 0x0000000b000b7308 */ /* 0x001e220000001000 */
[----:B------:R-:W-:-:S04]  /*52e0*/  LOP3.LUT R7, R7, R14, RZ, 0x3c, !PT ;  /* 0x0000000e07077212 */ /* 0x000fc800078e3cff */
[----:B------:R-:W-:Y:S01]  /*52f0*/  ISETP.GE.AND P2, PT, R7, RZ, PT ;  /* 0x000000ff0700720c */ /* 0x000fe20003f46270 */
[----:B0-----:R-:W-:-:S04]  /*5300*/  VIADD R13, R11, 0xffffffe ;  /* 0x0ffffffe0b0d7836 */ /* 0x001fc80000000000 */
[----:B------:R-:W1:Y:S02]  /*5310*/  F2I.FTZ.U32.TRUNC.NTZ R9, R13 ;  /* 0x0000000d00097305 */ /* 0x000e64000021f000 */
[----:B-123--:R-:W-:-:S04]  /*5320*/  IMAD.MOV R15, RZ, RZ, -R9 ;  /* 0x000000ffff0f7224 */ /* 0x00efc800078e0a09 */
[----:B------:R-:W-:-:S04]  /*5330*/  IMAD R15, R15, R16, RZ ;  /* 0x000000100f0f7224 */ /* 0x000fc800078e02ff */
[----:B------:R-:W-:-:S04]  /*5340*/  IMAD.HI.U32 R8, R9, R15, R8 ;  /* 0x0000000f09087227 */ /* 0x000fc800078e0008 */
[----:B------:R-:W-:-:S04]  /*5350*/  IMAD.MOV.U32 R9, RZ, RZ, R12 ;  /* 0x000000ffff097224 */ /* 0x000fc800078e000c */
[----:B------:R-:W-:-:S05]  /*5360*/  IMAD.HI.U32 R8, R8, R9, RZ ;  /* 0x0000000908087227 */ /* 0x000fca00078e00ff */
[----:B------:R-:W-:-:S05]  /*5370*/  IADD3 R12, PT, PT, -R8, RZ, RZ ;  /* 0x000000ff080c7210 */ /* 0x000fca0007ffe1ff */
        /* <DEDUP_REMOVED lines=9> */
[----:B------:R-:W-:Y:S02]  /*5410*/  ISETP.GE.U32.AND P1, PT, R3, UR12, PT ;  /* 0x0000000c03007c0c */ /* 0x000fe4000bf26070 */
        /* <DEDUP_REMOVED lines=9> */
.L_x_367:
        /* <DEDUP_REMOVED lines=10> */
.L_x_366:
[----:B------:R-:W-:Y:S05]  /*5550*/  BSYNC.RECONVERGENT B0 ;  /* 0x0000000000007941 */ /* 0x000fea0003800200 */
.L_x_365:
        /* <DEDUP_REMOVED lines=8> */
[----:B------:R-:W3:Y:S06]  /*55e0*/  LDCU.64 UR6, c[0x0][0x380] ;  /* 0x00007000ff0677ac */ /* 0x000eec0008000a00 */
[----:B------:R-:W4:Y:S01]  /*55f0*/  LDC.64 R10, c[0x0][0x3b8] ;  /* 0x0000ee00ff0a7b82 */ /* 0x000f220000000a00 */
[----:B------:R-:W1:Y:S01]  /*5600*/  LDCU.64 UR14, c[0x0][0x3a8] ;  /* 0x00007500ff0e77ac */ /* 0x000e620008000a00 */
[----:B0-----:R-:W-:-:S04]  /*5610*/  UPRMT UR4, UR4, 0x8880, URZ ;  /* 0x0000888004047896 */ /* 0x001fc800080000ff */
[----:B------:R-:W-:-:S09]  /*5620*/  UISETP.NE.AND UP0, UPT, UR4, URZ, UPT ;  /* 0x000000ff0400728c */ /* 0x000fd2000bf05270 */
[----:B--23--:R-:W-:Y:S05]  /*5630*/  BRA.U !UP0, `(.L_x_369) ;  /* 0x0000000108707547 */ /* 0x00cfea000b800000 */
.L_x_372:
[----:B------:R-:W-:-:S04]  /*5640*/  LEA R14, P0, R3, UR6, 0x2 ;  /* 0x00000006030e7c11 */ /* 0x000fc8000f8010ff */
[----:B------:R-:W-:-:S05]  /*5650*/  LEA.HI.X R15, R3, UR7, R4, 0x2, P0 ;  /* 0x00000007030f7c11 */ /* 0x000fca00080f1404 */
[----:B------:R-:W1:Y:S02]  /*5660*/  LDG.E.CONSTANT R13, desc[UR8][R14.64] ;  /* 0x000000080e0d7981 */ /* 0x000e64000c1e9900 */
[----:B-1----:R-:W-:-:S06]  /*5670*/  IMAD.WIDE R12, R13, 0x4, R8 ;  /* 0x000000040d0c7825 */ /* 0x002fcc00078e0208 */
        /* <DEDUP_REMOVED lines=10> */
[----:B------:R-:W-:-:S05]  /*5720*/  LEA R14, R13, UR4, 0x2 ;  /* 0x000000040d0e7c11 */ /* 0x000fca000f8e10ff */
[----:B------:R-:W0:Y:S01]  /*5730*/  LDS R13, [R14] ;  /* 0x000000000e0d7984 */ /* 0x000e220000000800 */
[----:B-1----:R-:W-:-:S05]  /*5740*/  VIADD R16, R12, 0x1 ;  /* 0x000000010c107836 */ /* 0x002fca0000000000 */
[----:B------:R1:W-:Y:S01]  /*5750*/  STS [R7+0x4], R16 ;  /* 0x0000041007007388 */ /* 0x0003e20000000800 */
[----:B0-----:R-:W-:-:S05]  /*5760*/  IADD3 R13, PT, PT, R13, R12, R0 ;  /* 0x0000000c0d0d7210 */ /* 0x001fca0007ffe000 */
[----:B----4-:R-:W-:-:S05]  /*5770*/  IMAD.WIDE R12, R13, 0x4, R10 ;  /* 0x000000040d0c7825 */ /* 0x010fca00078e020a */
[----:B------:R1:W-:Y:S02]  /*5780*/  STG.E desc[UR8][R12.64], R3 ;  /* 0x000000030c007986 */ /* 0x0003e4000c101908 */
.L_x_371:
[----:B------:R-:W-:Y:S05]  /*5790*/  BSYNC.RECONVERGENT B0 ;  /* 0x0000000000007941 */ /* 0x000fea0003800200 */
.L_x_370:
[----:B-1----:R-:W-:-:S05]  /*57a0*/  IADD3 R3, P0, PT, R6, R3, RZ ;  /* 0x0000000306037210 */ /* 0x002fca0007f1e0ff */
[----:B------:R-:W-:Y:S01]  /*57b0*/  IMAD.X R4, RZ, RZ, R4, P0 ;  /* 0x000000ffff047224 */ /* 0x000fe200000e0604 */
[----:B------:R-:W-:-:S04]  /*57c0*/  ISETP.GE.U32.AND P0, PT, R3, UR14, PT ;  /* 0x0000000e03007c0c */ /* 0x000fc8000bf06070 */
[----:B------:R-:W-:-:S13]  /*57d0*/  ISETP.GE.U32.AND.EX P0, PT, R4, UR15, PT, P0 ;  /* 0x0000000f04007c0c */ /* 0x000fda000bf06100 */
[----:B------:R-:W-:Y:S05]  /*57e0*/  @!P0 BRA `(.L_x_372) ;  /* 0xfffffffc00948947 */ /* 0x000fea000383ffff */
[----:B------:R-:W-:Y:S05]  /*57f0*/  EXIT ;  /* 0x000000000000794d */ /* 0x000fea0003800000 */
.L_x_369:
[----:B------:R-:W0:Y:S01]  /*5800*/  S2UR UR5, SR_CgaCtaId ;  /* 0x00000000000579c3 */ /* 0x000e220000008800 */
[----:B------:R-:W-:Y:S01]  /*5810*/  UMOV UR4, 0x400 ;  /* 0x0000040000047882 */ /* 0x000fe20000000000 */
[----:B------:R-:W2:Y:S01]  /*5820*/  LDCU UR10, c[0x0][0x3a0] ;  /* 0x00007400ff0a77ac */ /* 0x000ea20008000800 */
[----:B------:R-:W3:Y:S05]  /*5830*/  LDCU.64 UR6, c[0x0][0x380] ;  /* 0x00007000ff0677ac */ /* 0x000eea0008000a00 */
[----:B------:R-:W1:Y:S01]  /*5840*/  LDC.64 R12, c[0x0][0x3b8] ;  /* 0x0000ee00ff0c7b82 */ /* 0x000e620000000a00 */
[----:B0-23--:R-:W-:-:S12]  /*5850*/  ULEA UR4, UR5, UR4, 0x18 ;  /* 0x0000000405047291 */ /* 0x00dfd8000f8ec0ff */
.L_x_373:
[----:B----4-:R-:W-:-:S04]  /*5860*/  LEA R10, P0, R3, UR6, 0x2 ;  /* 0x00000006030a7c11 */ /* 0x010fc8000f8010ff */
[----:B------:R-:W-:-:S06]  /*5870*/  LEA.HI.X R11, R3, UR7, R4, 0x2, P0 ;  /* 0x00000007030b7c11 */ /* 0x000fcc00080f1404 */
[----:B------:R-:W1:Y:S02]  /*5880*/  LDG.E.CONSTANT R11, desc[UR8][R10.64] ;  /* 0x000000080a0b7981 */ /* 0x000e64000c1e9900 */
[----:B-1----:R-:W-:Y:S01]  /*5890*/  IMAD R8, R2, UR10, R11 ;  /* 0x0000000a02087c24 */ /* 0x002fe2000f8e020b */
[----:B------:R-:W-:-:S03]  /*58a0*/  LEA R14, R11, UR4, 0x2 ;  /* 0x000000040b0e7c11 */ /* 0x000fc6000f8e10ff */
[----:B------:R-:W-:Y:S02]  /*58b0*/  IMAD R7, R8, 0x4, R5 ;  /* 0x0000000408077824 */ /* 0x000fe400078e0205 */
[----:B------:R-:W-:Y:S04]  /*58c0*/  LDS R9, [R14] ;  /* 0x000000000e097984 */ /* 0x000fe80000000800 */
[----:B------:R-:W0:Y:S02]  /*58d0*/  LDS R8, [R7+0x4] ;  /* 0x0000040007087984 */ /* 0x000e240000000800 */
[----:B0-----:R-:W-:Y:S01]  /*58e0*/  IADD3 R9, PT, PT, R9, R8, R0 ;  /* 0x0000000809097210 */ /* 0x001fe20007ffe000 */
[----:B------:R-:W-:-:S04]  /*58f0*/  VIADD R16, R8, 0x1 ;  /* 0x0000000108107836 */ /* 0x000fc80000000000 */
[----:B------:R-:W-:Y:S01]  /*5900*/  IMAD.WIDE R8, R9, 0x4, R12 ;  /* 0x0000000409087825 */ /* 0x000fe200078e020c */
        /* <DEDUP_REMOVED lines=8> */
.L_x_368:
[----:B------:R-:W0:Y:S01]  /*5990*/  LDCU.U8 UR4, c[0x0][0x3f0] ;  /* 0x00007e00ff0477ac */ /* 0x000e220008000000 */
[----:B------:R-:W1:Y:S01]  /*59a0*/  LDC.64 R10, c[0x0][0x398] ;  /* 0x0000e600ff0a7b82 */ /* 0x000e620000000a00 */
[----:B------:R-:W2:Y:S01]  /*59b0*/  LDCU UR11, c[0x0][0x3a0] ;  /* 0x00007400ff0b77ac */ /* 0x000ea20008000800 */
[----:B------:R-:W3:Y:S06]  /*59c0*/  LDCU UR6, c[0x0][0x3c8] ;  /* 0x00007900ff0677ac */ /* 0x000eec0008000800 */
[----:B------:R-:W4:Y:S01]  /*59d0*/  LDC.64 R12, c[0x0][0x3b8] ;  /* 0x0000ee00ff0c7b82 */ /* 0x000f220000000a00 */
[----:B------:R-:W1:Y:S01]  /*59e0*/  LDCU.64 UR12, c[0x0][0x380] ;  /* 0x00007000ff0c77ac */ /* 0x000e620008000a00 */
[----:B------:R-:W1:Y:S01]  /*59f0*/  LDCU.64 UR14, c[0x0][0x3a8] ;  /* 0x00007500ff0e77ac */ /* 0x000e620008000a00 */
[----:B0-----:R-:W-:-:S04]  /*5a00*/  UPRMT UR4, UR4, 0x8880, URZ ;  /* 0x0000888004047896 */ /* 0x001fc800080000ff */
[----:B------:R-:W-:-:S09]  /*5a10*/  UISETP.NE.AND UP0, UPT, UR4, URZ, UPT ;  /* 0x000000ff0400728c */ /* 0x000fd2000bf05270 */
[----:B--23--:R-:W-:Y:S05]  /*5a20*/  BRA.U !UP0, `(.L_x_374) ;  /* 0x0000000508047547 */ /* 0x00cfea000b800000 */
.L_x_380:
[----:B-1----:R-:W-:-:S04]  /*5a30*/  LEA R14, P0, R3, UR12, 0x2 ;  /* 0x0000000c030e7c11 */ /* 0x002fc8000f8010ff */
[----:B------:R-:W-:-:S05]  /*5a40*/  LEA.HI.X R15, R3, UR13, R4, 0x2, P0 ;  /* 0x0000000d030f7c11 */ /* 0x000fca00080f1404 */
[----:B------:R-:W2:Y:S02]  /*5a50*/  LDG.E.CONSTANT R9, desc[UR8][R14.64] ;  /* 0x000000080e097981 */ /* 0x000ea4000c1e9900 */
[----:B--2---:R-:W-:-:S05]  /*5a60*/  IMAD.WIDE R8, R9, 0x4, R10 ;  /* 0x0000000409087825 */ /* 0x004fca00078e020a */
        /* <DEDUP_REMOVED lines=28> */
.L_x_378:
[----:B------:R-:W-:Y:S01]  /*5c30*/  IMAD.MOV.U32 R15, RZ, RZ, R3 ;  /* 0x000000ffff0f7224 */ /* 0x000fe200078e0003 */
[----:B------:R-:W-:Y:S01]  /*5c40*/  MOV R7, UR7 ;  /* 0x0000000700077c02 */ /* 0x000fe20008000f00 */
[----:B------:R-:W-:Y:S01]  /*5c50*/  IMAD.MOV.U32 R9, RZ, RZ, R4 ;  /* 0x000000ffff097224 */ /* 0x000fe200078e0004 */
[----:B------:R-:W-:-:S07]  /*5c60*/  MOV R8, 0x5c80 ;  /* 0x00005c8000087802 */ /* 0x000fce0000000f00 */
[----:B----4-:R-:W-:Y:S05]  /*5c70*/  CALL.REL.NOINC `($__internal_5_$__cuda_sm20_div_u64) ;  /* 0x0000000400787944 */ /* 0x010fea0003c00000 */
[----:B------:R-:W-:Y:S02]  /*5c80*/  IMAD.MOV.U32 R8, RZ, RZ, R22 ;  /* 0x000000ffff087224 */ /* 0x000fe400078e0016 */
[----:B------:R-:W-:-:S07]  /*5c90*/  IMAD.MOV.U32 R9, RZ, RZ, R27 ;  /* 0x000000ffff097224 */ /* 0x000fce00078e001b */
.L_x_379:
[----:B------:R-:W-:Y:S05]  /*5ca0*/  BSYNC.RECONVERGENT B1 ;  /* 0x0000000000017941 */ /* 0x000fea0003800200 */
.L_x_377:
[----:B------:R-:W-:-:S04]  /*5cb0*/  LEA R14, P0, R8, R18, 0x2 ;  /* 0x00000012080e7211 */ /* 0x000fc800078010ff */
[----:B------:R-:W-:-:S05]  /*5cc0*/  LEA.HI.X R15, R8, R19, R9, 0x2, P0 ;  /* 0x00000013080f7211 */ /* 0x000fca00000f1409 */
[----:B------:R-:W2:Y:S02]  /*5cd0*/  LDG.E R14, desc[UR8][R14.64] ;  /* 0x000000080e0e7981 */ /* 0x000ea4000c1e1900 */
[----:B--2---:R-:W-:-:S13]  /*5ce0*/  ISETP.NE.AND P0, PT, R14, RZ, PT ;  /* 0x000000ff0e00720c */ /* 0x004fda0003f05270 */
[----:B------:R-:W-:Y:S05]  /*5cf0*/  @!P0 BRA `(.L_x_376) ;  /* 0x0000000000348947 */ /* 0x000fea0003800000 */
[----:B------:R-:W0:Y:S01]  /*5d00*/  S2UR UR5, SR_CgaCtaId ;  /* 0x00000000000579c3 */ /* 0x000e220000008800 */
[----:B------:R-:W-:Y:S01]  /*5d10*/  UMOV UR4, 0x400 ;  /* 0x0000040000047882 */ /* 0x000fe20000000000 */
[----:B------:R-:W-:-:S04]  /*5d20*/  IMAD R8, R2, UR11, R17 ;  /* 0x0000000b02087c24 */ /* 0x000fc8000f8e0211 */
[----:B------:R-:W-:-:S05]  /*5d30*/  IMAD R7, R8, 0x4, R5 ;  /* 0x0000000408077824 */ /* 0x000fca00078e0205 */
[----:B------:R-:W1:Y:S01]  /*5d40*/  LDS R8, [R7+0x4] ;  /* 0x0000040007087984 */ /* 0x000e620000000800 */
[----:B0-----:R-:W-:-:S06]  /*5d50*/  ULEA UR4, UR5, UR4, 0x18 ;  /* 0x0000000405047291 */ /* 0x001fcc000f8ec0ff */
[----:B------:R-:W-:-:S06]  /*5d60*/  LEA R17, R17, UR4, 0x2 ;  /* 0x0000000411117c11 */ /* 0x000fcc000f8e10ff */
[----:B------:R-:W0:Y:S01]  /*5d70*/  LDS R17, [R17] ;  /* 0x0000000011117984 */ /* 0x000e220000000800 */
[----:B-1----:R-:W-:-:S05]  /*5d80*/  VIADD R14, R8, 0x1 ;  /* 0x00000001080e7836 */ /* 0x002fca0000000000 */
[----:B------:R1:W-:Y:S01]  /*5d90*/  STS [R7+0x4], R14 ;  /* 0x0000040e07007388 */ /* 0x0003e20000000800 */
[----:B0-----:R-:W-:-:S05]  /*5da0*/  IADD3 R9, PT, PT, R17, R8, R0 ;  /* 0x0000000811097210 */ /* 0x001fca0007ffe000 */
[----:B----4-:R-:W-:-:S05]  /*5db0*/  IMAD.WIDE R8, R9, 0x4, R12 ;  /* 0x0000000409087825 */ /* 0x010fca00078e020c */
[----:B------:R1:W-:Y:S02]  /*5dc0*/  STG.E desc[UR8][R8.64], R3 ;  /* 0x0000000308007986 */ /* 0x0003e4000c101908 */
.L_x_376:
[----:B------:R-:W-:Y:S05]  /*5dd0*/  BSYNC.RECONVERGENT B0 ;  /* 0x0000000000007941 */ /* 0x000fea0003800200 */
.L_x_375:
[----:B-1----:R-:W-:-:S05]  /*5de0*/  IADD3 R3, P0, PT, R6, R3, RZ ;  /* 0x0000000306037210 */ /* 0x002fca0007f1e0ff */
[----:B------:R-:W-:Y:S01]  /*5df0*/  IMAD.X R4, RZ, RZ, R4, P0 ;  /* 0x000000ffff047224 */ /* 0x000fe200000e0604 */
[----:B------:R-:W-:-:S04]  /*5e00*/  ISETP.GE.U32.AND P0, PT, R3, UR14, PT ;  /* 0x0000000e03007c0c */ /* 0x000fc8000bf06070 */
[----:B------:R-:W-:-:S13]  /*5e10*/  ISETP.GE.U32.AND.EX P0, PT, R4, UR15, PT, P0 ;  /* 0x0000000f04007c0c */ /* 0x000fda000bf06100 */
[----:B------:R-:W-:Y:S05]  /*5e20*/  @!P0 BRA `(.L_x_380) ;  /* 0xfffffffc00008947 */ /* 0x000fea000383ffff */
[----:B------:R-:W-:Y:S05]  /*5e30*/  EXIT ;  /* 0x000000000000794d */ /* 0x000fea0003800000 */
.L_x_374:
[----:B------:R-:W0:Y:S01]  /*5e40*/  S2UR UR5, SR_CgaCtaId ;  /* 0x00000000000579c3 */ /* 0x000e220000008800 */
[----:B------:R-:W-:Y:S01]  /*5e50*/  UMOV UR4, 0x400 ;  /* 0x0000040000047882 */ /* 0x000fe20000000000 */
[----:B------:R-:W2:Y:S01]  /*5e60*/  LDCU UR11, c[0x0][0x3a0] ;  /* 0x00007400ff0b77ac */ /* 0x000ea20008000800 */
[----:B------:R-:W3:Y:S05]  /*5e70*/  LDCU UR6, c[0x0][0x3c8] ;  /* 0x00007900ff0677ac */ /* 0x000eea0008000800 */
[----:B----4-:R-:W4:Y:S01]  /*5e80*/  LDC.64 R12, c[0x0][0x3b8] ;  /* 0x0000ee00ff0c7b82 */ /* 0x010f220000000a00 */
[----:B-1----:R-:W1:Y:S01]  /*5e90*/  LDCU.64 UR12, c[0x0][0x380] ;  /* 0x00007000ff0c77ac */ /* 0x002e620008000a00 */
[----:B------:R-:W1:Y:S01]  /*5ea0*/  LDCU.64 UR14, c[0x0][0x3a8] ;  /* 0x00007500ff0e77ac */ /* 0x000e620008000a00 */
[----:B0-23--:R-:W-:-:S12]  /*5eb0*/  ULEA UR4, UR5, UR4, 0x18 ;  /* 0x0000000405047291 */ /* 0x00dfd8000f8ec0ff */
.L_x_386:
[----:B-1----:R-:W-:-:S04]  /*5ec0*/  LEA R8, P0, R3, UR12, 0x2 ;  /* 0x0000000c03087c11 */ /* 0x002fc8000f8010ff */
[----:B------:R-:W-:-:S05]  /*5ed0*/  LEA.HI.X R9, R3, UR13, R4, 0x2, P0 ;  /* 0x0000000d03097c11 */ /* 0x000fca00080f1404 */
[----:B-----5:R0:W5:Y:S01]  /*5ee0*/  LDG.E.CONSTANT R11, desc[UR8][R8.64] ;  /* 0x00000008080b7981 */ /* 0x020162000c1e9900 */
[----:B------:R-:W-:Y:S01]  /*5ef0*/  LOP3.LUT R7, R4, UR7, RZ, 0xfc, !PT ;  /* 0x0000000704077c12 */ /* 0x000fe2000f8efcff */
[----:B------:R-:W-:Y:S03]  /*5f00*/  BSSY.RECONVERGENT B0, `(.L_x_381) ;  /* 0x000001e000007945 */ /* 0x000fe60003800200 */
[----:B------:R-:W-:-:S13]  /*5f10*/  ISETP.NE.U32.AND P0, PT, R7, RZ, PT ;  /* 0x000000ff0700720c */ /* 0x000fda0003f05070 */
[----:B0-----:R-:W-:Y:S05]  /*5f20*/  @P0 BRA `(.L_x_382) ;  /* 0x0000000000500947 */ /* 0x001fea0003800000 */
        /* <DEDUP_REMOVED lines=20> */
.L_x_382:
[----:B------:R-:W-:Y:S01]  /*6070*/  IMAD.MOV.U32 R15, RZ, RZ, R3 ;  /* 0x000000ffff0f7224 */ /* 0x000fe200078e0003 */
[----:B------:R-:W-:Y:S01]  /*6080*/  MOV R7, UR7 ;  /* 0x0000000700077c02 */ /* 0x000fe20008000f00 */
[----:B------:R-:W-:Y:S01]  /*6090*/  IMAD.MOV.U32 R9, RZ, RZ, R4 ;  /* 0x000000ffff097224 */ /* 0x000fe200078e0004 */
[----:B------:R-:W-:-:S07]  /*60a0*/  MOV R8, 0x60c0 ;  /* 0x000060c000087802 */ /* 0x000fce0000000f00 */
[----:B----45:R-:W-:Y:S05]  /*60b0*/  CALL.REL.NOINC `($__internal_5_$__cuda_sm20_div_u64) ;  /* 0x0000000000687944 */ /* 0x030fea0003c00000 */
[----:B------:R-:W-:Y:S02]  /*60c0*/  IMAD.MOV.U32 R8, RZ, RZ, R22 ;  /* 0x000000ffff087224 */ /* 0x000fe400078e0016 */
[----:B------:R-:W-:-:S07]  /*60d0*/  IMAD.MOV.U32 R9, RZ, RZ, R27 ;  /* 0x000000ffff097224 */ /* 0x000fce00078e001b */
.L_x_383:
[----:B------:R-:W-:Y:S05]  /*60e0*/  BSYNC.RECONVERGENT B0 ;  /* 0x0000000000007941 */ /* 0x000fea0003800200 */
.L_x_381:
        /* <DEDUP_REMOVED lines=13> */
[----:B----4-:R-:W-:Y:S01]  /*61c0*/  IMAD.WIDE R8, R9, 0x4, R12 ;  /* 0x0000000409087825 */ /* 0x010fe200078e020c */
[----:B------:R0:W-:Y:S04]  /*61d0*/  STS [R7+0x4], R10 ;  /* 0x0000040a07007388 */ /* 0x0001e80000000800 */
[----:B------:R0:W-:Y:S02]  /*61e0*/  STG.E desc[UR8][R8.64], R3 ;  /* 0x0000000308007986 */ /* 0x0001e4000c101908 */
.L_x_385:
[----:B------:R-:W-:Y:S05]  /*61f0*/  BSYNC.RECONVERGENT B0 ;  /* 0x0000000000007941 */ /* 0x000fea0003800200 */
.L_x_384:
[----:B0-----:R-:W-:-:S05]  /*6200*/  IADD3 R3, P0, PT, R6, R3, RZ ;  /* 0x0000000306037210 */ /* 0x001fca0007f1e0ff */
[----:B------:R-:W-:Y:S01]  /*6210*/  IMAD.X R4, RZ, RZ, R4, P0 ;  /* 0x000000ffff047224 */ /* 0x000fe200000e0604 */
[----:B------:R-:W-:-:S04]  /*6220*/  ISETP.GE.U32.AND P0, PT, R3, UR14, PT ;  /* 0x0000000e03007c0c */ /* 0x000fc8000bf06070 */
[----:B------:R-:W-:-:S13]  /*6230*/  ISETP.GE.U32.AND.EX P0, PT, R4, UR15, PT, P0 ;  /* 0x0000000f04007c0c */ /* 0x000fda000bf06100 */
[----:B------:R-:W-:Y:S05]  /*6240*/  @!P0 BRA `(.L_x_386) ;  /* 0xfffffffc001c8947 */ /* 0x000fea000383ffff */
[----:B------:R-:W-:Y:S05]  /*6250*/  EXIT ;  /* 0x000000000000794d */ /* 0x000fea0003800000 */
        .weak           $__internal_5_$__cuda_sm20_div_u64
        .type           $__internal_5_$__cuda_sm20_div_u64,@function
        .size           $__internal_5_$__cuda_sm20_div_u64,(.L_x_1804 - $__internal_5_$__cuda_sm20_div_u64)
$__internal_5_$__cuda_sm20_div_u64:
        /* <DEDUP_REMOVED lines=17> */
[----:B------:R-:W-:-:S04]  /*6370*/  IMAD.HI.U32 R25, R27, R24, RZ ;  /* 0x000000181b197227 */ /* 0x000fc800078e00ff */
[----:B------:R-:W-:-:S04]  /*6380*/  IMAD.HI.U32 R22, P1, R27, R22, R28 ;  /* 0x000000161b167227 */ /* 0x000fc8000782001c */
[----:B------:R-:W-:Y:S02]  /*6390*/  IMAD.X R25, R25, 0x1, R27, P0 ;  /* 0x0000000119197824 */ /* 0x000fe400000e061b */
[----:B------:R-:W-:-:S05]  /*63a0*/  IMAD R27, R27, R24, RZ ;  /* 0x000000181b1b7224 */ /* 0x000fca00078e02ff */
        /* <DEDUP_REMOVED lines=9> */
[----:B------:R-:W-:-:S04]  /*6440*/  IMAD.HI.U32 R24, P1, R22, R27, R28 ;  /* 0x0000001b16187227 */ /* 0x000fc8000782001c */
[----:B------:R-:W-:-:S04]  /*6450*/  IMAD.HI.U32 R27, R22, R25, RZ ;  /* 0x00000019161b7227 */ /* 0x000fc800078e00ff */
[----:B------:R-:W-:Y:S02]  /*6460*/  IMAD R25, R22, R25, RZ ;  /* 0x0000001916197224 */ /* 0x000fe400078e02ff */
[----:B------:R-:W-:Y:S02]  /*6470*/  IMAD.X R26, R27, 0x1, R22, P0 ;  /* 0x000000011b1a7824 */ /* 0x000fe400000e0616 */
[----:B------:R-:W-:Y:S01]  /*6480*/  IMAD.MOV.U32 R29, RZ, RZ, RZ ;  /* 0x000000ffff1d7224 */ /* 0x000fe200078e00ff */
[----:B------:R-:W-:-:S04]  /*6490*/  IADD3 R24, P0, PT, R25, R24, RZ ;  /* 0x0000001819187210 */ /* 0x000fc80007f1e0ff */
[----:B------:R-:W-:Y:S01]  /*64a0*/  IADD3.X R26, PT, PT, RZ, RZ, R26, P0, P1 ;  /* 0x000000ffff1a7210 */ /* 0x000fe200007e241a */
[----:B------:R-:W-:-:S04]  /*64b0*/  IMAD.HI.U32 R28, R24, R15, RZ ;  /* 0x0000000f181c7227 */ /* 0x000fc800078e00ff */
[----:B------:R-:W-:-:S04]  /*64c0*/  IMAD.WIDE.U32 R24, R24, R9, R28 ;  /* 0x0000000918187225 */ /* 0x000fc800078e001c */
[----:B------:R-:W-:-:S04]  /*64d0*/  IMAD.HI.U32 R22, P0, R26, R15, R24 ;  /* 0x0000000f1a167227 */ /* 0x000fc80007800018 */
[CC--:B------:R-:W-:Y:S02]  /*64e0*/  IMAD R25, R26.reuse, R9.reuse, RZ ;  /* 0x000000091a197224 */ /* 0x0c0fe400078e02ff */
[----:B------:R-:W-:-:S03]  /*64f0*/  IMAD.HI.U32 R26, R26, R9, RZ ;  /* 0x000000091a1a7227 */ /* 0x000fc600078e00ff */
[----:B------:R-:W-:Y:S01]  /*6500*/  IADD3 R22, P1, PT, R25, R22, RZ ;  /* 0x0000001619167210 */ /* 0x000fe20007f3e0ff */
[----:B------:R-:W-:-:S04]  /*6510*/  IMAD.X R26, RZ, RZ, R26, P0 ;  /* 0x000000ffff1a7224 */ /* 0x000fc800000e061a */
[----:B------:R-:W-:Y:S01]  /*6520*/  IMAD.WIDE.U32 R28, R22, UR10, RZ ;  /* 0x0000000a161c7c25 */ /* 0x000fe2000f8e00ff */
[----:B------:R-:W-:-:S03]  /*6530*/  IADD3.X R27, PT, PT, RZ, R26, RZ, P1, !PT ;  /* 0x0000001aff1b7210 */ /* 0x000fc60000ffe4ff */
[----:B------:R-:W-:Y:S01]  /*6540*/  IMAD R24, R22, R7, R29 ;  /* 0x0000000716187224 */ /* 0x000fe200078e021d */
[----:B------:R-:W-:-:S03]  /*6550*/  IADD3 R25, P2, PT, -R28, R15, RZ ;  /* 0x0000000f1c197210 */ /* 0x000fc60007f5e1ff */
[----:B------:R-:W-:Y:S01]  /*6560*/  IMAD R24, R27, UR10, R24 ;  /* 0x0000000a1b187c24 */ /* 0x000fe2000f8e0218 */
[----:B------:R-:W-:-:S03]  /*6570*/  ISETP.GE.U32.AND P0, PT, R25, UR10, PT ;  /* 0x0000000a19007c0c */ /* 0x000fc6000bf06070 */
[----:B------:R-:W-:Y:S01]  /*6580*/  IMAD.X R24, R9, 0x1, ~R24, P2 ;  /* 0x0000000109187824 */ /* 0x000fe200010e0e18 */
[----:B------:R-:W-:-:S04]  /*6590*/  IADD3 R26, P2, PT, R25, -UR10, RZ ;  /* 0x8000000a191a7c10 */ /* 0x000fc8000ff5e0ff */
[----:B------:R-:W-:-:S04]  /*65a0*/  ISETP.GE.U32.AND.EX P0, PT, R24, R7, PT, P0 ;  /* 0x000000071800720c */ /* 0x000fc80003f06100 */
[----:B------:R-:W-:Y:S01]  /*65b0*/  SEL R26, R26, R25, P0 ;  /* 0x000000191a1a7207 */ /* 0x000fe20000000000 */
[----:B------:R-:W-:Y:S01]  /*65c0*/  IMAD.X R25, R24, 0x1, ~R7, P2 ;  /* 0x0000000118197824 */ /* 0x000fe200010e0e07 */
[----:B------:R-:W-:Y:S02]  /*65d0*/  IADD3 R29, P2, PT, R22, 0x1, RZ ;  /* 0x00000001161d7810 */ /* 0x000fe40007f5e0ff */
[----:B------:R-:W-:Y:S02]  /*65e0*/  ISETP.GE.U32.AND P1, PT, R26, UR10, PT ;  /* 0x0000000a1a007c0c */ /* 0x000fe4000bf26070 */
[----:B------:R-:W-:Y:S01]  /*65f0*/  SEL R29, R29, R22, P0 ;  /* 0x000000161d1d7207 */ /* 0x000fe20000000000 */
[----:B------:R-:W-:Y:S01]  /*6600*/  IMAD.X R22, RZ, RZ, R27, P2 ;  /* 0x000000ffff167224 */ /* 0x000fe200010e061b */
[----:B------:R-:W-:Y:S01]  /*6610*/  SEL R24, R25, R24, P0 ;  /* 0x0000001819187207 */ /* 0x000fe20000000000 */
[----:B------:R-:W-:-:S03]  /*6620*/  IMAD.MOV.U32 R25, RZ, RZ, 0x0 ;  /* 0x00000000ff197424 */ /* 0x000fc600078e00ff */
[----:B------:R-:W-:Y:S02]  /*6630*/  SEL R27, R22, R27, P0 ;  /* 0x0000001b161b7207 */ /* 0x000fe40000000000 */
[----:B------:R-:W-:Y:S02]  /*6640*/  ISETP.GE.U32.AND.EX P0, PT, R24, R7, PT, P1 ;  /* 0x000000071800720c */ /* 0x000fe40003f06110 */
[----:B------:R-:W-:Y:S02]  /*6650*/  IADD3 R24, P2, PT, R29, 0x1, RZ ;  /* 0x000000011d187810 */ /* 0x000fe40007f5e0ff */
[----:B------:R-:W-:Y:S02]  /*6660*/  ISETP.NE.U32.AND P1, PT, RZ, UR10, PT ;  /* 0x0000000aff007c0c */ /* 0x000fe4000bf25070 */
[----:B------:R-:W-:Y:S01]  /*6670*/  SEL R29, R24, R29, P0 ;  /* 0x0000001d181d7207 */ /* 0x000fe20000000000 */
[----:B------:R-:W-:Y:S01]  /*6680*/  IMAD.X R22, RZ, RZ, R27, P2 ;  /* 0x000000ffff167224 */ /* 0x000fe200010e061b */
[----:B------:R-:W-:Y:S01]  /*6690*/  ISETP.NE.AND.EX P1, PT, R7, RZ, PT, P1 ;  /* 0x000000ff0700720c */ /* 0x000fe20003f25310 */
[----:B------:R-:W-:-:S03]  /*66a0*/  IMAD.MOV.U32 R24, RZ, RZ, R8 ;  /* 0x000000ffff187224 */ /* 0x000fc600078e0008 */
[----:B------:R-:W-:Y:S02]  /*66b0*/  SEL R27, R22, R27, P0 ;  /* 0x0000001b161b7207 */ /* 0x000fe40000000000 */
[----:B------:R-:W-:Y:S02]  /*66c0*/  SEL R22, R29, 0xffffffff, P1 ;  /* 0xffffffff1d167807 */ /* 0x000fe40000800000 */
[----:B------:R-:W-:Y:S01]  /*66d0*/  SEL R27, R27, 0xffffffff, P1 ;  /* 0xffffffff1b1b7807 */ /* 0x000fe20000800000 */
[----:B------:R-:W-:Y:S06]  /*66e0*/  RET.REL.NODEC R24 `(_ZN4vllm3moe51moe_lora_align_block_size_small_batch_expert_kernelIiLi256EEEvPT_PilS4_iimiiS4_S4_iS4_S4_S4_S4_b) ;  /* 0xffffff9818447950 */ /* 0x000fec0003c3ffff */
.L_x_387:
        /* <DEDUP_REMOVED lines=9> */
.L_x_1804:


//--------------------- .text._ZN4vllm3moe40lora_count_and_sort_expert_tokens_kernelIsEEvPKT_PiS5_S5_miiiS5_S5_b --------------------------
	.section	.text._ZN4vllm3moe40lora_count_and_sort_expert_tokens_kernelIsEEvPKT_PiS5_S5_miiiS5_S5_b,"ax",@progbits
	.align	128
        .global         _ZN4vllm3moe40lora_count_and_sort_expert_tokens_kernelIsEEvPKT_PiS5_S5_miiiS5_S5_b
        .type           _ZN4vllm3moe40lora_count_and_sort_expert_tokens_kernelIsEEvPKT_PiS5_S5_miiiS5_S5_b,@function
        .size           _ZN4vllm3moe40lora_count_and_sort_expert_tokens_kernelIsEEvPKT_PiS5_S5_miiiS5_S5_b,(.L_x_1805 - _ZN4vllm3moe40lora_count_and_sort_expert_tokens_kernelIsEEvPKT_PiS5_S5_miiiS5_S5_b)
        .other          _ZN4vllm3moe40lora_count_and_sort_expert_tokens_kernelIsEEvPKT_PiS5_S5_miiiS5_S5_b,@"STO_CUDA_ENTRY STV_DEFAULT"
_ZN4vllm3moe40lora_count_and_sort_expert_tokens_kernelIsEEvPKT_PiS5_S5_miiiS5_S5_b:
.text._ZN4vllm3moe40lora_count_and_sort_expert_tokens_kernelIsEEvPKT_PiS5_S5_miiiS5_S5_b:
        /* <DEDUP_REMOVED lines=35> */
.L_x_388:
[----:B------:R-:W0:Y:S01]  /*0230*/  LDCU.64 UR4, c[0x0][0x3a0] ;  /* 0x00007400ff0477ac */ /* 0x000e220008000a00 */
[----:B------:R-:W-:Y:S02]  /*0240*/  MOV R7, UR9 ;  /* 0x0000000900077c02 */ /* 0x000fe40008000f00 */
[----:B------:R-:W-:Y:S01]  /*0250*/  MOV R6, 0x290 ;  /* 0x0000029000067802 */ /* 0x000fe20000000f00 */
[----:B0-----:R-:W-:Y:S02]  /*0260*/  IMAD.U32 R23, RZ, RZ, UR4 ;  /* 0x00000004ff177e24 */ /* 0x001fe4000f8e00ff */
[----:B------:R-:W-:-:S07]  /*0270*/  IMAD.U32 R22, RZ, RZ, UR5 ;  /* 0x00000005ff167e24 */ /* 0x000fce000f8e00ff */
[----:B------:R-:W-:Y:S05]  /*0280*/  CALL.REL.NOINC `($__internal_6_$__cuda_sm20_div_u64) ;  /* 0x0000000c00b07944 */ /* 0x000fea0003c00000 */
[----:B------:R-:W-:-:S07]  /*0290*/  IMAD.MOV.U32 R3, RZ, RZ, R18 ;  /* 0x000000ffff037224 */ /* 0x000fce00078e0012 */
.L_x_389:
        /* <DEDUP_REMOVED lines=37> */
.L_x_395:
[----:B0---4-:R-:W-:-:S04]  /*04f0*/  LEA R6, P0, R23, UR8, 0x1 ;  /* 0x0000000817067c11 */ /* 0x011fc8000f8008ff */
[----:B------:R-:W-:-:S05]  /*0500*/  LEA.HI.X R7, R23, UR9, R22, 0x1, P0 ;  /* 0x0000000917077c11 */ /* 0x000fca00080f0c16 */
[----:B------:R-:W2:Y:S01]  /*0510*/  LDG.E.U16.CONSTANT R6, desc[UR6][R6.64] ;  /* 0x0000000606067981 */ /* 0x000ea2000c1e9500 */
[----:B------:R-:W-:Y:S05]  /*0520*/  YIELD ;  /* 0x0000000000007946 */ /* 0x000fea0003800000 */
[----:B------:R-:W-:Y:S01]  /*0530*/  BSSY.RECONVERGENT B1, `(.L_x_393) ;  /* 0x000000f000017945 */ /* 0x000fe20003800200 */
[----:B--2---:R-:W-:-:S04]  /*0540*/  PRMT R3, R6, 0x9910, RZ ;  /* 0x0000991006037816 */ /* 0x004fc800000000ff */
[----:B------:R-:W-:-:S13]  /*0550*/  ISETP.GE.AND P0, PT, R3, UR10, PT ;  /* 0x0000000a03007c0c */ /* 0x000fda000bf06270 */
        /* <DEDUP_REMOVED lines=12> */
.L_x_394:
[----:B-1----:R-:W-:Y:S05]  /*0620*/  BSYNC.RECONVERGENT B1 ;  /* 0x0000000000017941 */ /* 0x002fea0003800200 */
.L_x_393:
[----:B0-----:R-:W-:-:S05]  /*0630*/  IADD3 R23, P0, PT, R2, R23, RZ ;  /* 0x0000001702177210 */ /* 0x001fca0007f1e0ff */
[----:B------:R-:W-:Y:S01]  /*0640*/  IMAD.X R22, RZ, RZ, R22, P0 ;  /* 0x000000ffff167224 */ /* 0x000fe200000e0616 */
[----:B------:R-:W-:-:S04]  /*0650*/  ISETP.GE.U32.AND P0, PT, R23, UR12, PT ;  /* 0x0000000c17007c0c */ /* 0x000fc8000bf06070 */
[----:B------:R-:W-:-:S13]  /*0660*/  ISETP.GE.U32.AND.EX P0, PT, R22, UR13, PT, P0 ;  /* 0x0000000d16007c0c */ /* 0x000fda000bf06100 */
[----:B------:R-:W-:Y:S05]  /*0670*/  @!P0 BRA `(.L_x_395) ;  /* 0xfffffffc009c8947 */ /* 0x000fea000383ffff */
[----:B------:R-:W-:Y:S05]  /*0680*/  BSYNC B0 ;  /* 0x0000000000007941 */ /* 0x000fea0003800000 */
.L_x_392:
[----:B------:R-:W-:Y:S05]  /*0690*/  EXIT ;  /* 0x000000000000794d */ /* 0x000fea0003800000 */
.L_x_391:
[----:B------:R-:W-:Y:S01]  /*06a0*/  BSSY B0, `(.L_x_396) ;  /* 0x0000016000007945 */ /* 0x000fe20003800000 */
.L_x_399:
[----:B01----:R-:W-:-:S04]  /*06b0*/  LEA R10, P0, R23, UR14, 0x1 ;  /* 0x0000000e170a7c11 */ /* 0x003fc8000f8008ff */
[----:B------:R-:W-:-:S05]  /*06c0*/  LEA.HI.X R11, R23, UR15, R22, 0x1, P0 ;  /* 0x0000000f170b7c11 */ /* 0x000fca00080f0c16 */
[----:B------:R-:W2:Y:S01]  /*06d0*/  LDG.E.U16.CONSTANT R10, desc[UR6][R10.64] ;  /* 0x000000060a0a7981 */ /* 0x000ea2000c1e9500 */
[----:B------:R-:W-:Y:S05]  /*06e0*/  YIELD ;  /* 0x0000000000007946 */ /* 0x000fea0003800000 */
[----:B------:R-:W-:Y:S01]  /*06f0*/  BSSY.RECONVERGENT B1, `(.L_x_397) ;  /* 0x000000b000017945 */ /* 0x000fe20003800200 */
[----:B--2---:R-:W-:-:S04]  /*0700*/  PRMT R4, R10, 0x9910, RZ ;  /* 0x000099100a047816 */ /* 0x004fc800000000ff */
[----:B------:R-:W-:-:S13]  /*0710*/  ISETP.GE.AND P0, PT, R4, UR11, PT ;  /* 0x0000000b04007c0c */ /* 0x000fda000bf06270 */
[----:B------:R-:W-:Y:S05]  /*0720*/  @P0 BRA `(.L_x_398) ;  /* 0x00000000001c0947 */ /* 0x000fea0003800000 */
[----:B------:R-:W-:Y:S01]  /*0730*/  IADD3 R11, PT, PT, R5, R4, RZ ;  /* 0x00000004050b7210 */ /* 0x000fe20007ffe0ff */
[----:B------:R-:W-:-:S04]  /*0740*/  IMAD.MOV.U32 R3, RZ, RZ, 0x1 ;  /* 0x00000001ff037424 */ /* 0x000fc800078e00ff */
[----:B----4-:R-:W-:-:S06]  /*0750*/  IMAD.WIDE R10, R11, 0x4, R6 ;  /* 0x000000040b0a7825 */ /* 0x010fcc00078e0206 */
[----:B------:R-:W2:Y:S02]  /*0760*/  ATOMG.E.ADD.STRONG.GPU PT, R11, desc[UR6][R10.64], R3 ;  /* 0x800000030a0b79a8 */ /* 0x000ea400081ef106 */
[----:B--2---:R-:W-:-:S04]  /*0770*/  IMAD R13, R0, UR16, R11 ;  /* 0x00000010000d7c24 */ /* 0x004fc8000f8e020b */
[----:B------:R-:W-:-:S05]  /*0780*/  IMAD.WIDE R12, R13, 0x4, R8 ;  /* 0x000000040d0c7825 */ /* 0x000fca00078e0208 */
[----:B------:R0:W-:Y:S02]  /*0790*/  STG.E desc[UR6][R12.64], R23 ;  /* 0x000000170c007986 */ /* 0x0001e4000c101906 */
.L_x_398:
[----:B------:R-:W-:Y:S05]  /*07a0*/  BSYNC.RECONVERGENT B1 ;  /* 0x0000000000017941 */ /* 0x000fea0003800200 */
.L_x_397:
[----:B0-----:R-:W-:-:S05]  /*07b0*/  IADD3 R23, P0, PT, R2, R23, RZ ;  /* 0x0000001702177210 */ /* 0x001fca0007f1e0ff */
[----:B------:R-:W-:Y:S01]  /*07c0*/  IMAD.X R22, RZ, RZ, R22, P0 ;  /* 0x000000ffff167224 */ /* 0x000fe200000e0616 */
[----:B------:R-:W-:-:S04]  /*07d0*/  ISETP.GE.U32.AND P0, PT, R23, UR18, PT ;  /* 0x0000001217007c0c */ /* 0x000fc8000bf06070 */
[----:B------:R-:W-:-:S13]  /*07e0*/  ISETP.GE.U32.AND.EX P0, PT, R22, UR19, PT, P0 ;  /* 0x0000001316007c0c */ /* 0x000fda000bf06100 */
[----:B------:R-:W-:Y:S05]  /*07f0*/  @!P0 BRA `(.L_x_399) ;  /* 0xfffffffc00ac8947 */ /* 0x000fea000383ffff */
[----:B------:R-:W-:Y:S05]  /*0800*/  BSYNC B0 ;  /* 0x0000000000007941 */ /* 0x000fea0003800000 */
.L_x_396:
[----:B------:R-:W-:Y:S05]  /*0810*/  EXIT ;  /* 0x000000000000794d */ /* 0x000fea0003800000 */
.L_x_390:
        /* <DEDUP_REMOVED lines=22> */
.L_x_407:
[----:B0-----:R-:W-:-:S04]  /*0980*/  LEA R6, P0, R23, UR10, 0x1 ;  /* 0x0000000a17067c11 */ /* 0x001fc8000f8008ff */
[----:B------:R-:W-:-:S05]  /*0990*/  LEA.HI.X R7, R23, UR11, R22, 0x1, P0 ;  /* 0x0000000b17077c11 */ /* 0x000fca00080f0c16 */
[----:B------:R-:W4:Y:S01]  /*09a0*/  LDG.E.U16.CONSTANT R6, desc[UR6][R6.64] ;  /* 0x0000000606067981 */ /* 0x000f22000c1e9500 */
[----:B------:R-:W-:Y:S05]  /*09b0*/  YIELD ;  /* 0x0000000000007946 */ /* 0x000fea0003800000 */
[----:B------:R-:W-:Y:S01]  /*09c0*/  BSSY.RECONVERGENT B1, `(.L_x_402) ;  /* 0x0000034000017945 */ /* 0x000fe20003800200 */
[----:B----4-:R-:W-:-:S04]  /*09d0*/  PRMT R11, R6, 0x9910, RZ ;  /* 0x00009910060b7816 */ /* 0x010fc800000000ff */
[----:B------:R-:W-:-:S13]  /*09e0*/  ISETP.GE.AND P0, PT, R11, UR5, PT ;  /* 0x000000050b007c0c */ /* 0x000fda000bf06270 */
[----:B------:R-:W-:Y:S05]  /*09f0*/  @P0 BRA `(.L_x_403) ;  /* 0x0000000000c00947 */ /* 0x000fea0003800000 */
[----:B------:R-:W-:-:S06]  /*0a00*/  IMAD.WIDE R10, R11, 0x4, R16 ;  /* 0x000000040b0a7825 */ /* 0x000fcc00078e0210 */
        /* <DEDUP_REMOVED lines=27> */
.L_x_405:
[----:B------:R-:W-:Y:S01]  /*0bc0*/  IMAD.U32 R7, RZ, RZ, UR9 ;  /* 0x00000009ff077e24 */ /* 0x000fe2000f8e00ff */
[----:B------:R-:W-:-:S07]  /*0bd0*/  MOV R6, 0xbf0 ;  /* 0x00000bf000067802 */ /* 0x000fce0000000f00 */
[----:B-1----:R-:W-:Y:S05]  /*0be0*/  CALL.REL.NOINC `($__internal_6_$__cuda_sm20_div_u64) ;  /* 0x0000000400587944 */ /* 0x002fea0003c00000 */
[----:B------:R-:W-:Y:S01]  /*0bf0*/  MOV R6, R18 ;  /* 0x0000001200067202 */ /* 0x000fe20000000f00 */
[----:B------:R-:W-:-:S07]  /*0c00*/  IMAD.MOV.U32 R7, RZ, RZ, R19 ;  /* 0x000000ffff077224 */ /* 0x000fce00078e0013 */
.L_x_406:
[----:B-1----:R-:W-:Y:S05]  /*0c10*/  BSYNC.RECONVERGENT B2 ;  /* 0x0000000000027941 */ /* 0x002fea0003800200 */
.L_x_404:
        /* <DEDUP_REMOVED lines=8> */
[----:B------:R-:W-:Y:S02]  /*0ca0*/  HFMA2 R15, -RZ, RZ, 0, 5.9604644775390625e-08 ;  /* 0x00000001ff0f7431 */ /* 0x000fe400000001ff */
[----:B------:R-:W-:-:S06]  /*0cb0*/  IMAD.WIDE R6, R7, 0x4, R8 ;  /* 0x0000000407067825 */ /* 0x000fcc00078e0208 */
[----:B------:R-:W2:Y:S02]  /*0cc0*/  ATOMG.E.ADD.STRONG.GPU PT, R7, desc[UR6][R6.64], R15 ;  /* 0x8000000f060779a8 */ /* 0x000ea400081ef106 */
[----:B--2---:R-:W-:-:S04]  /*0cd0*/  IMAD R11, R0, UR13, R7 ;  /* 0x0000000d000b7c24 */ /* 0x004fc8000f8e0207 */
[----:B------:R-:W-:-:S05]  /*0ce0*/  IMAD.WIDE R10, R11, 0x4, R12 ;  /* 0x000000040b0a7825 */ /* 0x000fca00078e020c */
[----:B------:R0:W-:Y:S02]  /*0cf0*/  STG.E desc[UR6][R10.64], R23 ;  /* 0x000000170a007986 */ /* 0x0001e4000c101906 */
.L_x_403:
[----:B-1----:R-:W-:Y:S05]  /*0d00*/  BSYNC.RECONVERGENT B1 ;  /* 0x0000000000017941 */ /* 0x002fea0003800200 */
.L_x_402:
[----:B0-----:R-:W-:-:S05]  /*0d10*/  IADD3 R23, P0, PT, R2, R23, RZ ;  /* 0x0000001702177210 */ /* 0x001fca0007f1e0ff */
[----:B------:R-:W-:Y:S01]  /*0d20*/  IMAD.X R22, RZ, RZ, R22, P0 ;  /* 0x000000ffff167224 */ /* 0x000fe200000e0616 */
[----:B------:R-:W-:-:S04]  /*0d30*/  ISETP.GE.U32.AND P0, PT, R23, UR16, PT ;  /* 0x0000001017007c0c */ /* 0x000fc8000bf06070 */
[----:B------:R-:W-:-:S13]  /*0d40*/  ISETP.GE.U32.AND.EX P0, PT, R22, UR17, PT, P0 ;  /* 0x0000001116007c0c */ /* 0x000fda000bf06100 */
[----:B------:R-:W-:Y:S05]  /*0d50*/  @!P0 BRA `(.L_x_407) ;  /* 0xfffffffc00088947 */ /* 0x000fea000383ffff */
[----:B------:R-:W-:Y:S05]  /*0d60*/  BSYNC B0 ;  /* 0x0000000000007941 */ /* 0x000fea0003800000 */
.L_x_401:
[----:B------:R-:W-:Y:S05]  /*0d70*/  EXIT ;  /* 0x000000000000794d */ /* 0x000fea0003800000 */
.L_x_400:
[----:B------:R-:W-:Y:S01]  /*0d80*/  BSSY B0, `(.L_x_408) ;  /* 0x000003b000007945 */ /* 0x000fe20003800000 */
.L_x_414:
[----:B0-----:R-:W-:-:S04]  /*0d90*/  LEA R6, P0, R23, UR18, 0x1 ;  /* 0x0000001217067c11 */ /* 0x001fc8000f8008ff */
[----:B------:R-:W-:-:S05]  /*0da0*/  LEA.HI.X R7, R23, UR19, R22, 0x1, P0 ;  /* 0x0000001317077c11 */ /* 0x000fca00080f0c16 */
[----:B------:R-:W1:Y:S01]  /*0db0*/  LDG.E.U16.CONSTANT R6, desc[UR6][R6.64] ;  /* 0x0000000606067981 */ /* 0x000e62000c1e9500 */
[----:B------:R-:W-:Y:S05]  /*0dc0*/  YIELD ;  /* 0x0000000000007946 */ /* 0x000fea0003800000 */
[----:B------:R-:W-:Y:S01]  /*0dd0*/  BSSY.RECONVERGENT B1, `(.L_x_409) ;  /* 0x0000030000017945 */ /* 0x000fe20003800200 */
[----:B-1----:R-:W-:-:S04]  /*0de0*/  PRMT R8, R6, 0x9910, RZ ;  /* 0x0000991006087816 */ /* 0x002fc800000000ff */
[----:B------:R-:W-:-:S13]  /*0df0*/  ISETP.GE.AND P0, PT, R8, UR20, PT ;  /* 0x0000001408007c0c */ /* 0x000fda000bf06270 */
[----:B------:R-:W-:Y:S05]  /*0e00*/  @P0 BRA `(.L_x_410) ;  /* 0x0000000000b00947 */ /* 0x000fea0003800000 */
        /* <DEDUP_REMOVED lines=24> */
.L_x_412:
[----:B------:R-:W-:Y:S02]  /*0f90*/  MOV R7, UR9 ;  /* 0x0000000900077c02 */ /* 0x000fe40008000f00 */
[----:B------:R-:W-:-:S07]  /*0fa0*/  MOV R6, 0xfc0 ;  /* 0x00000fc000067802 */ /* 0x000fce0000000f00 */
[----:B----4-:R-:W-:Y:S05]  /*0fb0*/  CALL.REL.NOINC `($__internal_6_$__cuda_sm20_div_u64) ;  /* 0x0000000000647944 */ /* 0x010fea0003c00000 */
[----:B------:R-:W-:Y:S02]  /*0fc0*/  IMAD.MOV.U32 R6, RZ, RZ, R18 ;  /* 0x000000ffff067224 */ /* 0x000fe400078e0012 */
[----:B------:R-:W-:-:S07]  /*0fd0*/  IMAD.MOV.U32 R7, RZ, RZ, R19 ;  /* 0x000000ffff077224 */ /* 0x000fce00078e0013 */
.L_x_413:
[----:B------:R-:W-:Y:S05]  /*0fe0*/  BSYNC.RECONVERGENT B2 ;  /* 0x0000000000027941 */ /* 0x000fea0003800200 */
.L_x_411:
        /* <DEDUP_REMOVED lines=14> */
.L_x_410:
[----:B------:R-:W-:Y:S05]  /*10d0*/  BSYNC.RECONVERGENT B1 ;  /* 0x0000000000017941 */ /* 0x000fea0003800200 */
.L_x_409:
[----:B0-----:R-:W-:-:S04]  /*10e0*/  IADD3 R23, P0, PT, R2, R23, RZ ;  /* 0x0000001702177210 */ /* 0x001fc80007f1e0ff */
[----:B------:R-:W-:Y:S02]  /*10f0*/  IADD3.X R22, PT, PT, RZ, R22, RZ, P0, !PT ;  /* 0x00000016ff167210 */ /* 0x000fe400007fe4ff */
[----:B------:R-:W-:-:S04]  /*1100*/  ISETP.GE.U32.AND P0, PT, R23, UR26, PT ;  /* 0x0000001a17007c0c */ /* 0x000fc8000bf06070 */
[----:B------:R-:W-:-:S13]  /*1110*/  ISETP.GE.U32.AND.EX P0, PT, R22, UR27, PT, P0 ;  /* 0x0000001b16007c0c */ /* 0x000fda000bf06100 */
[----:B------:R-:W-:Y:S05]  /*1120*/  @!P0 BRA `(.L_x_414) ;  /* 0xfffffffc00188947 */ /* 0x000fea000383ffff */
[----:B------:R-:W-:Y:S05]  /*1130*/  BSYNC B0 ;  /* 0x0000000000007941 */ /* 0x000fea0003800000 */
.L_x_408:
[----:B------:R-:W-:Y:S05]  /*1140*/  EXIT ;  /* 0x000000000000794d */ /* 0x000fea0003800000 */
        .weak           $__internal_6_$__cuda_sm20_div_u64
        .type           $__internal_6_$__cuda_sm20_div_u64,@function
        .size           $__internal_6_$__cuda_sm20_div_u64,(.L_x_1805 - $__internal_6_$__cuda_sm20_div_u64)
$__internal_6_$__cuda_sm20_div_u64:
        /* <DEDUP_REMOVED lines=34> */
[----:B------:R-:W-:Y:S02]  /*1370*/  HFMA2 R19, -RZ, RZ, 0, 0 ;  /* 0x00000000ff137431 */ /* 0x000fe400000001ff */
        /* <DEDUP_REMOVED lines=36> */
[----:B------:R-:W-:Y:S06]  /*15c0*/  RET.REL.NODEC R6 `(_ZN4vllm3moe40lora_count_and_sort_expert_tokens_kernelIsEEvPKT_PiS5_S5_miiiS5_S5_b) ;  /* 0xffffffe8068c7950 */ /* 0x000fec0003c3ffff */
.L_x_415:
        /* <DEDUP_REMOVED lines=11> */
.L_x_1805:


//--------------------- .text._ZN4vllm3moe32moe_lora_align_block_size_kernelIsEEvPT_PilS4_iimiiS4_S4_iS4_S4_S4_iiS4_S4_b --------------------------
	.section	.text._ZN4vllm3moe32moe_lora_align_block_size_kernelIsEEvPT_PilS4_iimiiS4_S4_iS4_S4_S4_iiS4_S4_b,"ax",@progbits
	.align	128
        .global         _ZN4vllm3moe32moe_lora_align_block_size_kernelIsEEvPT_PilS4_iimiiS4_S4_iS4_S4_S4_iiS4_S4_b
        .type           _ZN4vllm3moe32moe_lora_align_block_size_kernelIsEEvPT_PilS4_iimiiS4_S4_iS4_S4_S4_iiS4_S4_b,@function
        .size           _ZN4vllm3moe32moe_lora_align_block_size_kernelIsEEvPT_PilS4_iimiiS4_S4_iS4_S4_S4_iiS4_S4_b,(.L_x_1806 - _ZN4vllm3moe32moe_lora_align_block_size_kernelIsEEvPT_PilS4_iimiiS4_S4_iS4_S4_S4_iiS4_S4_b)
        .other          _ZN4vllm3moe32moe_lora_align_block_size_kernelIsEEvPT_PilS4_iimiiS4_S4_iS4_S4_S4_iiS4_S4_b,@"STO_CUDA_ENTRY STV_DEFAULT"
_ZN4vllm3moe32moe_lora_align_block_size_kernelIsEEvPT_PilS4_iimiiS4_S4_iS4_S4_S4_iiS4_S4_b:
.text._ZN4vllm3moe32moe_lora_align_block_size_kernelIsEEvPT_PilS4_iimiiS4_S4_iS4_S4_S4_iiS4_S4_b:
        /* <DEDUP_REMOVED lines=41> */
.L_x_416:
[----:B------:R-:W0:Y:S01]  /*0290*/  LDCU.64 UR4, c[0x0][0x3a8] ;  /* 0x00007500ff0477ac */ /* 0x000e220008000a00 */
[----:B------:R-:W-:Y:S01]  /*02a0*/  IMAD.U32 R11, RZ, RZ, UR7 ;  /* 0x00000007ff0b7e24 */ /* 0x000fe2000f8e00ff */
[----:B------:R-:W-:Y:S01]  /*02b0*/  MOV R14, 0x2f0 ;  /* 0x000002f0000e7802 */ /* 0x000fe20000000f00 */
[----:B0-----:R-:W-:Y:S02]  /*02c0*/  IMAD.U32 R6, RZ, RZ, UR4 ;  /* 0x00000004ff067e24 */ /* 0x001fe4000f8e00ff */
[----:B------:R-:W-:-:S07]  /*02d0*/  IMAD.U32 R7, RZ, RZ, UR5 ;  /* 0x00000005ff077e24 */ /* 0x000fce000f8e00ff */
[----:B------:R-:W-:Y:S05]  /*02e0*/  CALL.REL.NOINC `($__internal_7_$__cuda_sm20_div_u64) ;  /* 0x0000003c007c7944 */ /* 0x000fea0003c00000 */
[----:B------:R-:W-:-:S07]  /*02f0*/  IMAD.MOV.U32 R5, RZ, RZ, R12 ;  /* 0x000000ffff057224 */ /* 0x000fce00078e000c */
.L_x_417:
        /* <DEDUP_REMOVED lines=12> */
[----:B0-----:R-:W-:Y:S02]  /*03c0*/  HFMA2 R7, -RZ, RZ, 0, 0 ;  /* 0x00000000ff077431 */ /* 0x001fe400000001ff */
[----:B------:R-:W-:Y:S01]  /*03d0*/  IMAD R4, R0, R5, RZ ;  /* 0x0000000500047224 */ /* 0x000fe200078e02ff */
        /* <DEDUP_REMOVED lines=10> */
.L_x_422:
        /* <DEDUP_REMOVED lines=73> */
.L_x_421:
[----:B------:R-:W-:Y:S05]  /*0910*/  BSYNC.RECONVERGENT B1 ;  /* 0x0000000000017941 */ /* 0x000fea0003800200 */
.L_x_420:
        /* <DEDUP_REMOVED lines=44> */
.L_x_424:
[----:B------:R-:W-:Y:S05]  /*0be0*/  BSYNC.RECONVERGENT B1 ;  /* 0x0000000000017941 */ /* 0x000fea0003800200 */
.L_x_423:
        /* <DEDUP_REMOVED lines=13> */
[----:B------:R-:W-:Y:S01]  /*0cc0*/  IMAD.IADD R15, R4, 0x1, R7 ;  /* 0x00000001040f7824 */ /* 0x000fe200078e0207 */
[----:B------:R-:W-:-:S03]  /*0cd0*/  IADD3 R7, PT, PT, R7, 0x4, RZ ;  /* 0x0000000407077810 */ /* 0x000fc60007ffe0ff */
        /* <DEDUP_REMOVED lines=13> */
.L_x_426:
[----:B------:R-:W-:Y:S05]  /*0db0*/  BSYNC.RECONVERGENT B1 ;  /* 0x0000000000017941 */ /* 0x000fea0003800200 */
.L_x_425:
[----:B------:R-:W-:Y:S05]  /*0dc0*/  @!P1 BRA `(.L_x_419) ;  /* 0x0000000000489947 */ /* 0x000fea0003800000 */
[----:B-12---:R-:W1:Y:S01]  /*0dd0*/  LDC.64 R8, c[0x0][0x388] ;  /* 0x0000e200ff087b82 */ /* 0x006e620000000a00 */
[----:B------:R-:W-:-:S07]  /*0de0*/  IMAD.MOV R6, RZ, RZ, -R6 ;  /* 0x000000ffff067224 */ /* 0x000fce00078e0a06 */
[----:B------:R-:W2:Y:S01]  /*0df0*/  LDC.64 R12, c[0x0][0x3f8] ;  /* 0x0000fe00ff0c7b82 */ /* 0x000ea20000000a00 */
[----:B-1----:R-:W-:-:S04]  /*0e00*/  IMAD.WIDE.U32 R8, R7, 0x4, R8 ;  /* 0x0000000407087825 */ /* 0x002fc800078e0008 */
[----:B0-----:R-:W-:Y:S02]  /*0e10*/  IMAD.MOV.U32 R10, RZ, RZ, R8 ;  /* 0x000000ffff0a7224 */ /* 0x001fe400078e0008 */
[----:B------:R-:W-:-:S07]  /*0e20*/  IMAD.MOV.U32 R11, RZ, RZ, R9 ;  /* 0x000000ffff0b7224 */ /* 0x000fce00078e0009 */
.L_x_427:
        /* <DEDUP_REMOVED lines=12> */
.L_x_419:
[----:B------:R-:W-:Y:S05]  /*0ef0*/  BSYNC.RECONVERGENT B0 ;  /* 0x0000000000007941 */ /* 0x000fea0003800200 */
.L_x_418:
        /* <DEDUP_REMOVED lines=10> */
[----:B------:R-:W-:Y:S01]  /*0fa0*/  IMAD R0, R0, UR6, RZ ;  /* 0x0000000600007c24 */ /* 0x000fe2000f8e02ff */
[----:B------:R-:W2:Y:S01]  /*0fb0*/  LDCU UR4, c[0x0][0x360] ;  /* 0x00006c00ff0477ac */ /* 0x000ea20008000800 */
[----:B------:R-:W-:Y:S02]  /*0fc0*/  IMAD.MOV.U32 R5, RZ, RZ, R2 ;  /* 0x000000ffff057224 */ /* 0x000fe400078e0002 */
[----:B0-----:R-:W-:Y:S01]  /*0fd0*/  IMAD.MOV.U32 R7, RZ, RZ, RZ ;  /* 0x000000ffff077224 */ /* 0x001fe200078e00ff */
[----:B------:R-:W0:Y:S01]  /*0fe0*/  LDCU.64 UR8, c[0x0][0x3b8] ;  /* 0x00007700ff0877ac */ /* 0x000e220008000a00 */
[----:B------:R-:W-:-:S12]  /*0ff0*/  USHF.R.S32.HI UR5, URZ, 0x1f, UR6 ;  /* 0x0000001fff057899 */ /* 0x000fd80008011406 */
.L_x_429:
[C---:B------:R-:W-:Y:S02]  /*1000*/  IADD3 R3, P0, PT, R0.reuse, R5, RZ ;  /* 0x0000000500037210 */ /* 0x040fe40007f1e0ff */
[----:B--2---:R-:W-:Y:S02]  /*1010*/  IADD3 R5, P1, PT, R5, UR4, RZ ;  /* 0x0000000405057c10 */ /* 0x004fe4000ff3e0ff */
[----:B------:R-:W-:Y:S02]  /*1020*/  LEA.HI.X.SX32 R4, R0, R7, 0x1, P0 ;  /* 0x0000000700047211 */ /* 0x000fe400000f0eff */
[----:B0-----:R-:W-:Y:S01]  /*1030*/  LEA R2, P0, R3, UR8, 0x2 ;  /* 0x0000000803027c11 */ /* 0x001fe2000f8010ff */
[----:B------:R-:W-:-:S03]  /*1040*/  IMAD.X R7, RZ, RZ, R7, P1 ;  /* 0x000000ffff077224 */ /* 0x000fc600008e0607 */
[----:B------:R-:W-:Y:S02]  /*1050*/  LEA.HI.X R3, R3, UR9, R4, 0x2, P0 ;  /* 0x0000000903037c11 */ /* 0x000fe400080f1404 */
[----:B------:R-:W-:-:S03]  /*1060*/  ISETP.GE.U32.AND P0, PT, R5, UR6, PT ;  /* 0x0000000605007c0c */ /* 0x000fc6000bf06070 */
[----:B-1----:R3:W-:Y:S01]  /*1070*/  STG.E desc[UR10][R2.64], R9 ;  /* 0x0000000902007986 */ /* 0x0027e2000c10190a */
[----:B------:R-:W-:-:S13]  /*1080*/  ISETP.GE.U32.AND.EX P0, PT, R7, UR5, PT, P0 ;  /* 0x0000000507007c0c */ /* 0x000fda000bf06100 */
[----:B---3--:R-:W-:Y:S05]  /*1090*/  @!P0 BRA `(.L_x_429) ;  /* 0xfffffffc00d88947 */ /* 0x008fea000383ffff */
[----:B------:R-:W-:Y:S05]  /*10a0*/  EXIT ;  /* 0x000000000000794d */ /* 0x000fea0003800000 */
.L_x_428:
        /* <DEDUP_REMOVED lines=11> */
[----:B------:R-:W-:Y:S01]  /*1160*/  MOV R5, RZ ;  /* 0x000000ff00057202 */ /* 0x000fe20000000f00 */
[----:B------:R-:W-:Y:S01]  /*1170*/  UMOV UR4, 0x400 ;  /* 0x0000040000047882 */ /* 0x000fe20000000000 */
[----:B------:R-:W2:Y:S03]  /*1180*/  LDCU.64 UR8, c[0x0][0x3e8] ;  /* 0x00007d00ff0877ac */ /* 0x000ea60008000a00 */
[----:B------:R-:W-:Y:S01]  /*1190*/  IMAD.U32 R4, RZ, RZ, UR6 ;  /* 0x00000006ff047e24 */ /* 0x000fe2000f8e00ff */
[----:B------:R-:W-:-:S04]  /*11a0*/  UIADD3 UR4, UPT, UPT, UR4, 0x10a0, URZ ;  /* 0x000010a004047890 */ /* 0x000fc8000fffe0ff */
[----:B-12---:R-:W-:-:S12]  /*11b0*/  ULEA UR4, UR5, UR4, 0x18 ;  /* 0x0000000405047291 */ /* 0x006fd8000f8ec0ff */
.L_x_432:
        /* <DEDUP_REMOVED lines=29> */
.L_x_431:
        /* <DEDUP_REMOVED lines=11> */
[C---:B0-----:R-:W-:Y:S01]  /*1440*/  VIADD R6, R5.reuse, 0x1 ;  /* 0x0000000105067836 */ /* 0x041fe20000000000 */
[----:B------:R-:W-:-:S04]  /*1450*/  IADD3 R7, PT, PT, R5, 0x3, RZ ;  /* 0x0000000305077810 */ /* 0x000fc80007ffe0ff */
        /* <DEDUP_REMOVED lines=11> */
.L_x_433:
        /* <DEDUP_REMOVED lines=18> */
.L_x_434:
        /* <DEDUP_REMOVED lines=10> */
.L_x_430:
        /* <DEDUP_REMOVED lines=24> */
[----:B------:R-:W-:Y:S01]  /*1850*/  IMAD.MOV.U32 R7, RZ, RZ, RZ ;  /* 0x000000ffff077224 */ /* 0x000fe200078e00ff */
        /* <DEDUP_REMOVED lines=8> */
.L_x_440:
[----:B0--3--:R-:W-:-:S04]  /*18e0*/  LEA R4, P0, R6, UR20, 0x1 ;  /* 0x0000001406047c11 */ /* 0x009fc8000f8008ff */
[----:B-12---:R-:W-:-:S05]  /*18f0*/  LEA.HI.X R5, R6, UR21, R7, 0x1, P0 ;  /* 0x0000001506057c11 */ /* 0x006fca00080f0c07 */
[----:B------:R-:W2:Y:S01]  /*1900*/  LDG.E.U16.CONSTANT R4, desc[UR10][R4.64] ;  /* 0x0000000a04047981 */ /* 0x000ea2000c1e9500 */
[----:B------:R-:W-:Y:S01]  /*1910*/  IADD3 R6, P0, PT, R6, UR6, RZ ;  /* 0x0000000606067c10 */ /* 0x000fe2000ff1e0ff */
[----:B------:R-:W-:Y:S05]  /*1920*/  YIELD ;  /* 0x0000000000007946 */ /* 0x000fea0003800000 */
[----:B------:R-:W-:Y:S01]  /*1930*/  IMAD.X R7, RZ, RZ, R7, P0 ;  /* 0x000000ffff077224 */ /* 0x000fe200000e0607 */
[----:B------:R-:W-:Y:S01]  /*1940*/  ISETP.GE.U32.AND P0, PT, R6, UR14, PT ;  /* 0x0000000e06007c0c */ /* 0x000fe2000bf06070 */
[----:B------:R-:W-:Y:S03]  /*1950*/  BSSY.RECONVERGENT B0, `(.L_x_438) ;  /* 0x000000f000007945 */ /* 0x000fe60003800200 */
[----:B------:R-:W-:-:S02]  /*1960*/  ISETP.GE.U32.AND.EX P0, PT, R7, UR15, PT, P0 ;  /* 0x0000000f07007c0c */ /* 0x000fc4000bf06100 */
[----:B--2---:R-:W-:-:S04]  /*1970*/  PRMT R11, R4, 0x9910, RZ ;  /* 0x00009910040b7816 */ /* 0x004fc800000000ff */
[----:B------:R-:W-:-:S13]  /*1980*/  ISETP.GE.AND P1, PT, R11, UR13, PT ;  /* 0x0000000d0b007c0c */ /* 0x000fda000bf26270 */
        /* <DEDUP_REMOVED lines=11> */
.L_x_439:
[----:B----4-:R-:W-:Y:S05]  /*1a40*/  BSYNC.RECONVERGENT B0 ;  /* 0x0000000000007941 */ /* 0x010fea0003800200 */
.L_x_438:
[----:B------:R-:W-:Y:S05]  /*1a50*/  @!P0 BRA `(.L_x_440) ;  /* 0xfffffffc00a08947 */ /* 0x000fea000383ffff */
[----:B------:R-:W-:Y:S05]  /*1a60*/  BRA `(.L_x_435) ;  /* 0x00000008002c7947 */ /* 0x000fea0003800000 */
.L_x_437:
[----:B-12---:R-:W0:Y:S01]  /*1a70*/  S2R R5, SR_CgaCtaId ;  /* 0x0000000000057919 */ /* 0x006e220000008800 */
[----:B---3--:R-:W-:-:S05]  /*1a80*/  MOV R4, 0x400 ;  /* 0x0000040000047802 */ /* 0x008fca0000000f00 */
[----:B------:R-:W-:-:S05]  /*1a90*/  VIADD R4, R4, 0x10a0 ;  /* 0x000010a004047836 */ /* 0x000fca0000000000 */
[----:B0-----:R-:W-:-:S07]  /*1aa0*/  LEA R9, R5, R4, 0x18 ;  /* 0x0000000405097211 */ /* 0x001fce00078ec0ff */
.L_x_443:
[----:B0-----:R-:W-:-:S04]  /*1ab0*/  LEA R4, P0, R6, UR22, 0x1 ;  /* 0x0000001606047c11 */ /* 0x001fc8000f8008ff */
[----:B------:R-:W-:-:S05]  /*1ac0*/  LEA.HI.X R5, R6, UR23, R7, 0x1, P0 ;  /* 0x0000001706057c11 */ /* 0x000fca00080f0c07 */
        /* <DEDUP_REMOVED lines=10> */
[----:B------:R-:W-:-:S05]  /*1b70*/  IMAD R4, R8, 0x4, R9 ;  /* 0x0000000408047824 */ /* 0x000fca00078e0209 */
[----:B------:R0:W-:Y:S02]  /*1b80*/  ATOMS.POPC.INC.32 RZ, [R4+URZ] ;  /* 0x0000000004ff7f8c */ /* 0x0001e4000d8000ff */
.L_x_442:
[----:B----4-:R-:W-:Y:S05]  /*1b90*/  BSYNC.RECONVERGENT B0 ;  /* 0x0000000000007941 */ /* 0x010fea0003800200 */
.L_x_441:
[----:B------:R-:W-:Y:S05]  /*1ba0*/  @!P0 BRA `(.L_x_443) ;  /* 0xfffffffc00c08947 */ /* 0x000fea000383ffff */
[----:B------:R-:W-:Y:S05]  /*1bb0*/  BRA `(.L_x_435) ;  /* 0x0000000400d87947 */ /* 0x000fea0003800000 */
.L_x_436:
[----:B------:R-:W0:Y:S01]  /*1bc0*/  LDCU.U8 UR4, c[0x0][0x400] ;  /* 0x00008000ff0477ac */ /* 0x000e220008000000 */
[----:B-123--:R-:W1:Y:S01]  /*1bd0*/  LDC.64 R4, c[0x0][0x398] ;  /* 0x0000e600ff047b82 */ /* 0x00ee620000000a00 */
[----:B0-----:R-:W-:-:S04]  /*1be0*/  UPRMT UR4, UR4, 0x8880, URZ ;  /* 0x0000888004047896 */ /* 0x001fc800080000ff */
[----:B------:R-:W-:-:S09]  /*1bf0*/  UISETP.NE.AND UP0, UPT, UR4, URZ, UPT ;  /* 0x000000ff0400728c */ /* 0x000fd2000bf05270 */
[----:B------:R-:W-:Y:S05]  /*1c00*/  BRA.U !UP0, `(.L_x_444) ;  /* 0x0000000108e87547 */ /* 0x000fea000b800000 */
.L_x_450:
[----:B------:R-:W-:-:S04]  /*1c10*/  LEA R10, P0, R6, UR24, 0x1 ;  /* 0x00000018060a7c11 */ /* 0x000fc8000f8008ff */
[----:B0-----:R-:W-:-:S05]  /*1c20*/  LEA.HI.X R11, R6, UR25, R7, 0x1, P0 ;  /* 0x00000019060b7c11 */ /* 0x001fca00080f0c07 */
[----:B------:R-:W2:Y:S01]  /*1c30*/  LDG.E.U16.CONSTANT R10, desc[UR10][R10.64] ;  /* 0x0000000a0a0a7981 */ /* 0x000ea2000c1e9500 */
[----:B------:R-:W-:Y:S05]  /*1c40*/  YIELD ;  /* 0x0000000000007946 */ /* 0x000fea0003800000 */
[----:B------:R-:W-:Y:S01]  /*1c50*/  BSSY.RECONVERGENT B0, `(.L_x_445) ;  /* 0x000002f000007945 */ /* 0x000fe20003800200 */
[----:B--2---:R-:W-:-:S04]  /*1c60*/  PRMT R13, R10, 0x9910, RZ ;  /* 0x000099100a0d7816 */ /* 0x004fc800000000ff */
[----:B------:R-:W-:-:S13]  /*1c70*/  ISETP.GE.AND P0, PT, R13, UR33, PT ;  /* 0x000000210d007c0c */ /* 0x000fda000bf06270 */
        /* <DEDUP_REMOVED lines=13> */
[----:B0-----:R-:W-:-:S06]  /*1d50*/  IADD3 R13, PT, PT, R14, 0xffffffe, RZ ;  /* 0x0ffffffe0e0d7810 */ /* 0x001fcc0007ffe0ff */
        /* <DEDUP_REMOVED lines=15> */
.L_x_448:
[----:B------:R-:W-:Y:S01]  /*1e50*/  IMAD.U32 R11, RZ, RZ, UR7 ;  /* 0x00000007ff0b7e24 */ /* 0x000fe2000f8e00ff */
[----:B------:R-:W-:-:S07]  /*1e60*/  MOV R14, 0x1e80 ;  /* 0x00001e80000e7802 */ /* 0x000fce0000000f00 */
[----:B----4-:R-:W-:Y:S05]  /*1e70*/  CALL.REL.NOINC `($__internal_7_$__cuda_sm20_div_u64) ;  /* 0x0000002000987944 */ /* 0x010fea0003c00000 */
.L_x_449:
[----:B----4-:R-:W-:Y:S05]  /*1e80*/  BSYNC.RECONVERGENT B1 ;  /* 0x0000000000017941 */ /* 0x010fea0003800200 */
.L_x_447:
        /* <DEDUP_REMOVED lines=11> */
.L_x_446:
[----:B----4-:R-:W-:Y:S05]  /*1f40*/  BSYNC.RECONVERGENT B0 ;  /* 0x0000000000007941 */ /* 0x010fea0003800200 */
.L_x_445:
[----:B------:R-:W-:-:S05]  /*1f50*/  IADD3 R6, P0, PT, R6, UR6, RZ ;  /* 0x0000000606067c10 */ /* 0x000fca000ff1e0ff */
[----:B------:R-:W-:Y:S01]  /*1f60*/  IMAD.X R7, RZ, RZ, R7, P0 ;  /* 0x000000ffff077224 */ /* 0x000fe200000e0607 */
[----:B------:R-:W-:-:S04]  /*1f70*/  ISETP.GE.U32.AND P0, PT, R6, UR16, PT ;  /* 0x0000001006007c0c */ /* 0x000fc8000bf06070 */
[----:B------:R-:W-:-:S13]  /*1f80*/  ISETP.GE.U32.AND.EX P0, PT, R7, UR17, PT, P0 ;  /* 0x0000001107007c0c */ /* 0x000fda000bf06100 */
[----:B------:R-:W-:Y:S05]  /*1f90*/  @!P0 BRA `(.L_x_450) ;  /* 0xfffffffc001c8947 */ /* 0x000fea000383ffff */
[----:B------:R-:W-:Y:S05]  /*1fa0*/  BRA `(.L_x_435) ;  /* 0x0000000000dc7947 */ /* 0x000fea0003800000 */
.L_x_444:
[----:B-1----:R-:W0:Y:S01]  /*1fb0*/  S2R R5, SR_CgaCtaId ;  /* 0x0000000000057919 */ /* 0x002e220000008800 */
[----:B------:R-:W-:-:S05]  /*1fc0*/  MOV R4, 0x400 ;  /* 0x0000040000047802 */ /* 0x000fca0000000f00 */
[----:B------:R-:W-:-:S05]  /*1fd0*/  VIADD R4, R4, 0x10a0 ;  /* 0x000010a004047836 */ /* 0x000fca0000000000 */
[----:B0-----:R-:W-:-:S07]  /*1fe0*/  LEA R4, R5, R4, 0x18 ;  /* 0x0000000405047211 */ /* 0x001fce00078ec0ff */
.L_x_456:
[----:B0-----:R-:W-:-:S04]  /*1ff0*/  LEA R10, P0, R6, UR26, 0x1 ;  /* 0x0000001a060a7c11 */ /* 0x001fc8000f8008ff */
[----:B------:R-:W-:-:S05]  /*2000*/  LEA.HI.X R11, R6, UR27, R7, 0x1, P0 ;  /* 0x0000001b060b7c11 */ /* 0x000fca00080f0c07 */
[----:B------:R-:W2:Y:S01]  /*2010*/  LDG.E.U16.CONSTANT R10, desc[UR10][R10.64] ;  /* 0x0000000a0a0a7981 */ /* 0x000ea2000c1e9500 */
[----:B------:R-:W-:Y:S05]  /*2020*/  YIELD ;  /* 0x0000000000007946 */ /* 0x000fea0003800000 */
[----:B------:R-:W-:Y:S01]  /*2030*/  BSSY.RECONVERGENT B0, `(.L_x_451) ;  /* 0x0000029000007945 */ /* 0x000fe20003800200 */
[----:B--2---:R-:W-:-:S04]  /*2040*/  PRMT R5, R10, 0x9910, RZ ;  /* 0x000099100a057816 */ /* 0x004fc800000000ff */
        /* <DEDUP_REMOVED lines=26> */
.L_x_454:
[----:B------:R-:W-:Y:S01]  /*21f0*/  IMAD.U32 R11, RZ, RZ, UR7 ;  /* 0x00000007ff0b7e24 */ /* 0x000fe2000f8e00ff */
[----:B------:R-:W-:-:S07]  /*2200*/  MOV R14, 0x2220 ;  /* 0x00002220000e7802 */ /* 0x000fce0000000f00 */
[----:B------:R-:W-:Y:S05]  /*2210*/  CALL.REL.NOINC `($__internal_7_$__cuda_sm20_div_u64) ;  /* 0x0000001c00b07944 */ /* 0x000fea0003c00000 */
[----:B------:R-:W-:Y:S02]  /*2220*/  IMAD.MOV.U32 R10, RZ, RZ, R12 ;  /* 0x000000ffff0a7224 */ /* 0x000fe400078e000c */
[----:B------:R-:W-:-:S07]  /*2230*/  IMAD.MOV.U32 R11, RZ, RZ, R13 ;  /* 0x000000ffff0b7224 */ /* 0x000fce00078e000d */
.L_x_455:
[----:B------:R-:W-:Y:S05]  /*2240*/  BSYNC.RECONVERGENT B1 ;  /* 0x0000000000017941 */ /* 0x000fea0003800200 */
.L_x_453:
[----:B------:R-:W-:-:S05]  /*2250*/  IADD3 R12, P0, PT, R8, R10, RZ ;  /* 0x0000000a080c7210 */ /* 0x000fca0007f1e0ff */
[----:B------:R-:W-:Y:S01]  /*2260*/  IMAD.X R11, R9, 0x1, R11, P0 ;  /* 0x00000001090b7824 */ /* 0x000fe200000e060b */
[----:B------:R-:W-:-:S04]  /*2270*/  LEA R10, P0, R12, UR28, 0x2 ;  /* 0x0000001c0c0a7c11 */ /* 0x000fc8000f8010ff */
[----:B------:R-:W-:-:S05]  /*2280*/  LEA.HI.X R11, R12, UR29, R11, 0x2, P0 ;  /* 0x0000001d0c0b7c11 */ /* 0x000fca00080f140b */
[----:B------:R-:W2:Y:S01]  /*2290*/  LDG.E R10, desc[UR10][R10.64] ;  /* 0x0000000a0a0a7981 */ /* 0x000ea2000c1e1900 */
[----:B------:R-:W-:-:S05]  /*22a0*/  LEA R5, R5, R4, 0x2 ;  /* 0x0000000405057211 */ /* 0x000fca00078e10ff */
[----:B--2---:R0:W-:Y:S02]  /*22b0*/  ATOMS.ADD RZ, [R5], R10 ;  /* 0x0000000a05ff738c */ /* 0x0041e40000000000 */
.L_x_452:
[----:B------:R-:W-:Y:S05]  /*22c0*/  BSYNC.RECONVERGENT B0 ;  /* 0x0000000000007941 */ /* 0x000fea0003800200 */
.L_x_451:
[----:B------:R-:W-:-:S05]  /*22d0*/  IADD3 R6, P0, PT, R6, UR6, RZ ;  /* 0x0000000606067c10 */ /* 0x000fca000ff1e0ff */
[----:B------:R-:W-:Y:S01]  /*22e0*/  IMAD.X R7, RZ, RZ, R7, P0 ;  /* 0x000000ffff077224 */ /* 0x000fe200000e0607 */
[----:B------:R-:W-:-:S04]  /*22f0*/  ISETP.GE.U32.AND P0, PT, R6, UR8, PT ;  /* 0x0000000806007c0c */ /* 0x000fc8000bf06070 */
[----:B------:R-:W-:-:S13]  /*2300*/  ISETP.GE.U32.AND.EX P0, PT, R7, UR9, PT, P0 ;  /* 0x0000000907007c0c */ /* 0x000fda000bf06100 */
[----:B------:R-:W-:Y:S05]  /*2310*/  @!P0 BRA `(.L_x_456) ;  /* 0xfffffffc00348947 */ /* 0x000fea000383ffff */
.L_x_435:
        /* <DEDUP_REMOVED lines=40> */
[----:B------:R-:W-:-:S04]  /*25a0*/  @!P0 LOP3.LUT R3, RZ, R10, RZ, 0x33, !PT ;  /* 0x0000000aff038212 */ /* 0x000fc800078e33ff */
[----:B------:R-:W-:-:S07]  /*25b0*/  IADD3 R3, PT, PT, R6, -R3, RZ ;  /* 0x8000000306037210 */ /* 0x000fce0007ffe0ff */
.L_x_458:
[----:B----4-:R-:W-:Y:S05]  /*25c0*/  BSYNC.RECONVERGENT B0 ;  /* 0x0000000000007941 */ /* 0x010fea0003800200 */
.L_x_457:
        /* <DEDUP_REMOVED lines=70> */
.L_x_473:
[----:B--2---:R-:W-:Y:S01]  /*2a30*/  @P0 IMAD.IADD R40, R37, 0x1, R40 ;  /* 0x0000000125280824 */ /* 0x004fe200078e0228 */
[----:B------:R-:W2:Y:S03]  /*2a40*/  S2R R35, SR_CgaCtaId ;  /* 0x0000000000237919 */ /* 0x000ea60000008800 */
[----:B-1----:R-:W-:Y:S01]  /*2a50*/  IMAD.IADD R37, R40, 0x1, -R27 ;  /* 0x0000000128257824 */ /* 0x002fe200078e0a1b */
[----:B------:R-:W1:Y:S03]  /*2a60*/  S2R R39, SR_CgaCtaId ;  /* 0x0000000000277919 */ /* 0x000e660000008800 */
[----:B------:R-:W-:-:S04]  /*2a70*/  IMAD.IADD R22, R22, 0x1, R37 ;  /* 0x0000000116167824 */ /* 0x000fc800078e0225 */
[----:B------:R-:W-:-:S04]  /*2a80*/  IMAD.IADD R23, R23, 0x1, R22 ;  /* 0x0000000117177824 */ /* 0x000fc800078e0216 */
[----:B------:R-:W-:-:S04]  /*2a90*/  IMAD.IADD R24, R24, 0x1, R23 ;  /* 0x0000000118187824 */ /* 0x000fc800078e0217 */
[----:B------:R-:W-:-:S05]  /*2aa0*/  IMAD.IADD R25, R25, 0x1, R24 ;  /* 0x0000000119197824 */ /* 0x000fca00078e0218 */
[----:B------:R-:W-:Y:S02]  /*2ab0*/  IADD3 R27, PT, PT, R30, R25, RZ ;  /* 0x000000191e1b7210 */ /* 0x000fe40007ffe0ff */
        /* <DEDUP_REMOVED lines=64> */
.L_x_459:
        /* <DEDUP_REMOVED lines=72> */
[----:B------:R-:W-:Y:S02]  /*3340*/  IADD3 R9, PT, PT, R9, 0x1, RZ ;  /* 0x0000000109097810 */ /* 0x000fe40007ffe0ff */
[----:B------:R-:W1:Y:S01]  /*3350*/  I2F.RP R12, R14 ;  /* 0x0000000e000c7306 */ /* 0x000e620000209400 */
[----:B------:R-:W-:Y:S02]  /*3360*/  ISETP.NE.AND P4, PT, R8, RZ, PT ;  /* 0x000000ff0800720c */ /* 0x000fe40003f85270 */
        /* <DEDUP_REMOVED lines=10> */
.L_x_465:
        /* <DEDUP_REMOVED lines=11> */
[CC--:B------:R-:W-:Y:S02]  /*34c0*/  LOP3.LUT R11, R5.reuse, R8.reuse, RZ, 0x3c, !PT ;  /* 0x00000008050b7212 */ /* 0x0c0fe400078e3cff */
[----:B------:R-:W-:Y:S02]  /*34d0*/  IADD3 R5, PT, PT, R5, R8, RZ ;  /* 0x0000000805057210 */ /* 0x000fe40007ffe0ff */
        /* <DEDUP_REMOVED lines=9> */
.L_x_464:
[----:B------:R-:W-:Y:S05]  /*3570*/  BSYNC.RECONVERGENT B1 ;  /* 0x0000000000017941 */ /* 0x000fea0003800200 */
.L_x_463:
        /* <DEDUP_REMOVED lines=12> */
.L_x_466:
        /* <DEDUP_REMOVED lines=16> */
[----:B------:R-:W-:Y:S01]  /*3740*/  @!P2 IADD3 R15, PT, PT, R15, -R24, RZ ;  /* 0x800000180f0fa210 */ /* 0x000fe20007ffe0ff */
[----:B------:R-:W-:Y:S02]  /*3750*/  @!P2 VIADD R14, R14, 0x1 ;  /* 0x000000010e0ea836 */ /* 0x000fe40000000000 */
[----:B0-----:R-:W-:Y:S01]  /*3760*/  VIADD R13, R11, 0xffffffe ;  /* 0x0ffffffe0b0d7836 */ /* 0x001fe20000000000 */
[----:B------:R-:W-:Y:S01]  /*3770*/  ISETP.GE.U32.AND P0, PT, R15, R8, PT ;  /* 0x000000080f00720c */ /* 0x000fe20003f06070 */
[----:B------:R-:W-:Y:S02]  /*3780*/  IMAD.IADD R11, R23, 0x1, R10 ;  /* 0x00000001170b7824 */ /* 0x000fe400078e020a */
[----:B------:R-:W-:Y:S02]  /*3790*/  IMAD.MOV.U32 R8, RZ, RZ, R24 ;  /* 0x000000ffff087224 */ /* 0x000fe400078e0018 */
[----:B------:R-:W0:Y:S01]  /*37a0*/  F2I.FTZ.U32.TRUNC.NTZ R13, R13 ;  /* 0x0000000d000d7305 */ /* 0x000e22000021f000 */
[----:B------:R-:W-:-:S07]  /*37b0*/  IABS R22, R11 ;  /* 0x0000000b00167213 */ /* 0x000fce0000000000 */
[----:B------:R-:W-:-:S04]  /*37c0*/  @P0 VIADD R14, R14, 0x1 ;  /* 0x000000010e0e0836 */ /* 0x000fc80000000000 */
[----:B------:R-:W-:Y:S02]  /*37d0*/  @!P3 IMAD.MOV R14, RZ, RZ, -R14 ;  /* 0x000000ffff0eb224 */ /* 0x000fe400078e0a0e */
        /* <DEDUP_REMOVED lines=22> */
[----:B------:R-:W-:Y:S01]  /*3940*/  @!P5 IMAD.IADD R15, R15, 0x1, -R24 ;  /* 0x000000010f0fd824 */ /* 0x000fe200078e0a18 */
[----:B------:R-:W-:Y:S01]  /*3950*/  @!P5 IADD3 R16, PT, PT, R16, 0x1, RZ ;  /* 0x000000011010d810 */ /* 0x000fe20007ffe0ff */
[----:B------:R-:W-:Y:S01]  /*3960*/  @!P1 VIADD R17, R17, 0x1 ;  /* 0x0000000111119836 */ /* 0x000fe20000000000 */
[-C--:B------:R-:W-:Y:S02]  /*3970*/  ISETP.GE.U32.AND P0, PT, R19, R8.reuse, PT ;  /* 0x000000081300720c */ /* 0x080fe40003f06070 */
        /* <DEDUP_REMOVED lines=16> */
[----:B------:R-:W-:Y:S02]  /*3a80*/  SEL R19, R19, R15, !P1 ;  /* 0x0000000f13137207 */ /* 0x000fe40004800000 */
[----:B------:R-:W-:Y:S01]  /*3a90*/  IADD3 R15, PT, PT, R13, R0, RZ ;  /* 0x000000000d0f7210 */ /* 0x000fe20007ffe0ff */
        /* <DEDUP_REMOVED lines=13> */
.L_x_462:
[----:B------:R-:W-:Y:S05]  /*3b70*/  BSYNC.RECONVERGENT B0 ;  /* 0x0000000000007941 */ /* 0x000fea0003800200 */
.L_x_461:
        /* <DEDUP_REMOVED lines=28> */
[----:B------:R-:W-:-:S05]  /*3d40*/  @P0 IADD3 R3, PT, PT, R3, 0x1, RZ ;  /* 0x0000000103030810 */ /* 0x000fca0007ffe0ff */
        /* <DEDUP_REMOVED lines=10> */
.L_x_467:
        /* <DEDUP_REMOVED lines=11> */
.L_x_460:
[----:B------:R-:W-:Y:S02]  /*3ea0*/  IMAD.MOV.U32 R42, RZ, RZ, R27 ;  /* 0x000000ffff2a7224 */ /* 0x000fe400078e001b */
[----:B------:R-:W-:Y:S02]  /*3eb0*/  IMAD.MOV.U32 R41, RZ, RZ, 0x1 ;  /* 0x00000001ff297424 */ /* 0x000fe400078e00ff */
[----:B------:R-:W-:Y:S02]  /*3ec0*/  IMAD.MOV.U32 R44, RZ, RZ, RZ ;  /* 0x000000ffff2c7224 */ /* 0x000fe400078e00ff */
[----:B------:R-:W-:-:S07]  /*3ed0*/  IMAD.MOV.U32 R39, RZ, RZ, -0x1 ;  /* 0xffffffffff277424 */ /* 0x000fce00078e00ff */
[----:B0-----:R-:W-:Y:S05]  /*3ee0*/  WARPSYNC.COLLECTIVE R39, `(.L_x_468) ;  /* 0x0000000027087348 */ /* 0x001fea0003c00000 */
[----:B------:R1:W2:Y:S02]  /*3ef0*/  SHFL.UP P0, R40, R42, R41, R44 ;  /* 0x040000292a287389 */ /* 0x0002a4000000002c */
[----:B012---:R-:W-:Y:S05]  /*3f00*/  ENDCOLLECTIVE ;  /* 0x000000000000791b */ /* 0x007fea0003800000 */
.L_x_468:
[----:B------:R-:W-:Y:S01]  /*3f10*/  IMAD.MOV.U32 R41, RZ, RZ, 0x2 ;  /* 0x00000002ff297424 */ /* 0x000fe200078e00ff */
[----:B------:R-:W-:-:S05]  /*3f20*/  MOV R36, R40 ;  /* 0x0000002800247202 */ /* 0x000fca0000000f00 */
[----:B------:R-:W-:-:S04]  /*3f30*/  @P0 IMAD.IADD R36, R27, 0x1, R36 ;  /* 0x000000011b240824 */ /* 0x000fc800078e0224 */
[----:B------:R-:W-:-:S07]  /*3f40*/  IMAD.MOV.U32 R42, RZ, RZ, R36 ;  /* 0x000000ffff2a7224 */ /* 0x000fce00078e0024 */
[----:B------:R-:W-:Y:S05]  /*3f50*/  WARPSYNC.COLLECTIVE R39, `(.L_x_469) ;  /* 0x0000000027087348 */ /* 0x000fea0003c00000 */
[----:B------:R0:W1:Y:S02]  /*3f60*/  SHFL.UP P0, R40, R42, R41, R44 ;  /* 0x040000292a287389 */ /* 0x000064000000002c */
[----:B01----:R-:W-:Y:S05]  /*3f70*/  ENDCOLLECTIVE ;  /* 0x000000000000791b */ /* 0x003fea0003800000 */
.L_x_469:
[----:B------:R-:W-:Y:S02]  /*3f80*/  IMAD.MOV.U32 R41, RZ, RZ, 0x4 ;  /* 0x00000004ff297424 */ /* 0x000fe400078e00ff */
[----:B------:R-:W-:-:S04]  /*3f90*/  IMAD.MOV.U32 R35, RZ, RZ, R40 ;  /* 0x000000ffff237224 */ /* 0x000fc800078e0028 */
[----:B------:R-:W-:-:S04]  /*3fa0*/  @P0 IMAD.IADD R35, R36, 0x1, R35 ;  /* 0x0000000124230824 */ /* 0x000fc800078e0223 */
[----:B------:R-:W-:-:S07]  /*3fb0*/  IMAD.MOV.U32 R42, RZ, RZ, R35 ;  /* 0x000000ffff2a7224 */ /* 0x000fce00078e0023 */
[----:B------:R-:W-:Y:S05]  /*3fc0*/  WARPSYNC.COLLECTIVE R39, `(.L_x_470) ;  /* 0x0000000027087348 */ /* 0x000fea0003c00000 */
[----:B------:R0:W1:Y:S02]  /*3fd0*/  SHFL.UP P0, R40, R42, R41, R44 ;  /* 0x040000292a287389 */ /* 0x000064000000002c */
[----:B01----:R-:W-:Y:S05]  /*3fe0*/  ENDCOLLECTIVE ;  /* 0x000000000000791b */ /* 0x003fea0003800000 */
.L_x_470:
[----:B------:R-:W-:Y:S02]  /*3ff0*/  HFMA2 R41, -RZ, RZ, 0, 4.76837158203125e-07 ;  /* 0x00000008ff297431 */ /* 0x000fe400000001ff */
[----:B------:R-:W-:-:S04]  /*4000*/  IMAD.MOV.U32 R38, RZ, RZ, R40 ;  /* 0x000000ffff267224 */ /* 0x000fc800078e0028 */
[----:B------:R-:W-:-:S04]  /*4010*/  @P0 IMAD.IADD R38, R35, 0x1, R38 ;  /* 0x0000000123260824 */ /* 0x000fc800078e0226 */
[----:B------:R-:W-:-:S07]  /*4020*/  IMAD.MOV.U32 R42, RZ, RZ, R38 ;  /* 0x000000ffff2a7224 */ /* 0x000fce00078e0026 */
[----:B------:R-:W-:Y:S05]  /*4030*/  WARPSYNC.COLLECTIVE R39, `(.L_x_471) ;  /* 0x0000000027087348 */ /* 0x000fea0003c00000 */
[----:B------:R0:W1:Y:S02]  /*4040*/  SHFL.UP P0, R40, R42, R41, R44 ;  /* 0x040000292a287389 */ /* 0x000064000000002c */
[----:B01----:R-:W-:Y:S05]  /*4050*/  ENDCOLLECTIVE ;  /* 0x000000000000791b */ /* 0x003fea0003800000 */
.L_x_471:
[----:B------:R-:W-:Y:S02]  /*4060*/  IMAD.MOV.U32 R41, RZ, RZ, 0x10 ;  /* 0x00000010ff297424 */ /* 0x000fe400078e00ff */
[----:B------:R-:W-:-:S04]  /*4070*/  IMAD.MOV.U32 R37, RZ, RZ, R40 ;  /* 0x000000ffff257224 */ /* 0x000fc800078e0028 */
[----:B------:R-:W-:-:S04]  /*4080*/  @P0 IMAD.IADD R37, R38, 0x1, R37 ;  /* 0x0000000126250824 */ /* 0x000fc800078e0225 */
[----:B------:R-:W-:-:S07]  /*4090*/  IMAD.MOV.U32 R42, RZ, RZ, R37 ;  /* 0x000000ffff2a7224 */ /* 0x000fce00078e0025 */
[----:B------:R-:W-:Y:S05]  /*40a0*/  WARPSYNC.COLLECTIVE R39, `(.L_x_472) ;  /* 0x0000000027087348 */ /* 0x000fea0003c00000 */
[----:B------:R0:W1:Y:S02]  /*40b0*/  SHFL.UP P0, R40, R42, R41, R44 ;  /* 0x040000292a287389 */ /* 0x000064000000002c */
[----:B01----:R-:W-:Y:S05]  /*40c0*/  ENDCOLLECTIVE ;  /* 0x000000000000791b */ /* 0x003fea0003800000 */
.L_x_472:
[----:B------:R-:W-:Y:S05]  /*40d0*/  BRA `(.L_x_473) ;  /* 0xffffffe800547947 */ /* 0x000fea000383ffff */
        .weak           $__internal_7_$__cuda_sm20_div_u64
        .type           $__internal_7_$__cuda_sm20_div_u64,@function
        .size           $__internal_7_$__cuda_sm20_div_u64,(.L_x_1806 - $__internal_7_$__cuda_sm20_div_u64)
$__internal_7_$__cuda_sm20_div_u64:
        /* <DEDUP_REMOVED lines=27> */
[----:B------:R-:W-:-:S03]  /*4290*/  IMAD.HI.U32 R16, R17, R13, RZ ;  /* 0x0000000d11107227 */ /* 0x000fc600078e00ff */
[----:B------:R-:W-:-:S05]  /*42a0*/  IADD3.X R12, PT, PT, RZ, ~R12, RZ, P0, !PT ;  /* 0x8000000cff0c7210 */ /* 0x000fca00007fe4ff */
        /* <DEDUP_REMOVED lines=42> */
[----:B------:R-:W-:Y:S06]  /*4550*/  RET.REL.NODEC R14 `(_ZN4vllm3moe32moe_lora_align_block_size_kernelIsEEvPT_PilS4_iimiiS4_S4_iS4_S4_S4_iiS4_S4_b) ;  /* 0xffffffb80ea87950 */ /* 0x000fec0003c3ffff */
.L_x_474:
        /* <DEDUP_REMOVED lines=10> */
.L_x_1806:


//--------------------- .text._ZN4vllm3moe51moe_lora_align_block_size_small_batch_expert_kernelIsLi256EEEvPT_PilS4_iimiiS4_S4_iS4_S4_S4_S4_b --------------------------
	.section	.text._ZN4vllm3moe51moe_lora_align_block_size_small_batch_expert_kernelIsLi256EEEvPT_PilS4_iimiiS4_S4_iS4_S4_S4_S4_b,"ax",@progbits
	.align	128
        .global         _ZN4vllm3moe51moe_lora_align_block_size_small_batch_expert_kernelIsLi256EEEvPT_PilS4_iimiiS4_S4_iS4_S4_S4_S4_b
        .type           _ZN4vllm3moe51moe_lora_align_block_size_small_batch_expert_kernelIsLi256EEEvPT_PilS4_iimiiS4_S4_iS4_S4_S4_S4_b,@function
        .size           _ZN4vllm3moe51moe_lora_align_block_size_small_batch_expert_kernelIsLi256EEEvPT_PilS4_iimiiS4_S4_iS4_S4_S4_S4_b,(.L_x_1807 - _ZN4vllm3moe51moe_lora_align_block_size_small_batch_expert_kernelIsLi256EEEvPT_PilS4_iimiiS4_S4_iS4_S4_S4_S4_b)
        .other          _ZN4vllm3moe51moe_lora_align_block_size_small_batch_expert_kernelIsLi256EEEvPT_PilS4_iimiiS4_S4_iS4_S4_S4_S4_b,@"STO_CUDA_ENTRY STV_DEFAULT"
_ZN4vllm3moe51moe_lora_align_block_size_small_batch_expert_kernelIsLi256EEEvPT_PilS4_iimiiS4_S4_iS4_S4_S4_S4_b:
.text._ZN4vllm3moe51moe_lora_align_block_size_small_batch_expert_kernelIsLi256EEEvPT_PilS4_iimiiS4_S4_iS4_S4_S4_S4_b:
        /* <DEDUP_REMOVED lines=40> */
.L_x_475:
[----:B------:R-:W0:Y:S01]  /*0280*/  LDCU.64 UR4, c[0x0][0x3a8] ;  /* 0x00007500ff0477ac */ /* 0x000e220008000a00 */
[----:B------:R-:W-:Y:S01]  /*0290*/  IMAD.U32 R7, RZ, RZ, UR7 ;  /* 0x00000007ff077e24 */ /* 0x000fe2000f8e00ff */
[----:B------:R-:W-:Y:S02]  /*02a0*/  MOV R8, 0x2e0 ;  /* 0x000002e000087802 */ /* 0x000fe40000000f00 */
[----:B0-----:R-:W-:Y:S01]  /*02b0*/  MOV R15, UR4 ;  /* 0x00000004000f7c02 */ /* 0x001fe20008000f00 */
[----:B------:R-:W-:-:S07]  /*02c0*/  IMAD.U32 R9, RZ, RZ, UR5 ;  /* 0x00000005ff097e24 */ /* 0x000fce000f8e00ff */
[----:B------:R-:W-:Y:S05]  /*02d0*/  CALL.REL.NOINC `($__internal_8_$__cuda_sm20_div_u64) ;  /* 0x0000006000007944 */ /* 0x000fea0003c00000 */
[----:B------:R-:W-:-:S07]  /*02e0*/  IMAD.MOV.U32 R3, RZ, RZ, R22 ;  /* 0x000000ffff037224 */ /* 0x000fce00078e0016 */
.L_x_476:
        /* <DEDUP_REMOVED lines=22> */
.L_x_481:
        /* <DEDUP_REMOVED lines=75> */
.L_x_480:
[----:B------:R-:W-:Y:S05]  /*0900*/  BSYNC.RECONVERGENT B1 ;  /* 0x0000000000017941 */ /* 0x000fea0003800200 */
.L_x_479:
        /* <DEDUP_REMOVED lines=44> */
.L_x_483:
[----:B------:R-:W-:Y:S05]  /*0bd0*/  BSYNC.RECONVERGENT B1 ;  /* 0x0000000000017941 */ /* 0x000fea0003800200 */
.L_x_482:
        /* <DEDUP_REMOVED lines=28> */
.L_x_485:
[----:B------:R-:W-:Y:S05]  /*0da0*/  BSYNC.RECONVERGENT B1 ;  /* 0x0000000000017941 */ /* 0x000fea0003800200 */
.L_x_484:
[----:B------:R-:W-:Y:S05]  /*0db0*/  @!P1 BRA `(.L_x_478) ;  /* 0x0000000000489947 */ /* 0x000fea0003800000 */
[----:B------:R-:W0:Y:S01]  /*0dc0*/  LDC.64 R4, c[0x0][0x388] ;  /* 0x0000e200ff047b82 */ /* 0x000e220000000a00 */
[----:B------:R-:W-:-:S07]  /*0dd0*/  IMAD.MOV R2, RZ, RZ, -R2 ;  /* 0x000000ffff027224 */ /* 0x000fce00078e0a02 */
[----:B-123--:R-:W1:Y:S01]  /*0de0*/  LDC.64 R8, c[0x0][0x3e8] ;  /* 0x0000fa00ff087b82 */ /* 0x00ee620000000a00 */
[----:B0-----:R-:W-:-:S04]  /*0df0*/  IMAD.WIDE.U32 R4, R0, 0x4, R4 ;  /* 0x0000000400047825 */ /* 0x001fc800078e0004 */
[----:B------:R-:W-:Y:S02]  /*0e00*/  IMAD.MOV.U32 R6, RZ, RZ, R4 ;  /* 0x000000ffff067224 */ /* 0x000fe400078e0004 */
[----:B------:R-:W-:-:S07]  /*0e10*/  IMAD.MOV.U32 R7, RZ, RZ, R5 ;  /* 0x000000ffff077224 */ /* 0x000fce00078e0005 */
.L_x_486:
        /* <DEDUP_REMOVED lines=12> */
.L_x_478:
[----:B------:R-:W-:Y:S05]  /*0ee0*/  BSYNC.RECONVERGENT B0 ;  /* 0x0000000000007941 */ /* 0x000fea0003800200 */
.L_x_477:
        /* <DEDUP_REMOVED lines=39> */
.L_x_491:
        /* <DEDUP_REMOVED lines=19> */
.L_x_490:
[----:B------:R-:W-:Y:S05]  /*1290*/  BSYNC.RECONVERGENT B0 ;  /* 0x0000000000007941 */ /* 0x000fea0003800200 */
.L_x_489:
        /* <DEDUP_REMOVED lines=20> */
.L_x_493:
[----:B------:R-:W-:Y:S05]  /*13e0*/  BSYNC.RECONVERGENT B0 ;  /* 0x0000000000007941 */ /* 0x000fea0003800200 */
.L_x_492:
        /* <DEDUP_REMOVED lines=18> */
.L_x_495:
[----:B------:R-:W-:Y:S05]  /*1510*/  BSYNC.RECONVERGENT B0 ;  /* 0x0000000000007941 */ /* 0x000fea0003800200 */
.L_x_494:
[----:B------:R-:W-:-:S05]  /*1520*/  @!P1 IADD3 R0, P0, PT, R0, R12, RZ ;  /* 0x0000000c00009210 */ /* 0x000fca0007f1e0ff */
[----:B------:R-:W-:Y:S01]  /*1530*/  @!P1 IMAD.X R4, R4, 0x1, R9, P0 ;  /* 0x0000000104049824 */ /* 0x000fe200000e0609 */
[----:B0-23--:R-:W-:-:S04]  /*1540*/  @!P1 LEA R2, P0, R0, R10, 0x2 ;  /* 0x0000000a00029211 */ /* 0x00dfc800078010ff */
[----:B------:R-:W-:-:S05]  /*1550*/  @!P1 LEA.HI.X R3, R0, R11, R4, 0x2, P0 ;  /* 0x0000000b00039211 */ /* 0x000fca00000f1404 */
[----:B-1----:R4:W-:Y:S04]  /*1560*/  @!P1 STG.E desc[UR8][R2.64], R7 ;  /* 0x0000000702009986 */ /* 0x0029e8000c101908 */
.L_x_488:
[----:B------:R-:W-:Y:S05]  /*1570*/  WARPSYNC.ALL ;  /* 0x0000000000007948 */ /* 0x000fea0003800000 */
[----:B------:R-:W-:Y:S08]  /*1580*/  BAR.SYNC.DEFER_BLOCKING 0x0 ;  /* 0x0000000000007b1d */ /* 0x000ff00000010000 */
[----:B------:R-:W-:Y:S08]  /*1590*/  BAR.SYNC.DEFER_BLOCKING 0x0 ;  /* 0x0000000000007b1d */ /* 0x000ff00000010000 */
[----:B------:R-:W-:Y:S06]  /*15a0*/  BAR.SYNC.DEFER_BLOCKING 0x0 ;  /* 0x0000000000007b1d */ /* 0x000fec0000010000 */
[----:B------:R-:W-:Y:S05]  /*15b0*/  EXIT ;  /* 0x000000000000794d */ /* 0x000fea0003800000 */
.L_x_487:
        /* <DEDUP_REMOVED lines=22> */
.L_x_498:
        /* <DEDUP_REMOVED lines=20> */
.L_x_497:
[----:B------:R-:W-:Y:S01]  /*1860*/  VIADD R7, R12, 0xffffff01 ;  /* 0xffffff010c077836 */ /* 0x000fe20000000000 */
[----:B------:R-:W-:Y:S06]  /*1870*/  @!P1 BRA `(.L_x_496) ;  /* 0x0000000000989947 */ /* 0x000fec0003800000 */
[----:B------:R-:W-:Y:S02]  /*1880*/  ISETP.GE.U32.AND P0, PT, R9, 0x8, PT ;  /* 0x000000080900780c */ /* 0x000fe40003f06070 */
[----:B------:R-:W-:-:S04]  /*1890*/  LOP3.LUT R14, R16, 0x7, RZ, 0xc0, !PT ;  /* 0x00000007100e7812 */ /* 0x000fc800078ec0ff */
[----:B------:R-:W-:-:S07]  /*18a0*/  ISETP.NE.AND P1, PT, R14, RZ, PT ;  /* 0x000000ff0e00720c */ /* 0x000fce0003f25270 */
[----:B------:R-:W-:Y:S06]  /*18b0*/  @!P0 BRA `(.L_x_499) ;  /* 0x00000000002c8947 */ /* 0x000fec0003800000 */
[----:B------:R-:W-:Y:S01]  /*18c0*/  IMAD R8, R7, R16, R6 ;  /* 0x0000001007087224 */ /* 0x000fe200078e0206 */
[----:B------:R-:W-:-:S03]  /*18d0*/  IADD3 R6, PT, PT, R6, 0x8, RZ ;  /* 0x0000000806067810 */ /* 0x000fc60007ffe0ff */
        /* <DEDUP_REMOVED lines=9> */
.L_x_499:
        /* <DEDUP_REMOVED lines=12> */
.L_x_500:
[----:B------:R-:W-:Y:S05]  /*1a30*/  @!P1 BRA `(.L_x_496) ;  /* 0x0000000000289947 */ /* 0x000fea0003800000 */
[----:B------:R-:W-:Y:S01]  /*1a40*/  IMAD.SHL.U32 R7, R6, 0x4, RZ ;  /* 0x0000000406077824 */ /* 0x000fe200078e00ff */
[----:B------:R-:W-:Y:S01]  /*1a50*/  LEA R6, R12, 0xfffffc08, 0x2 ;  /* 0xfffffc080c067811 */ /* 0x000fe200078e10ff */
[----:B------:R-:W-:-:S04]  /*1a60*/  IMAD.MOV R8, RZ, RZ, -R8 ;  /* 0x000000ffff087224 */ /* 0x000fc800078e0a08 */
[----:B------:R-:W-:-:S05]  /*1a70*/  IMAD R6, R6, R16, R7 ;  /* 0x0000001006067224 */ /* 0x000fca00078e0207 */
[----:B------:R-:W-:-:S07]  /*1a80*/  IADD3 R6, PT, PT, R6, 0x4, R13 ;  /* 0x0000000406067810 */ /* 0x000fce0007ffe00d */
.L_x_501:
[----:B------:R-:W-:Y:S01]  /*1a90*/  VIADD R8, R8, 0x1 ;  /* 0x0000000108087836 */ /* 0x000fe20000000000 */
[----:B------:R1:W-:Y:S04]  /*1aa0*/  STS [R6], RZ ;  /* 0x000000ff06007388 */ /* 0x0003e80000000800 */
[----:B------:R-:W-:Y:S01]  /*1ab0*/  ISETP.NE.AND P0, PT, R8, RZ, PT ;  /* 0x000000ff0800720c */ /* 0x000fe20003f05270 */
[----:B-1----:R-:W-:-:S12]  /*1ac0*/  VIADD R6, R6, 0x4 ;  /* 0x0000000406067836 */ /* 0x002fd80000000000 */
[----:B------:R-:W-:Y:S05]  /*1ad0*/  @P0 BRA `(.L_x_501) ;  /* 0xfffffffc00ec0947 */ /* 0x000fea000383ffff */
.L_x_496:
[----:B0-----:R-:W0:Y:S01]  /*1ae0*/  LDC.64 R8, c[0x0][0x3a8] ;  /* 0x0000ea00ff087b82 */ /* 0x001e220000000a00 */
[----:B--2---:R-:W-:Y:S01]  /*1af0*/  VIADD R6, R11, 0xffffff00 ;  /* 0xffffff000b067836 */ /* 0x004fe20000000000 */
        /* <DEDUP_REMOVED lines=13> */
[----:B------:R-:W-:Y:S01]  /*1bd0*/  MOV R15, R3 ;  /* 0x00000003000f7202 */ /* 0x000fe20000000f00 */
[----:B------:R-:W-:-:S07]  /*1be0*/  IMAD.MOV.U32 R26, RZ, RZ, R4 ;  /* 0x000000ffff1a7224 */ /* 0x000fce00078e0004 */
.L_x_505:
[----:B------:R-:W1:Y:S02]  /*1bf0*/  LDCU.64 UR4, c[0x0][0x380] ;  /* 0x00007000ff0477ac */ /* 0x000e640008000a00 */
[----:B-1----:R-:W-:-:S04]  /*1c00*/  LEA R22, P0, R15, UR4, 0x1 ;  /* 0x000000040f167c11 */ /* 0x002fc8000f8008ff */
[----:B------:R-:W-:Y:S01]  /*1c10*/  LEA.HI.X R23, R15, UR5, R26, 0x1, P0 ;  /* 0x000000050f177c11 */ /* 0x000fe200080f0c1a */
[----:B------:R-:W1:Y:S04]  /*1c20*/  LDCU.64 UR4, c[0x0][0x3a8] ;  /* 0x00007500ff0477ac */ /* 0x000e680008000a00 */
[----:B------:R-:W2:Y:S02]  /*1c30*/  LDG.E.U16.CONSTANT R22, desc[UR8][R22.64] ;  /* 0x0000000816167981 */ /* 0x000ea4000c1e9500 */
[----:B--2---:R-:W-:-:S05]  /*1c40*/  PRMT R17, R22, 0x9910, RZ ;  /* 0x0000991016117816 */ /* 0x004fca00000000ff */
        /* <DEDUP_REMOVED lines=15> */
.L_x_504:
[----:B------:R-:W-:Y:S02]  /*1d40*/  IMAD.MOV.U32 R15, RZ, RZ, R3 ;  /* 0x000000ffff0f7224 */ /* 0x000fe400078e0003 */
[----:B------:R-:W-:-:S07]  /*1d50*/  IMAD.MOV.U32 R26, RZ, RZ, R4 ;  /* 0x000000ffff1a7224 */ /* 0x000fce00078e0004 */
.L_x_506:
[----:B0-----:R-:W0:Y:S02]  /*1d60*/  LDCU.64 UR4, c[0x0][0x380] ;  /* 0x00007000ff0477ac */ /* 0x001e240008000a00 */
[----:B0-----:R-:W-:-:S04]  /*1d70*/  LEA R22, P0, R15, UR4, 0x1 ;  /* 0x000000040f167c11 */ /* 0x001fc8000f8008ff */
[----:B------:R-:W-:-:S05]  /*1d80*/  LEA.HI.X R23, R15, UR5, R26, 0x1, P0 ;  /* 0x000000050f177c11 */ /* 0x000fca00080f0c1a */
[----:B------:R-:W2:Y:S01]  /*1d90*/  LDG.E.U16.CONSTANT R22, desc[UR8][R22.64] ;  /* 0x0000000816167981 */ /* 0x000ea2000c1e9500 */
[----:B------:R-:W-:-:S04]  /*1da0*/  IADD3 R15, P0, PT, R6, R15, RZ ;  /* 0x0000000f060f7210 */ /* 0x000fc80007f1e0ff */
[----:B------:R-:W-:Y:S02]  /*1db0*/  IADD3.X R26, PT, PT, RZ, R26, RZ, P0, !PT ;  /* 0x0000001aff1a7210 */ /* 0x000fe400007fe4ff */
[----:B------:R-:W-:-:S04]  /*1dc0*/  ISETP.GE.U32.AND P0, PT, R15, R8, PT ;  /* 0x000000080f00720c */ /* 0x000fc80003f06070 */
[----:B------:R-:W-:Y:S02]  /*1dd0*/  ISETP.GE.U32.AND.EX P0, PT, R26, R9, PT, P0 ;  /* 0x000000091a00720c */ /* 0x000fe40003f06100 */
[----:B--2---:R-:W-:-:S05]  /*1de0*/  PRMT R7, R22, 0x9910, RZ ;  /* 0x0000991016077816 */ /* 0x004fca00000000ff */
[----:B------:R-:W-:-:S04]  /*1df0*/  IMAD R24, R14, R16, R7 ;  /* 0x000000100e187224 */ /* 0x000fc800078e0207 */
[----:B------:R-:W-:-:S05]  /*1e00*/  IMAD R24, R24, 0x4, R5 ;  /* 0x0000000418187824 */ /* 0x000fca00078e0205 */
[----:B------:R-:W0:Y:S02]  /*1e10*/  LDS R7, [R24+0x4] ;  /* 0x0000040018077984 */ /* 0x000e240000000800 */
[----:B0-----:R-:W-:-:S05]  /*1e20*/  VIADD R7, R7, 0x1 ;  /* 0x0000000107077836 */ /* 0x001fca0000000000 */
[----:B------:R0:W-:Y:S01]  /*1e30*/  STS [R24+0x4], R7 ;  /* 0x0000040718007388 */ /* 0x0001e20000000800 */
[----:B------:R-:W-:Y:S05]  /*1e40*/  @!P0 BRA `(.L_x_506) ;  /* 0xfffffffc00c48947 */ /* 0x000fea000383ffff */
[----:B------:R-:W-:Y:S05]  /*1e50*/  BRA `(.L_x_502) ;  /* 0x0000000400c07947 */ /* 0x000fea0003800000 */
.L_x_503:
        /* <DEDUP_REMOVED lines=9> */
.L_x_513:
[----:B------:R-:W1:Y:S02]  /*1ef0*/  LDCU.64 UR4, c[0x0][0x380] ;  /* 0x00007000ff0477ac */ /* 0x000e640008000a00 */
[----:B-1----:R-:W-:-:S04]  /*1f00*/  LEA R24, P0, R15, UR4, 0x1 ;  /* 0x000000040f187c11 */ /* 0x002fc8000f8008ff */
[----:B------:R-:W-:-:S05]  /*1f10*/  LEA.HI.X R25, R15, UR5, R9, 0x1, P0 ;  /* 0x000000050f197c11 */ /* 0x000fca00080f0c09 */
[----:B------:R-:W2:Y:S02]  /*1f20*/  LDG.E.U16.CONSTANT R24, desc[UR8][R24.64] ;  /* 0x0000000818187981 */ /* 0x000ea4000c1e9500 */
[----:B--2---:R-:W-:-:S05]  /*1f30*/  PRMT R23, R24, 0x9910, RZ ;  /* 0x0000991018177816 */ /* 0x004fca00000000ff */
        /* <DEDUP_REMOVED lines=30> */
.L_x_511:
[----:B------:R-:W-:Y:S01]  /*2120*/  IMAD.U32 R7, RZ, RZ, UR7 ;  /* 0x00000007ff077e24 */ /* 0x000fe2000f8e00ff */
[----:B------:R-:W-:-:S07]  /*2130*/  MOV R8, 0x2150 ;  /* 0x0000215000087802 */ /* 0x000fce0000000f00 */
[----:B------:R-:W-:Y:S05]  /*2140*/  CALL.REL.NOINC `($__internal_8_$__cuda_sm20_div_u64) ;  /* 0x0000004000647944 */ /* 0x000fea0003c00000 */
[----:B------:R-:W-:-:S07]  /*2150*/  IMAD.MOV.U32 R26, RZ, RZ, R22 ;  /* 0x000000ffff1a7224 */ /* 0x000fce00078e0016 */
.L_x_512:
[----:B------:R-:W-:Y:S05]  /*2160*/  BSYNC.RECONVERGENT B1 ;  /* 0x0000000000017941 */ /* 0x000fea0003800200 */
.L_x_510:
        /* <DEDUP_REMOVED lines=9> */
.L_x_509:
[----:B------:R-:W-:Y:S05]  /*2200*/  BSYNC.RECONVERGENT B0 ;  /* 0x0000000000007941 */ /* 0x000fea0003800200 */
.L_x_508:
[----:B------:R-:W1:Y:S01]  /*2210*/  LDCU.64 UR4, c[0x0][0x3a8] ;  /* 0x00007500ff0477ac */ /* 0x000e620008000a00 */
[----:B------:R-:W-:-:S05]  /*2220*/  IADD3 R15, P0, PT, R6, R15, RZ ;  /* 0x0000000f060f7210 */ /* 0x000fca0007f1e0ff */
[----:B------:R-:W-:Y:S01]  /*2230*/  IMAD.X R9, RZ, RZ, R9, P0 ;  /* 0x000000ffff097224 */ /* 0x000fe200000e0609 */
[----:B-1----:R-:W-:-:S04]  /*2240*/  ISETP.GE.U32.AND P0, PT, R15, UR4, PT ;  /* 0x000000040f007c0c */ /* 0x002fc8000bf06070 */
[----:B------:R-:W-:-:S13]  /*2250*/  ISETP.GE.U32.AND.EX P0, PT, R9, UR5, PT, P0 ;  /* 0x0000000509007c0c */ /* 0x000fda000bf06100 */
[----:B------:R-:W-:Y:S05]  /*2260*/  @!P0 BRA `(.L_x_513) ;  /* 0xfffffffc00208947 */ /* 0x000fea000383ffff */
[----:B------:R-:W-:Y:S05]  /*2270*/  BRA `(.L_x_502) ;  /* 0x0000000000b87947 */ /* 0x000fea0003800000 */
.L_x_507:
[----:B------:R-:W-:-:S04]  /*2280*/  LEA R16, P0, R15, UR12, 0x1 ;  /* 0x0000000c0f107c11 */ /* 0x000fc8000f8008ff */
[----:B------:R-:W-:-:S05]  /*2290*/  LEA.HI.X R17, R15, UR13, R9, 0x1, P0 ;  /* 0x0000000d0f117c11 */ /* 0x000fca00080f0c09 */
[----:B------:R0:W5:Y:S01]  /*22a0*/  LDG.E.U16.CONSTANT R16, desc[UR8][R16.64] ;  /* 0x0000000810107981 */ /* 0x000162000c1e9500 */
        /* <DEDUP_REMOVED lines=24> */
.L_x_515:
[----:B------:R-:W-:Y:S01]  /*2430*/  IMAD.U32 R7, RZ, RZ, UR7 ;  /* 0x00000007ff077e24 */ /* 0x000fe2000f8e00ff */
[----:B------:R-:W-:-:S07]  /*2440*/  MOV R8, 0x2460 ;  /* 0x0000246000087802 */ /* 0x000fce0000000f00 */
[----:B-----5:R-:W-:Y:S05]  /*2450*/  CALL.REL.NOINC `($__internal_8_$__cuda_sm20_div_u64) ;  /* 0x0000003c00a07944 */ /* 0x020fea0003c00000 */
[----:B------:R-:W-:-:S07]  /*2460*/  MOV R23, R27 ;  /* 0x0000001b00177202 */ /* 0x000fce0000000f00 */
.L_x_516:
[----:B------:R-:W-:Y:S05]  /*2470*/  BSYNC.RECONVERGENT B0 ;  /* 0x0000000000007941 */ /* 0x000fea0003800200 */
.L_x_514:
[----:B------:R-:W-:-:S04]  /*2480*/  LEA R24, P0, R22, R18, 0x2 ;  /* 0x0000001216187211 */ /* 0x000fc800078010ff */
[----:B------:R-:W-:-:S05]  /*2490*/  LEA.HI.X R25, R22, R19, R23, 0x2, P0 ;  /* 0x0000001316197211 */ /* 0x000fca00000f1417 */
[----:B------:R-:W2:Y:S01]  /*24a0*/  LDG.E R24, desc[UR8][R24.64] ;  /* 0x0000000818187981 */ /* 0x000ea2000c1e1900 */
[----:B-----5:R-:W-:Y:S02]  /*24b0*/  PRMT R7, R16, 0x9910, RZ ;  /* 0x0000991010077816 */ /* 0x020fe400000000ff */
[----:B------:R-:W-:-:S03]  /*24c0*/  IADD3 R15, P0, PT, R6, R15, RZ ;  /* 0x0000000f060f7210 */ /* 0x000fc60007f1e0ff */
[----:B------:R-:W-:Y:S02]  /*24d0*/  IMAD R8, R14, UR14, R7 ;  /* 0x0000000e0e087c24 */ /* 0x000fe4000f8e0207 */
[----:B------:R-:W-:Y:S01]  /*24e0*/  IMAD.X R9, RZ, RZ, R9, P0 ;  /* 0x000000ffff097224 */ /* 0x000fe200000e0609 */
[----:B------:R-:W-:Y:S01]  /*24f0*/  ISETP.GE.U32.AND P0, PT, R15, UR16, PT ;  /* 0x000000100f007c0c */ /* 0x000fe2000bf06070 */
[----:B------:R-:W-:-:S03]  /*2500*/  IMAD R8, R8, 0x4, R5 ;  /* 0x0000000408087824 */ /* 0x000fc600078e0205 */
[----:B------:R-:W-:Y:S02]  /*2510*/  ISETP.GE.U32.AND.EX P0, PT, R9, UR17, PT, P0 ;  /* 0x0000001109007c0c */ /* 0x000fe4000bf06100 */
[----:B------:R-:W2:Y:S02]  /*2520*/  LDS R7, [R8+0x4] ;  /* 0x0000040008077984 */ /* 0x000ea40000000800 */
[----:B--2---:R-:W-:-:S05]  /*2530*/  IMAD.IADD R7, R24, 0x1, R7 ;  /* 0x0000000118077824 */ /* 0x004fca00078e0207 */
[----:B------:R1:W-:Y:S04]  /*2540*/  STS [R8+0x4], R7 ;  /* 0x0000040708007388 */ /* 0x0003e80000000800 */
[----:B------:R-:W-:Y:S05]  /*2550*/  @!P0 BRA `(.L_x_507) ;  /* 0xfffffffc00488947 */ /* 0x000fea000383ffff */
.L_x_502:
        /* <DEDUP_REMOVED lines=24> */
[----:B------:R-:W-:-:S03]  /*26e0*/  LOP3.LUT R8, R6, 0xfffffffc, RZ, 0xc0, !PT ;  /* 0xfffffffc06087812 */ /* 0x000fc600078ec0ff */
[----:B------:R-:W-:Y:S01]  /*26f0*/  VIADD R14, R9, 0xfffffc04 ;  /* 0xfffffc04090e7836 */ /* 0x000fe20000000000 */
[----:B------:R0:W1:Y:S01]  /*2700*/  LDS R15, [R9+-0x3fc] ;  /* 0xfffc0400090f7984 */ /* 0x0000620000000800 */
[----:B------:R-:W-:-:S04]  /*2710*/  IADD3 R8, PT, PT, -R8, RZ, RZ ;  /* 0x000000ff08087210 */ /* 0x000fc80007ffe1ff */
[----:B------:R-:W-:-:S13]  /*2720*/  ISETP.GE.AND P0, PT, R8, RZ, PT ;  /* 0x000000ff0800720c */ /* 0x000fda0003f06270 */
[----:B0-----:R-:W-:Y:S05]  /*2730*/  @P0 BRA `(.L_x_520) ;  /* 0x0000000400c40947 */ /* 0x001fea0003800000 */
[----:B------:R-:W-:Y:S01]  /*2740*/  IMAD.MOV R9, RZ, RZ, -R8 ;  /* 0x000000ffff097224 */ /* 0x000fe200078e0a08 */
[----:B------:R-:W-:-:S04]  /*2750*/  PLOP3.LUT P0, PT, PT, PT, PT, 0x80, 0x8 ;  /* 0x000000000008781c */ /* 0x000fc80003f0f070 */
[----:B------:R-:W-:-:S13]  /*2760*/  ISETP.GT.AND P1, PT, R9, 0xc, PT ;  /* 0x0000000c0900780c */ /* 0x000fda0003f24270 */
[----:B------:R-:W-:Y:S05]  /*2770*/  @!P1 BRA `(.L_x_521) ;  /* 0x0000000400149947 */ /* 0x000fea0003800000 */
[----:B------:R-:W-:-:S13]  /*2780*/  PLOP3.LUT P0, PT, PT, PT, PT, 0x8, 0x80 ;  /* 0x000000000080781c */ /* 0x000fda0003f0e170 */
.L_x_522:
        /* <DEDUP_REMOVED lines=26> */
[----:B0-----:R-:W-:Y:S01]  /*2930*/  LEA R14, R7, R14, 0x4 ;  /* 0x0000000e070e7211 */ /* 0x001fe200078e20ff */
        /* <DEDUP_REMOVED lines=25> */
[----:B------:R-:W-:Y:S04]  /*2ad0*/  STS [R17+UR5], R24 ;  /* 0x0000001811007988 */ /* 0x000fe80008000805 */
[----:B------:R-:W0:Y:S02]  /*2ae0*/  LDS R15, [R14+UR5] ;  /* 0x000000050e0f7984 */ /* 0x000e240008000800 */
[----:B0-----:R-:W-:Y:S01]  /*2af0*/  IADD3 R25, PT, PT, R24, R15, RZ ;  /* 0x0000000f18197210 */ /* 0x001fe20007ffe0ff */
[----:B------:R-:W-:-:S04]  /*2b00*/  VIADD R24, R16, UR5 ;  /* 0x0000000510187c36 */ /* 0x000fc80008000000 */
        /* <DEDUP_REMOVED lines=11> */
[----:B------:R-:W-:Y:S05]  /*2bc0*/  @!P1 BRA `(.L_x_522) ;  /* 0xfffffff800f09947 */ /* 0x000fea000383ffff */
.L_x_521:
[----:B------:R-:W-:-:S04]  /*2bd0*/  IADD3 R9, PT, PT, -R8, RZ, RZ ;  /* 0x000000ff08097210 */ /* 0x000fc80007ffe1ff */
        /* <DEDUP_REMOVED lines=36> */
[----:B------:R2:W-:Y:S02]  /*2e20*/  STS [R24+UR5], R15 ;  /* 0x0000000f18007988 */ /* 0x0005e40008000805 */
.L_x_523:
[----:B------:R-:W-:-:S13]  /*2e30*/  ISETP.NE.OR P0, PT, R8, RZ, P0 ;  /* 0x000000ff0800720c */ /* 0x000fda0000705670 */
[----:B------:R-:W-:Y:S05]  /*2e40*/  @!P0 BRA `(.L_x_524) ;  /* 0x0000000000508947 */ /* 0x000fea0003800000 */
.L_x_520:
[----:B------:R-:W1:Y:S01]  /*2e50*/  LDS R16, [R14+UR5] ;  /* 0x000000050e107984 */ /* 0x000e620008000800 */
[----:B------:R-:W-:Y:S01]  /*2e60*/  VIADD R23, R14, UR5 ;  /* 0x000000050e177c36 */ /* 0x000fe20008000000 */
[----:B------:R-:W-:Y:S01]  /*2e70*/  UIADD3 UR4, UPT, UPT, UR4, 0x4, URZ ;  /* 0x0000000404047890 */ /* 0x000fe2000fffe0ff */
[----:B------:R-:W-:Y:S02]  /*2e80*/  VIADD R8, R8, 0x4 ;  /* 0x0000000408087836 */ /* 0x000fe40000000000 */
[----:B0-2---:R-:W-:-:S03]  /*2e90*/  VIADD R24, R23, UR5 ;  /* 0x0000000517187c36 */ /* 0x005fc60008000000 */
[----:B------:R-:W-:Y:S01]  /*2ea0*/  ISETP.NE.AND P0, PT, R8, RZ, PT ;  /* 0x000000ff0800720c */ /* 0x000fe20003f05270 */
[----:B---3--:R-:W-:Y:S01]  /*2eb0*/  VIADD R26, R24, UR5 ;  /* 0x00000005181a7c36 */ /* 0x008fe20008000000 */
[----:B-1----:R-:W-:-:S05]  /*2ec0*/  IADD3 R9, PT, PT, R16, R15, RZ ;  /* 0x0000000f10097210 */ /* 0x002fca0007ffe0ff */
        /* <DEDUP_REMOVED lines=12> */
.L_x_524:
[----:B------:R-:W-:-:S12]  /*2f90*/  UIADD3 UR4, UPT, UPT, UR4, 0x1, URZ ;  /* 0x0000000104047890 */ /* 0x000fd8000fffe0ff */
.L_x_519:
[----:B------:R-:W-:-:S13]  /*2fa0*/  LOP3.LUT P0, R8, R11, 0x3, RZ, 0xc0, !PT ;  /* 0x000000030b087812 */ /* 0x000fda000780c0ff */
[----:B------:R-:W-:Y:S05]  /*2fb0*/  @!P0 BRA `(.L_x_518) ;  /* 0x00000000003c8947 */ /* 0x000fea0003800000 */
[----:B------:R-:W-:Y:S01]  /*2fc0*/  LEA R13, R12, R13, 0x2 ;  /* 0x0000000d0c0d7211 */ /* 0x000fe200078e10ff */
[----:B------:R-:W-:Y:S01]  /*2fd0*/  IMAD.MOV R9, RZ, RZ, -R8 ;  /* 0x000000ffff097224 */ /* 0x000fe200078e0a08 */
[----:B------:R-:W-:Y:S02]  /*2fe0*/  ULEA UR5, UR4, 0x4, 0x2 ;  /* 0x0000000404057891 */ /* 0x000fe4000f8e10ff */
[----:B------:R-:W-:Y:S02]  /*2ff0*/  IMAD R17, R7, UR4, RZ ;  /* 0x0000000407117c24 */ /* 0x000fe4000f8e02ff */
[----:B------:R-:W-:-:S08]  /*3000*/  VIADD R8, R13, 0xfffffc04 ;  /* 0xfffffc040d087836 */ /* 0x000fd00000000000 */
.L_x_525:
        /* <DEDUP_REMOVED lines=10> */
.L_x_518:
[----:B------:R-:W-:Y:S05]  /*30b0*/  BSYNC.RECONVERGENT B0 ;  /* 0x0000000000007941 */ /* 0x000fea0003800200 */
.L_x_517:
        /* <DEDUP_REMOVED lines=23> */
[----:B0-----:R-:W-:Y:S01]  /*3230*/  IADD3 R23, PT, PT, R8, 0xffffffe, RZ ;  /* 0x0ffffffe08177810 */ /* 0x001fe20007ffe0ff */
[----:B------:R-:W-:-:S05]  /*3240*/  IMAD.MOV.U32 R8, RZ, RZ, RZ ;  /* 0x000000ffff087224 */ /* 0x000fca00078e00ff */
[----:B------:R-:W0:Y:S02]  /*3250*/  F2I.FTZ.U32.TRUNC.NTZ R23, R23 ;  /* 0x0000001700177305 */ /* 0x000e24000021f000 */
[----:B0-----:R-:W-:-:S04]  /*3260*/  IMAD.MOV R14, RZ, RZ, -R23 ;  /* 0x000000ffff0e7224 */ /* 0x001fc800078e0a17 */
[----:B------:R-:W-:Y:S01]  /*3270*/  IMAD R13, R14, R9, RZ ;  /* 0x000000090e0d7224 */ /* 0x000fe200078e02ff */
[----:B------:R-:W-:Y:S01]  /*3280*/  LEA R14, R11, 0xfffffc04, 0x2 ;  /* 0xfffffc040b0e7811 */ /* 0x000fe200078e10ff */
[----:B------:R-:W-:Y:S02]  /*3290*/  VIADD R11, R15, 0xffffffff ;  /* 0xffffffff0f0b7836 */ /* 0x000fe40000000000 */
[----:B------:R-:W-:-:S04]  /*32a0*/  IMAD.HI.U32 R22, R23, R13, R22 ;  /* 0x0000000d17167227 */ /* 0x000fc800078e0016 */
[----:B-1----:R-:W-:-:S07]  /*32b0*/  IMAD.MOV R13, RZ, RZ, -R7 ;  /* 0x000000ffff0d7224 */ /* 0x002fce00078e0a07 */
.L_x_530:
        /* <DEDUP_REMOVED lines=36> */
[----:B------:R-:W-:-:S04]  /*3500*/  IMAD.HI.U32 R8, R22, R9, RZ ;  /* 0x0000000916087227 */ /* 0x000fc800078e00ff */
[----:B------:R-:W-:-:S04]  /*3510*/  IMAD.MOV R8, RZ, RZ, -R8 ;  /* 0x000000ffff087224 */ /* 0x000fc800078e0a08 */
[----:B------:R-:W-:Y:S01]  /*3520*/  IMAD R8, R16, R8, R9 ;  /* 0x0000000810087224 */ /* 0x000fe200078e0209 */
[----:B------:R-:W-:-:S04]  /*3530*/  MOV R9, R16 ;  /* 0x0000001000097202 */ /* 0x000fc80000000f00 */
        /* <DEDUP_REMOVED lines=103> */
.L_x_529:
[----:B------:R-:W-:Y:S01]  /*3bb0*/  LOP3.LUT P0, R13, R7, 0x7, RZ, 0xc0, !PT ;  /* 0x00000007070d7812 */ /* 0x000fe2000780c0ff */
[----:B------:R-:W-:-:S12]  /*3bc0*/  BSSY.RECONVERGENT B1, `(.L_x_528) ;  /* 0x00000b2000017945 */ /* 0x000fd80003800200 */
[----:B------:R-:W-:Y:S05]  /*3bd0*/  @!P0 BRA `(.L_x_531) ;  /* 0x0000000800c08947 */ /* 0x000fea0003800000 */
[----:B------:R-:W5:Y:S01]  /*3be0*/  LDC R11, c[0x0][0x390] ;  /* 0x0000e400ff0b7b82 */ /* 0x000f620000000800 */
[----:B------:R-:W-:Y:S01]  /*3bf0*/  ISETP.GE.U32.AND P0, PT, R13, 0x4, PT ;  /* 0x000000040d00780c */ /* 0x000fe20003f06070 */
[----:B------:R-:W-:Y:S01]  /*3c00*/  BSSY.RECONVERGENT B2, `(.L_x_532) ;  /* 0x0000052000027945 */ /* 0x000fe20003800200 */
[----:B-----5:R-:W-:-:S11]  /*3c10*/  IADD3 R13, PT, PT, R11, -0x1, RZ ;  /* 0xffffffff0b0d7810 */ /* 0x020fd60007ffe0ff */
        /* <DEDUP_REMOVED lines=14> */
[----:B------:R-:W-:Y:S01]  /*3d00*/  IABS R26, R24 ;  /* 0x00000018001a7213 */ /* 0x000fe20000000000 */
[----:B0-----:R-:W-:Y:S01]  /*3d10*/  IMAD.MOV R27, RZ, RZ, -R15 ;  /* 0x000000ffff1b7224 */ /* 0x001fe200078e0a0f */
        /* <DEDUP_REMOVED lines=11> */
[----:B------:R-:W-:Y:S02]  /*3dd0*/  @!P0 IADD3 R15, PT, PT, R15, -R16, RZ ;  /* 0x800000100f0f8210 */ /* 0x000fe40007ffe0ff */
        /* <DEDUP_REMOVED lines=52> */
.L_x_533:
[----:B------:R-:W-:Y:S05]  /*4120*/  BSYNC.RECONVERGENT B2 ;  /* 0x0000000000027941 */ /* 0x000fea0003800200 */
.L_x_532:
        /* <DEDUP_REMOVED lines=57> */
.L_x_535:
[----:B------:R-:W-:Y:S05]  /*44c0*/  BSYNC.RECONVERGENT B2 ;  /* 0x0000000000027941 */ /* 0x000fea0003800200 */
.L_x_534:
[----:B------:R-:W-:Y:S05]  /*44d0*/  @P0 BRA `(.L_x_531) ;  /* 0x0000000000800947 */ /* 0x000fea0003800000 */
[----:B------:R-:W-:Y:S01]  /*44e0*/  IABS R17, R11 ;  /* 0x0000000b00117213 */ /* 0x000fe20000000000 */
[----:B------:R-:W-:Y:S01]  /*44f0*/  IMAD R8, R6, R7, R9 ;  /* 0x0000000706087224 */ /* 0x000fe200078e0209 */
[----:B------:R-:W4:Y:S01]  /*4500*/  S2UR UR5, SR_CgaCtaId ;  /* 0x00000000000579c3 */ /* 0x000f220000008800 */
[----:B------:R-:W-:Y:S01]  /*4510*/  UMOV UR4, 0x400 ;  /* 0x0000040000047882 */ /* 0x000fe20000000000 */
[----:B0-----:R-:W0:Y:S01]  /*4520*/  I2F.RP R13, R17 ;  /* 0x00000011000d7306 */ /* 0x001e220000209400 */
[----:B------:R-:W-:Y:S01]  /*4530*/  IMAD R8, R8, 0x4, R5 ;  /* 0x0000000408087824 */ /* 0x000fe200078e0205 */
[----:B------:R-:W-:-:S05]  /*4540*/  ISETP.NE.AND P2, PT, R11, RZ, PT ;  /* 0x000000ff0b00720c */ /* 0x000fca0003f45270 */
[----:B------:R-:W5:Y:S01]  /*4550*/  LDS R8, [R8] ;  /* 0x0000000008087984 */ /* 0x000f620000000800 */
[----:B0-----:R-:W0:Y:S01]  /*4560*/  MUFU.RCP R13, R13 ;  /* 0x0000000d000d7308 */ /* 0x001e220000001000 */
[----:B----4-:R-:W-:-:S06]  /*4570*/  ULEA UR4, UR5, UR4, 0x18 ;  /* 0x0000000405047291 */ /* 0x010fcc000f8ec0ff */
[----:B------:R-:W-:Y:S01]  /*4580*/  LEA R9, R9, UR4, 0x2 ;  /* 0x0000000409097c11 */ /* 0x000fe2000f8e10ff */
[----:B0-----:R-:W-:-:S04]  /*4590*/  VIADD R14, R13, 0xffffffe ;  /* 0x0ffffffe0d0e7836 */ /* 0x001fc80000000000 */
[----:B-123--:R0:W1:Y:S02]  /*45a0*/  F2I.FTZ.U32.TRUNC.NTZ R15, R14 ;  /* 0x0000000e000f7305 */ /* 0x00e064000021f000 */
[----:B0-----:R-:W-:Y:S01]  /*45b0*/  IMAD.MOV.U32 R14, RZ, RZ, RZ ;  /* 0x000000ffff0e7224 */ /* 0x001fe200078e00ff */
[----:B-----5:R-:W-:-:S04]  /*45c0*/  IADD3 R16, PT, PT, R8, -0x1, R11 ;  /* 0xffffffff08107810 */ /* 0x020fc80007ffe00b */
[----:B------:R-:W-:Y:S02]  /*45d0*/  IABS R13, R16 ;  /* 0x00000010000d7213 */ /* 0x000fe40000000000 */
[----:B-1----:R-:W-:Y:S02]  /*45e0*/  IADD3 R22, PT, PT, RZ, -R15, RZ ;  /* 0x8000000fff167210 */ /* 0x002fe40007ffe0ff */
[----:B------:R-:W-:-:S03]  /*45f0*/  ISETP.GE.AND P1, PT, R16, RZ, PT ;  /* 0x000000ff1000720c */ /* 0x000fc60003f26270 */
        /* <DEDUP_REMOVED lines=14> */
.L_x_531:
[----:B------:R-:W-:Y:S05]  /*46e0*/  BSYNC.RECONVERGENT B1 ;  /* 0x0000000000017941 */ /* 0x000fea0003800200 */
.L_x_528:
[----:B0-----:R-:W0:Y:S04]  /*46f0*/  LDS R9, [R5] ;  /* 0x0000000005097984 */ /* 0x001e280000000800 */
[----:B0-----:R0:W-:Y:S02]  /*4700*/  STG.E desc[UR8][R20.64], R9 ;  /* 0x0000000914007986 */ /* 0x0011e4000c101908 */
.L_x_527:
[----:B------:R-:W-:Y:S05]  /*4710*/  BSYNC.RECONVERGENT B0 ;  /* 0x0000000000007941 */ /* 0x000fea0003800200 */
.L_x_526:
        /* <DEDUP_REMOVED lines=17> */
[----:B-----5:R-:W-:-:S05]  /*4830*/  IMAD.U32 R11, RZ, RZ, UR4 ;  /* 0x00000004ff0b7e24 */ /* 0x020fca000f8e00ff */
[----:B------:R-:W-:Y:S02]  /*4840*/  VIMNMX.U32 R16, PT, PT, R11, 0x1, !PT ;  /* 0x000000010b107848 */ /* 0x000fe40007fe0000 */
[----:B----4-:R-:W-:Y:S02]  /*4850*/  IADD3 R14, PT, PT, R12, R11, RZ ;  /* 0x0000000b0c0e7210 */ /* 0x010fe40007ffe0ff */
[----:B------:R-:W4:Y:S01]  /*4860*/  I2F.U32.RP R17, R16 ;  /* 0x0000001000117306 */ /* 0x000f220000209000 */
[----:B0-----:R-:W-:Y:S01]  /*4870*/  IMAD.MOV R21, RZ, RZ, -R16 ;  /* 0x000000ffff157224 */ /* 0x001fe200078e0a10 */
[----:B------:R-:W-:Y:S02]  /*4880*/  ISETP.GE.AND P0, PT, R14, R7, PT ;  /* 0x000000070e00720c */ /* 0x000fe40003f06270 */
[----:B------:R-:W-:Y:S02]  /*4890*/  VIMNMX R13, PT, PT, R7, R14, !PT ;  /* 0x0000000e070d7248 */ /* 0x000fe40007fe0100 */
[----:B-123--:R-:W-:-:S02]  /*48a0*/  SEL R15, RZ, 0x1, P0 ;  /* 0x00000001ff0f7807 */ /* 0x00efc40000000000 */
        /* <DEDUP_REMOVED lines=26> */
[----:B------:R-:W-:-:S07]  /*4a50*/  ISETP.NE.AND P4, PT, R11, RZ, PT ;  /* 0x000000ff0b00720c */ /* 0x000fce0003f85270 */
        /* <DEDUP_REMOVED lines=10> */
.L_x_540:
[----:B------:R-:W-:Y:S01]  /*4b00*/  IABS R20, R12 ;  /* 0x0000000c00147213 */ /* 0x000fe20000000000 */
[----:B------:R-:W-:Y:S02]  /*4b10*/  IMAD.U32 R11, RZ, RZ, UR6 ;  /* 0x00000006ff0b7e24 */ /* 0x000fe4000f8e00ff */
[----:B------:R-:W-:Y:S02]  /*4b20*/  VIADD R16, R16, 0x1 ;  /* 0x0000000110107836 */ /* 0x000fe40000000000 */
[----:B0-----:R-:W-:Y:S01]  /*4b30*/  IMAD.HI.U32 R14, R21, R20, RZ ;  /* 0x00000014150e7227 */ /* 0x001fe200078e00ff */
[----:B------:R-:W-:-:S03]  /*4b40*/  IABS R23, R11 ;  /* 0x0000000b00177213 */ /* 0x000fc60000000000 */
[----:B------:R-:W-:-:S04]  /*4b50*/  IMAD.MOV R15, RZ, RZ, -R14 ;  /* 0x000000ffff0f7224 */ /* 0x000fc800078e0a0e */
        /* <DEDUP_REMOVED lines=11> */
[----:B------:R-:W-:-:S04]  /*4c10*/  SEL R15, R17, R14, !P4 ;  /* 0x0000000e110f7207 */ /* 0x000fc80006000000 */
[----:B------:R-:W-:-:S05]  /*4c20*/  IADD3 R15, PT, PT, R15, R10, RZ ;  /* 0x0000000a0f0f7210 */ /* 0x000fca0007ffe0ff */
[----:B------:R-:W-:-:S05]  /*4c30*/  IMAD.WIDE R14, R15, 0x4, R8 ;  /* 0x000000040f0e7825 */ /* 0x000fca00078e0208 */
[----:B------:R0:W-:Y:S01]  /*4c40*/  STG.E desc[UR8][R14.64], R2 ;  /* 0x000000020e007986 */ /* 0x0001e2000c101908 */
[----:B------:R-:W-:Y:S05]  /*4c50*/  @P0 BRA `(.L_x_540) ;  /* 0xfffffffc00a80947 */ /* 0x000fea000383ffff */
.L_x_539:
[----:B------:R-:W-:Y:S05]  /*4c60*/  BSYNC.RECONVERGENT B1 ;  /* 0x0000000000017941 */ /* 0x000fea0003800200 */
.L_x_538:
[----:B------:R-:W-:Y:S05]  /*4c70*/  @!P3 BRA `(.L_x_537) ;  /* 0x000000040078b947 */ /* 0x000fea0003800000 */
[----:B------:R-:W-:Y:S01]  /*4c80*/  IABS R11, R11 ;  /* 0x0000000b000b7213 */ /* 0x000fe20000000000 */
[----:B------:R-:W1:Y:S03]  /*4c90*/  LDC R13, c[0x0][0x390] ;  /* 0x0000e400ff0d7b82 */ /* 0x000e660000000800 */
[----:B------:R-:W2:Y:S05]  /*4ca0*/  I2F.RP R16, R11 ;  /* 0x0000000b00107306 */ /* 0x000eaa0000209400 */
[----:B------:R-:W3:Y:S03]  /*4cb0*/  LDC.64 R8, c[0x0][0x3c0] ;  /* 0x0000f000ff087b82 */ /* 0x000ee60000000a00 */
[----:B--2---:R-:W0:Y:S02]  /*4cc0*/  MUFU.RCP R16, R16 ;  /* 0x0000001000107308 */ /* 0x004e240000001000 */
[----:B0-----:R-:W-:-:S06]  /*4cd0*/  VIADD R15, R16, 0xffffffe ;  /* 0x0ffffffe100f7836 */ /* 0x001fcc0000000000 */
[----:B------:R-:W0:Y:S02]  /*4ce0*/  F2I.FTZ.U32.TRUNC.NTZ R15, R15 ;  /* 0x0000000f000f7305 */ /* 0x000e24000021f000 */
[----:B0-----:R-:W-:-:S04]  /*4cf0*/  IMAD.MOV R14, RZ, RZ, -R15 ;  /* 0x000000ffff0e7224 */ /* 0x001fc800078e0a0f */
[----:B------:R-:W-:Y:S02]  /*4d00*/  IMAD R17, R14, R11, RZ ;  /* 0x0000000b0e117224 */ /* 0x000fe400078e02ff */
[----:B------:R-:W-:-:S04]  /*4d10*/  IMAD.MOV.U32 R14, RZ, RZ, RZ ;  /* 0x000000ffff0e7224 */ /* 0x000fc800078e00ff */
[----:B-1-3--:R-:W-:-:S07]  /*4d20*/  IMAD.HI.U32 R14, R15, R17, R14 ;  /* 0x000000110f0e7227 */ /* 0x00afce00078e000e */
.L_x_541:
[-C--:B0-----:R-:W-:Y:S02]  /*4d30*/  IABS R17, R13.reuse ;  /* 0x0000000d00117213 */ /* 0x081fe40000000000 */
[----:B------:R-:W-:Y:S02]  /*4d40*/  IABS R22, R12 ;  /* 0x0000000c00167213 */ /* 0x000fe40000000000 */
[----:B------:R-:W0:Y:S01]  /*4d50*/  I2F.RP R21, R17 ;  /* 0x0000001100157306 */ /* 0x000e220000209400 */
[----:B------:R-:W-:Y:S02]  /*4d60*/  IADD3 R20, PT, PT, R12, R13, RZ ;  /* 0x0000000d0c147210 */ /* 0x000fe40007ffe0ff */
[----:B------:R-:W-:Y:S02]  /*4d70*/  IMAD.HI.U32 R16, R14, R22, RZ ;  /* 0x000000160e107227 */ /* 0x000fe400078e00ff */
[----:B------:R-:W-:Y:S02]  /*4d80*/  IABS R23, R20 ;  /* 0x0000001400177213 */ /* 0x000fe40000000000 */
[----:B------:R-:W-:-:S02]  /*4d90*/  IMAD.MOV R14, RZ, RZ, -R16 ;  /* 0x000000ffff0e7224 */ /* 0x000fc400078e0a10 */
[C---:B------:R-:W-:Y:S01]  /*4da0*/  IMAD.IADD R26, R20.reuse, 0x1, R13 ;  /* 0x00000001141a7824 */ /* 0x040fe200078e020d */
[----:B------:R-:W-:Y:S01]  /*4db0*/  LOP3.LUT R20, R20, R13, RZ, 0x3c, !PT ;  /* 0x0000000d14147212 */ /* 0x000fe200078e3cff */
        /* <DEDUP_REMOVED lines=13> */
[----:B------:R-:W-:-:S04]  /*4e90*/  IMAD.HI.U32 R14, R15, R21, R14 ;  /* 0x000000150f0e7227 */ /* 0x000fc800078e000e */
[----:B------:R-:W-:-:S04]  /*4ea0*/  IMAD.MOV.U32 R21, RZ, RZ, R23 ;  /* 0x000000ffff157224 */ /* 0x000fc800078e0017 */
[----:B------:R-:W-:-:S04]  /*4eb0*/  IMAD.HI.U32 R15, R14, R21, RZ ;  /* 0x000000150e0f7227 */ /* 0x000fc800078e00ff */
[----:B------:R-:W-:-:S04]  /*4ec0*/  IMAD.MOV R24, RZ, RZ, -R15 ;  /* 0x000000ffff187224 */ /* 0x000fc800078e0a0f */
[----:B------:R-:W-:Y:S01]  /*4ed0*/  IMAD R22, R17, R24, R21 ;  /* 0x0000001811167224 */ /* 0x000fe200078e0215 */
[----:B------:R-:W-:Y:S02]  /*4ee0*/  IABS R24, R26 ;  /* 0x0000001a00187213 */ /* 0x000fe40000000000 */
[----:B------:R-:W-:Y:S01]  /*4ef0*/  LOP3.LUT R21, R12, R13, RZ, 0x3c, !PT ;  /* 0x0000000d0c157212 */ /* 0x000fe200078e3cff */
[----:B------:R-:W-:Y:S01]  /*4f00*/  IMAD.IADD R12, R26, 0x1, R13 ;  /* 0x000000011a0c7824 */ /* 0x000fe200078e020d */
        /* <DEDUP_REMOVED lines=8> */
[----:B------:R-:W-:Y:S02]  /*4f90*/  ISETP.GE.U32.AND P0, PT, R22, R11, PT ;  /* 0x0000000b1600720c */ /* 0x000fe40003f06070 */
[----:B------:R-:W-:Y:S02]  /*4fa0*/  IADD3 R22, PT, PT, -R21, RZ, RZ ;  /* 0x000000ff15167210 */ /* 0x000fe40007ffe1ff */
[----:B------:R-:W-:Y:S02]  /*4fb0*/  ISETP.GE.AND P6, PT, R20, RZ, PT ;  /* 0x000000ff1400720c */ /* 0x000fe40003fc6270 */
[----:B------:R-:W-:Y:S01]  /*4fc0*/  LOP3.LUT R20, RZ, R13, RZ, 0x33, !PT ;  /* 0x0000000dff147212 */ /* 0x000fe200078e33ff */
[----:B------:R-:W-:-:S02]  /*4fd0*/  IMAD R22, R17, R22, R24 ;  /* 0x0000001611167224 */ /* 0x000fc400078e0218 */
[----:B------:R-:W-:-:S03]  /*4fe0*/  IMAD.MOV R24, RZ, RZ, -R23 ;  /* 0x000000ffff187224 */ /* 0x000fc600078e0a17 */
        /* <DEDUP_REMOVED lines=39> */
.L_x_537:
[----:B0-----:R-:W-:Y:S05]  /*5260*/  BSYNC.RECONVERGENT B0 ;  /* 0x0000000000007941 */ /* 0x001fea0003800200 */
.L_x_536:
        /* <DEDUP_REMOVED lines=40> */
.L_x_544:
        /* <DEDUP_REMOVED lines=10> */
.L_x_543:
[----:B------:R-:W-:Y:S05]  /*5590*/  BSYNC.RECONVERGENT B0 ;  /* 0x0000000000007941 */ /* 0x000fea0003800200 */
.L_x_542:
        /* <DEDUP_REMOVED lines=14> */
.L_x_549:
[----:B------:R-:W-:-:S04]  /*5680*/  LEA R14, P0, R3, UR6, 0x1 ;  /* 0x00000006030e7c11 */ /* 0x000fc8000f8008ff */
[----:B------:R-:W-:-:S05]  /*5690*/  LEA.HI.X R15, R3, UR7, R4, 0x1, P0 ;  /* 0x00000007030f7c11 */ /* 0x000fca00080f0c04 */
[----:B------:R-:W2:Y:S02]  /*56a0*/  LDG.E.U16.CONSTANT R14, desc[UR8][R14.64] ;  /* 0x000000080e0e7981 */ /* 0x000ea4000c1e9500 */
[----:B--2---:R-:W-:-:S05]  /*56b0*/  PRMT R13, R14, 0x9910, RZ ;  /* 0x000099100e0d7816 */ /* 0x004fca00000000ff */
        /* <DEDUP_REMOVED lines=18> */
.L_x_548:
[----:B------:R-:W-:Y:S05]  /*57e0*/  BSYNC.RECONVERGENT B0 ;  /* 0x0000000000007941 */ /* 0x000fea0003800200 */
.L_x_547:
[----:B-1----:R-:W-:-:S05]  /*57f0*/  IADD3 R3, P0, PT, R6, R3, RZ ;  /* 0x0000000306037210 */ /* 0x002fca0007f1e0ff */
[----:B------:R-:W-:Y:S01]  /*5800*/  IMAD.X R4, RZ, RZ, R4, P0 ;  /* 0x000000ffff047224 */ /* 0x000fe200000e0604 */
[----:B------:R-:W-:-:S04]  /*5810*/  ISETP.GE.U32.AND P0, PT, R3, UR14, PT ;  /* 0x0000000e03007c0c */ /* 0x000fc8000bf06070 */
[----:B------:R-:W-:-:S13]  /*5820*/  ISETP.GE.U32.AND.EX P0, PT, R4, UR15, PT, P0 ;  /* 0x0000000f04007c0c */ /* 0x000fda000bf06100 */
[----:B------:R-:W-:Y:S05]  /*5830*/  @!P0 BRA `(.L_x_549) ;  /* 0xfffffffc00908947 */ /* 0x000fea000383ffff */
[----:B------:R-:W-:Y:S05]  /*5840*/  EXIT ;  /* 0x000000000000794d */ /* 0x000fea0003800000 */
.L_x_546:
[----:B------:R-:W0:Y:S01]  /*5850*/  S2UR UR5, SR_CgaCtaId ;  /* 0x00000000000579c3 */ /* 0x000e220000008800 */
[----:B------:R-:W-:Y:S01]  /*5860*/  UMOV UR4, 0x400 ;  /* 0x0000040000047882 */ /* 0x000fe20000000000 */
[----:B------:R-:W2:Y:S01]  /*5870*/  LDCU UR10, c[0x0][0x3a0] ;  /* 0x00007400ff0a77ac */ /* 0x000ea20008000800 */
[----:B------:R-:W3:Y:S05]  /*5880*/  LDCU.64 UR6, c[0x0][0x380] ;  /* 0x00007000ff0677ac */ /* 0x000eea0008000a00 */
[----:B-1----:R-:W1:Y:S01]  /*5890*/  LDC.64 R8, c[0x0][0x3b8] ;  /* 0x0000ee00ff087b82 */ /* 0x002e620000000a00 */
[----:B0-23--:R-:W-:-:S12]  /*58a0*/  ULEA UR4, UR5, UR4, 0x18 ;  /* 0x0000000405047291 */ /* 0x00dfd8000f8ec0ff */
.L_x_550:
[----:B------:R-:W-:-:S04]  /*58b0*/  LEA R12, P0, R3, UR6, 0x1 ;  /* 0x00000006030c7c11 */ /* 0x000fc8000f8008ff */
[----:B------:R-:W-:-:S05]  /*58c0*/  LEA.HI.X R13, R3, UR7, R4, 0x1, P0 ;  /* 0x00000007030d7c11 */ /* 0x000fca00080f0c04 */
[----:B------:R-:W2:Y:S02]  /*58d0*/  LDG.E.U16.CONSTANT R12, desc[UR8][R12.64] ;  /* 0x000000080c0c7981 */ /* 0x000ea4000c1e9500 */
[----:B--2---:R-:W-:-:S04]  /*58e0*/  PRMT R7, R12, 0x9910, RZ ;  /* 0x000099100c077816 */ /* 0x004fc800000000ff */
[----:B------:R-:W-:Y:S01]  /*58f0*/  LEA R14, R7, UR4, 0x2 ;  /* 0x00000004070e7c11 */ /* 0x000fe2000f8e10ff */
[----:B----4-:R-:W-:-:S04]  /*5900*/  IMAD R10, R2, UR10, R7 ;  /* 0x0000000a020a7c24 */ /* 0x010fc8000f8e0207 */
[----:B------:R-:W-:Y:S01]  /*5910*/  IMAD R7, R10, 0x4, R5 ;  /* 0x000000040a077824 */ /* 0x000fe200078e0205 */
[----:B------:R-:W-:Y:S04]  /*5920*/  LDS R11, [R14] ;  /* 0x000000000e0b7984 */ /* 0x000fe80000000800 */
[----:B------:R-:W0:Y:S02]  /*5930*/  LDS R10, [R7+0x4] ;  /* 0x00000400070a7984 */ /* 0x000e240000000800 */
[----:B0-----:R-:W-:Y:S01]  /*5940*/  IADD3 R11, PT, PT, R11, R10, R0 ;  /* 0x0000000a0b0b7210 */ /* 0x001fe20007ffe000 */
[----:B------:R-:W-:-:S04]  /*5950*/  VIADD R16, R10, 0x1 ;  /* 0x000000010a107836 */ /* 0x000fc80000000000 */
[----:B-1----:R-:W-:Y:S01]  /*5960*/  IMAD.WIDE R10, R11, 0x4, R8 ;  /* 0x000000040b0a7825 */ /* 0x002fe200078e0208 */
        /* <DEDUP_REMOVED lines=8> */
.L_x_545:
        /* <DEDUP_REMOVED lines=10> */
.L_x_557:
[----:B-1----:R-:W-:-:S04]  /*5a90*/  LEA R14, P0, R3, UR12, 0x1 ;  /* 0x0000000c030e7c11 */ /* 0x002fc8000f8008ff */
[----:B------:R-:W-:-:S05]  /*5aa0*/  LEA.HI.X R15, R3, UR13, R4, 0x1, P0 ;  /* 0x0000000d030f7c11 */ /* 0x000fca00080f0c04 */
[----:B------:R-:W2:Y:S02]  /*5ab0*/  LDG.E.U16.CONSTANT R14, desc[UR8][R14.64] ;  /* 0x000000080e0e7981 */ /* 0x000ea4000c1e9500 */
[----:B--2---:R-:W-:-:S05]  /*5ac0*/  PRMT R9, R14, 0x9910, RZ ;  /* 0x000099100e097816 */ /* 0x004fca00000000ff */
[----:B------:R-:W-:-:S05]  /*5ad0*/  IMAD.WIDE R8, R9, 0x4, R10 ;  /* 0x0000000409087825 */ /* 0x000fca00078e020a */
        /* <DEDUP_REMOVED lines=28> */
.L_x_555:
[----:B------:R-:W-:Y:S01]  /*5ca0*/  IMAD.MOV.U32 R15, RZ, RZ, R3 ;  /* 0x000000ffff0f7224 */ /* 0x000fe200078e0003 */
[----:B------:R-:W-:Y:S01]  /*5cb0*/  MOV R7, UR7 ;  /* 0x0000000700077c02 */ /* 0x000fe20008000f00 */
[----:B------:R-:W-:Y:S01]  /*5cc0*/  IMAD.MOV.U32 R9, RZ, RZ, R4 ;  /* 0x000000ffff097224 */ /* 0x000fe200078e0004 */
[----:B------:R-:W-:-:S07]  /*5cd0*/  MOV R8, 0x5cf0 ;  /* 0x00005cf000087802 */ /* 0x000fce0000000f00 */
[----:B----4-:R-:W-:Y:S05]  /*5ce0*/  CALL.REL.NOINC `($__internal_8_$__cuda_sm20_div_u64) ;  /* 0x00000004007c7944 */ /* 0x010fea0003c00000 */
[----:B------:R-:W-:Y:S02]  /*5cf0*/  IMAD.MOV.U32 R8, RZ, RZ, R22 ;  /* 0x000000ffff087224 */ /* 0x000fe400078e0016 */
[----:B------:R-:W-:-:S07]  /*5d00*/  IMAD.MOV.U32 R9, RZ, RZ, R27 ;  /* 0x000000ffff097224 */ /* 0x000fce00078e001b */
.L_x_556:
[----:B------:R-:W-:Y:S05]  /*5d10*/  BSYNC.RECONVERGENT B1 ;  /* 0x0000000000017941 */ /* 0x000fea0003800200 */
.L_x_554:
        /* <DEDUP_REMOVED lines=18> */
.L_x_553:
[----:B------:R-:W-:Y:S05]  /*5e40*/  BSYNC.RECONVERGENT B0 ;  /* 0x0000000000007941 */ /* 0x000fea0003800200 */
.L_x_552:
[----:B-1----:R-:W-:-:S05]  /*5e50*/  IADD3 R3, P0, PT, R6, R3, RZ ;  /* 0x0000000306037210 */ /* 0x002fca0007f1e0ff */
[----:B------:R-:W-:Y:S01]  /*5e60*/  IMAD.X R4, RZ, RZ, R4, P0 ;  /* 0x000000ffff047224 */ /* 0x000fe200000e0604 */
[----:B------:R-:W-:-:S04]  /*5e70*/  ISETP.GE.U32.AND P0, PT, R3, UR14, PT ;  /* 0x0000000e03007c0c */ /* 0x000fc8000bf06070 */
[----:B------:R-:W-:-:S13]  /*5e80*/  ISETP.GE.U32.AND.EX P0, PT, R4, UR15, PT, P0 ;  /* 0x0000000f04007c0c */ /* 0x000fda000bf06100 */
[----:B------:R-:W-:Y:S05]  /*5e90*/  @!P0 BRA `(.L_x_557) ;  /* 0xfffffff800fc8947 */ /* 0x000fea000383ffff */
[----:B------:R-:W-:Y:S05]  /*5ea0*/  EXIT ;  /* 0x000000000000794d */ /* 0x000fea0003800000 */
.L_x_551:
        /* <DEDUP_REMOVED lines=8> */
.L_x_563:
[----:B-1---5:R-:W-:-:S04]  /*5f30*/  LEA R10, P0, R3, UR12, 0x1 ;  /* 0x0000000c030a7c11 */ /* 0x022fc8000f8008ff */
[----:B------:R-:W-:-:S05]  /*5f40*/  LEA.HI.X R11, R3, UR13, R4, 0x1, P0 ;  /* 0x0000000d030b7c11 */ /* 0x000fca00080f0c04 */
[----:B------:R0:W5:Y:S01]  /*5f50*/  LDG.E.U16.CONSTANT R10, desc[UR8][R10.64] ;  /* 0x000000080a0a7981 */ /* 0x000162000c1e9500 */
        /* <DEDUP_REMOVED lines=24> */
.L_x_559:
[----:B------:R-:W-:Y:S01]  /*60e0*/  IMAD.MOV.U32 R15, RZ, RZ, R3 ;  /* 0x000000ffff0f7224 */ /* 0x000fe200078e0003 */
[----:B------:R-:W-:Y:S01]  /*60f0*/  MOV R7, UR7 ;  /* 0x0000000700077c02 */ /* 0x000fe20008000f00 */
[----:B------:R-:W-:Y:S01]  /*6100*/  IMAD.MOV.U32 R9, RZ, RZ, R4 ;  /* 0x000000ffff097224 */ /* 0x000fe200078e0004 */
[----:B------:R-:W-:-:S07]  /*6110*/  MOV R8, 0x6130 ;  /* 0x0000613000087802 */ /* 0x000fce0000000f00 */
[----:B----45:R-:W-:Y:S05]  /*6120*/  CALL.REL.NOINC `($__internal_8_$__cuda_sm20_div_u64) ;  /* 0x00000000006c7944 */ /* 0x030fea0003c00000 */
[----:B------:R-:W-:Y:S02]  /*6130*/  IMAD.MOV.U32 R8, RZ, RZ, R22 ;  /* 0x000000ffff087224 */ /* 0x000fe400078e0016 */
[----:B------:R-:W-:-:S07]  /*6140*/  IMAD.MOV.U32 R9, RZ, RZ, R27 ;  /* 0x000000ffff097224 */ /* 0x000fce00078e001b */
.L_x_560:
[----:B------:R-:W-:Y:S05]  /*6150*/  BSYNC.RECONVERGENT B0 ;  /* 0x0000000000007941 */ /* 0x000fea0003800200 */
.L_x_558:
[----:B------:R-:W-:-:S04]  /*6160*/  LEA R14, P0, R8, R18, 0x2 ;  /* 0x00000012080e7211 */ /* 0x000fc800078010ff */
[----:B------:R-:W-:-:S05]  /*6170*/  LEA.HI.X R15, R8, R19, R9, 0x2, P0 ;  /* 0x00000013080f7211 */ /* 0x000fca00000f1409 */
[----:B------:R-:W2:Y:S01]  /*6180*/  LDG.E R14, desc[UR8][R14.64] ;  /* 0x000000080e0e7981 */ /* 0x000ea2000c1e1900 */
[----:B------:R-:W-:Y:S01]  /*6190*/  BSSY.RECONVERGENT B0, `(.L_x_561) ;  /* 0x000000e000007945 */ /* 0x000fe20003800200 */
[----:B--2---:R-:W-:-:S13]  /*61a0*/  ISETP.NE.AND P0, PT, R14, RZ, PT ;  /* 0x000000ff0e00720c */ /* 0x004fda0003f05270 */
[----:B------:R-:W-:Y:S05]  /*61b0*/  @!P0 BRA `(.L_x_562) ;  /* 0x00000000002c8947 */ /* 0x000fea0003800000 */
[----:B-----5:R-:W-:-:S04]  /*61c0*/  PRMT R7, R10, 0x9910, RZ ;  /* 0x000099100a077816 */ /* 0x020fc800000000ff */
[----:B------:R-:W-:Y:S01]  /*61d0*/  LEA R10, R7, UR4, 0x2 ;  /* 0x00000004070a7c11 */ /* 0x000fe2000f8e10ff */
[----:B------:R-:W-:-:S04]  /*61e0*/  IMAD R8, R2, UR11, R7 ;  /* 0x0000000b02087c24 */ /* 0x000fc8000f8e0207 */
[----:B------:R-:W-:Y:S01]  /*61f0*/  IMAD R7, R8, 0x4, R5 ;  /* 0x0000000408077824 */ /* 0x000fe200078e0205 */
[----:B------:R-:W-:Y:S04]  /*6200*/  LDS R9, [R10] ;  /* 0x000000000a097984 */ /* 0x000fe80000000800 */
[----:B------:R-:W0:Y:S02]  /*6210*/  LDS R8, [R7+0x4] ;  /* 0x0000040007087984 */ /* 0x000e240000000800 */
[----:B0-----:R-:W-:Y:S01]  /*6220*/  IADD3 R9, PT, PT, R9, R8, R0 ;  /* 0x0000000809097210 */ /* 0x001fe20007ffe000 */
[----:B------:R-:W-:-:S04]  /*6230*/  VIADD R14, R8, 0x1 ;  /* 0x00000001080e7836 */ /* 0x000fc80000000000 */
[----:B----4-:R-:W-:Y:S01]  /*6240*/  IMAD.WIDE R8, R9, 0x4, R12 ;  /* 0x0000000409087825 */ /* 0x010fe200078e020c */
[----:B------:R0:W-:Y:S04]  /*6250*/  STS [R7+0x4], R14 ;  /* 0x0000040e07007388 */ /* 0x0001e80000000800 */
[----:B------:R0:W-:Y:S02]  /*6260*/  STG.E desc[UR8][R8.64], R3 ;  /* 0x0000000308007986 */ /* 0x0001e4000c101908 */
.L_x_562:
[----:B------:R-:W-:Y:S05]  /*6270*/  BSYNC.RECONVERGENT B0 ;  /* 0x0000000000007941 */ /* 0x000fea0003800200 */
.L_x_561:
[----:B0-----:R-:W-:-:S05]  /*6280*/  IADD3 R3, P0, PT, R6, R3, RZ ;  /* 0x0000000306037210 */ /* 0x001fca0007f1e0ff */
[----:B------:R-:W-:Y:S01]  /*6290*/  IMAD.X R4, RZ, RZ, R4, P0 ;  /* 0x000000ffff047224 */ /* 0x000fe200000e0604 */
[----:B------:R-:W-:-:S04]  /*62a0*/  ISETP.GE.U32.AND P0, PT, R3, UR14, PT ;  /* 0x0000000e03007c0c */ /* 0x000fc8000bf06070 */
[----:B------:R-:W-:-:S13]  /*62b0*/  ISETP.GE.U32.AND.EX P0, PT, R4, UR15, PT, P0 ;  /* 0x0000000f04007c0c */ /* 0x000fda000bf06100 */
[----:B------:R-:W-:Y:S05]  /*62c0*/  @!P0 BRA `(.L_x_563) ;  /* 0xfffffffc00188947 */ /* 0x000fea000383ffff */
[----:B------:R-:W-:Y:S05]  /*62d0*/  EXIT ;  /* 0x000000000000794d */ /* 0x000fea0003800000 */
        .weak           $__internal_8_$__cuda_sm20_div_u64
        .type           $__internal_8_$__cuda_sm20_div_u64,@function
        .size           $__internal_8_$__cuda_sm20_div_u64,(.L_x_1807 - $__internal_8_$__cuda_sm20_div_u64)
$__internal_8_$__cuda_sm20_div_u64:
        /* <DEDUP_REMOVED lines=72> */
[----:B------:R-:W-:Y:S06]  /*6760*/  RET.REL.NODEC R24 `(_ZN4vllm3moe51moe_lora_align_block_size_small_batch_expert_kernelIsLi256EEEvPT_PilS4_iimiiS4_S4_iS4_S4_S4_S4_b) ;  /* 0xffffff9818247950 */ /* 0x000fec0003c3ffff */
.L_x_564:
        /* <DEDUP_REMOVED lines=9> */
.L_x_1807:


//--------------------- .text._ZN4vllm3moe40lora_count_and_sort_expert_tokens_kernelIaEEvPKT_PiS5_S5_miiiS5_S5_b --------------------------
	.section	.text._ZN4vllm3moe40lora_count_and_sort_expert_tokens_kernelIaEEvPKT_PiS5_S5_miiiS5_S5_b,"ax",@progbits
	.align	128
        .global         _ZN4vllm3moe40lora_count_and_sort_expert_tokens_kernelIaEEvPKT_PiS5_S5_miiiS5_S5_b
        .type           _ZN4vllm3moe40lora_count_and_sort_expert_tokens_kernelIaEEvPKT_PiS5_S5_miiiS5_S5_b,@function
        .size           _ZN4vllm3moe40lora_count_and_sort_expert_tokens_kernelIaEEvPKT_PiS5_S5_miiiS5_S5_b,(.L_x_1808 - _ZN4vllm3moe40lora_count_and_sort_expert_tokens_kernelIaEEvPKT_PiS5_S5_miiiS5_S5_b)
        .other          _ZN4vllm3moe40lora_count_and_sort_expert_tokens_kernelIaEEvPKT_PiS5_S5_miiiS5_S5_b,@"STO_CUDA_ENTRY STV_DEFAULT"
_ZN4vllm3moe40lora_count_and_sort_expert_tokens_kernelIaEEvPKT_PiS5_S5_miiiS5_S5_b:
.text._ZN4vllm3moe40lora_count_and_sort_expert_tokens_kernelIaEEvPKT_PiS5_S5_miiiS5_S5_b:
        /* <DEDUP_REMOVED lines=35> */
.L_x_565:
[----:B------:R-:W0:Y:S01]  /*0230*/  LDCU.64 UR4, c[0x0][0x3a0] ;  /* 0x00007400ff0477ac */ /* 0x000e220008000a00 */
[----:B------:R-:W-:Y:S02]  /*0240*/  MOV R7, UR9 ;  /* 0x0000000900077c02 */ /* 0x000fe40008000f00 */
[----:B------:R-:W-:Y:S01]  /*0250*/  MOV R6, 0x290 ;  /* 0x0000029000067802 */ /* 0x000fe20000000f00 */
[----:B0-----:R-:W-:Y:S02]  /*0260*/  IMAD.U32 R23, RZ, RZ, UR4 ;  /* 0x00000004ff177e24 */ /* 0x001fe4000f8e00ff */
[----:B------:R-:W-:-:S07]  /*0270*/  IMAD.U32 R22, RZ, RZ, UR5 ;  /* 0x00000005ff167e24 */ /* 0x000fce000f8e00ff */
[----:B------:R-:W-:Y:S05]  /*0280*/  CALL.REL.NOINC `($__internal_9_$__cuda_sm20_div_u64) ;  /* 0x0000000c00b07944 */ /* 0x000fea0003c00000 */
[----:B------:R-:W-:-:S07]  /*0290*/  IMAD.MOV.U32 R3, RZ, RZ, R18 ;  /* 0x000000ffff037224 */ /* 0x000fce00078e0012 */
.L_x_566:
        /* <DEDUP_REMOVED lines=37> */
.L_x_572:
[----:B0---4-:R-:W-:-:S04]  /*04f0*/  IADD3 R6, P0, PT, R23, UR8, RZ ;  /* 0x0000000817067c10 */ /* 0x011fc8000ff1e0ff */
[----:B------:R-:W-:-:S05]  /*0500*/  IADD3.X R7, PT, PT, R22, UR9, RZ, P0, !PT ;  /* 0x0000000916077c10 */ /* 0x000fca00087fe4ff */
[----:B------:R-:W2:Y:S01]  /*0510*/  LDG.E.U8.CONSTANT R6, desc[UR6][R6.64] ;  /* 0x0000000606067981 */ /* 0x000ea2000c1e9100 */
        /* <DEDUP_REMOVED lines=16> */
.L_x_571:
[----:B-1----:R-:W-:Y:S05]  /*0620*/  BSYNC.RECONVERGENT B1 ;  /* 0x0000000000017941 */ /* 0x002fea0003800200 */
.L_x_570:
[----:B0-----:R-:W-:-:S05]  /*0630*/  IADD3 R23, P0, PT, R2, R23, RZ ;  /* 0x0000001702177210 */ /* 0x001fca0007f1e0ff */
[----:B------:R-:W-:Y:S01]  /*0640*/  IMAD.X R22, RZ, RZ, R22, P0 ;  /* 0x000000ffff167224 */ /* 0x000fe200000e0616 */
[----:B------:R-:W-:-:S04]  /*0650*/  ISETP.GE.U32.AND P0, PT, R23, UR12, PT ;  /* 0x0000000c17007c0c */ /* 0x000fc8000bf06070 */
[----:B------:R-:W-:-:S13]  /*0660*/  ISETP.GE.U32.AND.EX P0, PT, R22, UR13, PT, P0 ;  /* 0x0000000d16007c0c */ /* 0x000fda000bf06100 */
[----:B------:R-:W-:Y:S05]  /*0670*/  @!P0 BRA `(.L_x_572) ;  /* 0xfffffffc009c8947 */ /* 0x000fea000383ffff */
[----:B------:R-:W-:Y:S05]  /*0680*/  BSYNC B0 ;  /* 0x0000000000007941 */ /* 0x000fea0003800000 */
.L_x_569:
[----:B------:R-:W-:Y:S05]  /*0690*/  EXIT ;  /* 0x000000000000794d */ /* 0x000fea0003800000 */
.L_x_568:
[----:B------:R-:W-:Y:S01]  /*06a0*/  BSSY B0, `(.L_x_573) ;  /* 0x0000016000007945 */ /* 0x000fe20003800000 */
.L_x_576:
[----:B01----:R-:W-:-:S04]  /*06b0*/  IADD3 R10, P0, PT, R23, UR14, RZ ;  /* 0x0000000e170a7c10 */ /* 0x003fc8000ff1e0ff */
[----:B------:R-:W-:-:S05]  /*06c0*/  IADD3.X R11, PT, PT, R22, UR15, RZ, P0, !PT ;  /* 0x0000000f160b7c10 */ /* 0x000fca00087fe4ff */
[----:B------:R-:W2:Y:S01]  /*06d0*/  LDG.E.U8.CONSTANT R10, desc[UR6][R10.64] ;  /* 0x000000060a0a7981 */ /* 0x000ea2000c1e9100 */
        /* <DEDUP_REMOVED lines=12> */
.L_x_575:
[----:B------:R-:W-:Y:S05]  /*07a0*/  BSYNC.RECONVERGENT B1 ;  /* 0x0000000000017941 */ /* 0x000fea0003800200 */
.L_x_574:
[----:B0-----:R-:W-:-:S05]  /*07b0*/  IADD3 R23, P0, PT, R2, R23, RZ ;  /* 0x0000001702177210 */ /* 0x001fca0007f1e0ff */
[----:B------:R-:W-:Y:S01]  /*07c0*/  IMAD.X R22, RZ, RZ, R22, P0 ;  /* 0x000000ffff167224 */ /* 0x000fe200000e0616 */
[----:B------:R-:W-:-:S04]  /*07d0*/  ISETP.GE.U32.AND P0, PT, R23, UR18, PT ;  /* 0x0000001217007c0c */ /* 0x000fc8000bf06070 */
[----:B------:R-:W-:-:S13]  /*07e0*/  ISETP.GE.U32.AND.EX P0, PT, R22, UR19, PT, P0 ;  /* 0x0000001316007c0c */ /* 0x000fda000bf06100 */
[----:B------:R-:W-:Y:S05]  /*07f0*/  @!P0 BRA `(.L_x_576) ;  /* 0xfffffffc00ac8947 */ /* 0x000fea000383ffff */
[----:B------:R-:W-:Y:S05]  /*0800*/  BSYNC B0 ;  /* 0x0000000000007941 */ /* 0x000fea0003800000 */
.L_x_573:
[----:B------:R-:W-:Y:S05]  /*0810*/  EXIT ;  /* 0x000000000000794d */ /* 0x000fea0003800000 */
.L_x_567:
        /* <DEDUP_REMOVED lines=22> */
.L_x_584:
[----:B0-----:R-:W-:-:S04]  /*0980*/  IADD3 R6, P0, PT, R23, UR10, RZ ;  /* 0x0000000a17067c10 */ /* 0x001fc8000ff1e0ff */
[----:B------:R-:W-:-:S05]  /*0990*/  IADD3.X R7, PT, PT, R22, UR11, RZ, P0, !PT ;  /* 0x0000000b16077c10 */ /* 0x000fca00087fe4ff */
[----:B------:R-:W4:Y:S01]  /*09a0*/  LDG.E.U8.CONSTANT R6, desc[UR6][R6.64] ;  /* 0x0000000606067981 */ /* 0x000f22000c1e9100 */
        /* <DEDUP_REMOVED lines=33> */
.L_x_582:
[----:B------:R-:W-:Y:S01]  /*0bc0*/  IMAD.U32 R7, RZ, RZ, UR9 ;  /* 0x00000009ff077e24 */ /* 0x000fe2000f8e00ff */
[----:B------:R-:W-:-:S07]  /*0bd0*/  MOV R6, 0xbf0 ;  /* 0x00000bf000067802 */ /* 0x000fce0000000f00 */
[----:B-1----:R-:W-:Y:S05]  /*0be0*/  CALL.REL.NOINC `($__internal_9_$__cuda_sm20_div_u64) ;  /* 0x0000000400587944 */ /* 0x002fea0003c00000 */
[----:B------:R-:W-:Y:S01]  /*0bf0*/  MOV R6, R18 ;  /* 0x0000001200067202 */ /* 0x000fe20000000f00 */
[----:B------:R-:W-:-:S07]  /*0c00*/  IMAD.MOV.U32 R7, RZ, RZ, R19 ;  /* 0x000000ffff077224 */ /* 0x000fce00078e0013 */
.L_x_583:
[----:B-1----:R-:W-:Y:S05]  /*0c10*/  BSYNC.RECONVERGENT B2 ;  /* 0x0000000000027941 */ /* 0x002fea0003800200 */
.L_x_581:
        /* <DEDUP_REMOVED lines=14> */
.L_x_580:
[----:B-1----:R-:W-:Y:S05]  /*0d00*/  BSYNC.RECONVERGENT B1 ;  /* 0x0000000000017941 */ /* 0x002fea0003800200 */
.L_x_579:
[----:B0-----:R-:W-:-:S05]  /*0d10*/  IADD3 R23, P0, PT, R2, R23, RZ ;  /* 0x0000001702177210 */ /* 0x001fca0007f1e0ff */
[----:B------:R-:W-:Y:S01]  /*0d20*/  IMAD.X R22, RZ, RZ, R22, P0 ;  /* 0x000000ffff167224 */ /* 0x000fe200000e0616 */
[----:B------:R-:W-:-:S04]  /*0d30*/  ISETP.GE.U32.AND P0, PT, R23, UR16, PT ;  /* 0x0000001017007c0c */ /* 0x000fc8000bf06070 */
[----:B------:R-:W-:-:S13]  /*0d40*/  ISETP.GE.U32.AND.EX P0, PT, R22, UR17, PT, P0 ;  /* 0x0000001116007c0c */ /* 0x000fda000bf06100 */
[----:B------:R-:W-:Y:S05]  /*0d50*/  @!P0 BRA `(.L_x_584) ;  /* 0xfffffffc00088947 */ /* 0x000fea000383ffff */
[----:B------:R-:W-:Y:S05]  /*0d60*/  BSYNC B0 ;  /* 0x0000000000007941 */ /* 0x000fea0003800000 */
.L_x_578:
[----:B------:R-:W-:Y:S05]  /*0d70*/  EXIT ;  /* 0x000000000000794d */ /* 0x000fea0003800000 */
.L_x_577:
[----:B------:R-:W-:Y:S01]  /*0d80*/  BSSY B0, `(.L_x_585) ;  /* 0x000003b000007945 */ /* 0x000fe20003800000 */
.L_x_591:
[----:B0-----:R-:W-:-:S04]  /*0d90*/  IADD3 R6, P0, PT, R23, UR18, RZ ;  /* 0x0000001217067c10 */ /* 0x001fc8000ff1e0ff */
[----:B------:R-:W-:-:S05]  /*0da0*/  IADD3.X R7, PT, PT, R22, UR19, RZ, P0, !PT ;  /* 0x0000001316077c10 */ /* 0x000fca00087fe4ff */
[----:B------:R-:W1:Y:S01]  /*0db0*/  LDG.E.U8.CONSTANT R6, desc[UR6][R6.64] ;  /* 0x0000000606067981 */ /* 0x000e62000c1e9100 */
        /* <DEDUP_REMOVED lines=29> */
.L_x_589:
[----:B------:R-:W-:Y:S02]  /*0f90*/  MOV R7, UR9 ;  /* 0x0000000900077c02 */ /* 0x000fe40008000f00 */
[----:B------:R-:W-:-:S07]  /*0fa0*/  MOV R6, 0xfc0 ;  /* 0x00000fc000067802 */ /* 0x000fce0000000f00 */
[----:B----4-:R-:W-:Y:S05]  /*0fb0*/  CALL.REL.NOINC `($__internal_9_$__cuda_sm20_div_u64) ;  /* 0x0000000000647944 */ /* 0x010fea0003c00000 */
[----:B------:R-:W-:Y:S02]  /*0fc0*/  IMAD.MOV.U32 R6, RZ, RZ, R18 ;  /* 0x000000ffff067224 */ /* 0x000fe400078e0012 */
[----:B------:R-:W-:-:S07]  /*0fd0*/  IMAD.MOV.U32 R7, RZ, RZ, R19 ;  /* 0x000000ffff077224 */ /* 0x000fce00078e0013 */
.L_x_590:
[----:B------:R-:W-:Y:S05]  /*0fe0*/  BSYNC.RECONVERGENT B2 ;  /* 0x0000000000027941 */ /* 0x000fea0003800200 */
.L_x_588:
        /* <DEDUP_REMOVED lines=14> */
.L_x_587:
[----:B------:R-:W-:Y:S05]  /*10d0*/  BSYNC.RECONVERGENT B1 ;  /* 0x0000000000017941 */ /* 0x000fea0003800200 */
.L_x_586:
[----:B0-----:R-:W-:-:S04]  /*10e0*/  IADD3 R23, P0, PT, R2, R23, RZ ;  /* 0x0000001702177210 */ /* 0x001fc80007f1e0ff */
[----:B------:R-:W-:Y:S02]  /*10f0*/  IADD3.X R22, PT, PT, RZ, R22, RZ, P0, !PT ;  /* 0x00000016ff167210 */ /* 0x000fe400007fe4ff */
[----:B------:R-:W-:-:S04]  /*1100*/  ISETP.GE.U32.AND P0, PT, R23, UR26, PT ;  /* 0x0000001a17007c0c */ /* 0x000fc8000bf06070 */
[----:B------:R-:W-:-:S13]  /*1110*/  ISETP.GE.U32.AND.EX P0, PT, R22, UR27, PT, P0 ;  /* 0x0000001b16007c0c */ /* 0x000fda000bf06100 */
[----:B------:R-:W-:Y:S05]  /*1120*/  @!P0 BRA `(.L_x_591) ;  /* 0xfffffffc00188947 */ /* 0x000fea000383ffff */
[----:B------:R-:W-:Y:S05]  /*1130*/  BSYNC B0 ;  /* 0x0000000000007941 */ /* 0x000fea0003800000 */
.L_x_585:
[----:B------:R-:W-:Y:S05]  /*1140*/  EXIT ;  /* 0x000000000000794d */ /* 0x000fea0003800000 */
        .weak           $__internal_9_$__cuda_sm20_div_u64
        .type           $__internal_9_$__cuda_sm20_div_u64,@function
        .size           $__internal_9_$__cuda_sm20_div_u64,(.L_x_1808 - $__internal_9_$__cuda_sm20_div_u64)
$__internal_9_$__cuda_sm20_div_u64:
        /* <DEDUP_REMOVED lines=71> */
[----:B------:R-:W-:Y:S06]  /*15c0*/  RET.REL.NODEC R6 `(_ZN4vllm3moe40lora_count_and_sort_expert_tokens_kernelIaEEvPKT_PiS5_S5_miiiS5_S5_b) ;  /* 0xffffffe8068c7950 */ /* 0x000fec0003c3ffff */
.L_x_592:
        /* <DEDUP_REMOVED lines=11> */
.L_x_1808:


//--------------------- .text._ZN4vllm3moe32moe_lora_align_block_size_kernelIaEEvPT_PilS4_iimiiS4_S4_iS4_S4_S4_iiS4_S4_b --------------------------
	.section	.text._ZN4vllm3moe32moe_lora_align_block_size_kernelIaEEvPT_PilS4_iimiiS4_S4_iS4_S4_S4_iiS4_S4_b,"ax",@progbits
	.align	128
        .global         _ZN4vllm3moe32moe_lora_align_block_size_kernelIaEEvPT_PilS4_iimiiS4_S4_iS4_S4_S4_iiS4_S4_b
        .type           _ZN4vllm3moe32moe_lora_align_block_size_kernelIaEEvPT_PilS4_iimiiS4_S4_iS4_S4_S4_iiS4_S4_b,@function
        .size           _ZN4vllm3moe32moe_lora_align_block_size_kernelIaEEvPT_PilS4_iimiiS4_S4_iS4_S4_S4_iiS4_S4_b,(.L_x_1809 - _ZN4vllm3moe32moe_lora_align_block_size_kernelIaEEvPT_PilS4_iimiiS4_S4_iS4_S4_S4_iiS4_S4_b)
        .other          _ZN4vllm3moe32moe_lora_align_block_size_kernelIaEEvPT_PilS4_iimiiS4_S4_iS4_S4_S4_iiS4_S4_b,@"STO_CUDA_ENTRY STV_DEFAULT"
_ZN4vllm3moe32moe_lora_align_block_size_kernelIaEEvPT_PilS4_iimiiS4_S4_iS4_S4_S4_iiS4_S4_b:
.text._ZN4vllm3moe32moe_lora_align_block_size_kernelIaEEvPT_PilS4_iimiiS4_S4_iS4_S4_S4_iiS4_S4_b:
        /* <DEDUP_REMOVED lines=41> */
.L_x_593:
[----:B------:R-:W0:Y:S01]  /*0290*/  LDCU.64 UR4, c[0x0][0x3a8] ;  /* 0x00007500ff0477ac */ /* 0x000e220008000a00 */
[----:B------:R-:W-:Y:S01]  /*02a0*/  IMAD.U32 R11, RZ, RZ, UR7 ;  /* 0x00000007ff0b7e24 */ /* 0x000fe2000f8e00ff */
[----:B------:R-:W-:Y:S01]  /*02b0*/  MOV R14, 0x2f0 ;  /* 0x000002f0000e7802 */ /* 0x000fe20000000f00 */
[----:B0-----:R-:W-:Y:S02]  /*02c0*/  IMAD.U32 R6, RZ, RZ, UR4 ;  /* 0x00000004ff067e24 */ /* 0x001fe4000f8e00ff */
[----:B------:R-:W-:-:S07]  /*02d0*/  IMAD.U32 R7, RZ, RZ, UR5 ;  /* 0x00000005ff077e24 */ /* 0x000fce000f8e00ff */
[----:B------:R-:W-:Y:S05]  /*02e0*/  CALL.REL.NOINC `($__internal_10_$__cuda_sm20_div_u64) ;  /* 0x0000003c007c7944 */ /* 0x000fea0003c00000 */
[----:B------:R-:W-:-:S07]  /*02f0*/  IMAD.MOV.U32 R5, RZ, RZ, R12 ;  /* 0x000000ffff057224 */ /* 0x000fce00078e000c */
.L_x_594:
        /* <DEDUP_REMOVED lines=24> */
.L_x_599:
        /* <DEDUP_REMOVED lines=73> */
.L_x_598:
[----:B------:R-:W-:Y:S05]  /*0910*/  BSYNC.RECONVERGENT B1 ;  /* 0x0000000000017941 */ /* 0x000fea0003800200 */
.L_x_597:
        /* <DEDUP_REMOVED lines=44> */
.L_x_601:
[----:B------:R-:W-:Y:S05]  /*0be0*/  BSYNC.RECONVERGENT B1 ;  /* 0x0000000000017941 */ /* 0x000fea0003800200 */
.L_x_600:
        /* <DEDUP_REMOVED lines=28> */
.L_x_603:
[----:B------:R-:W-:Y:S05]  /*0db0*/  BSYNC.RECONVERGENT B1 ;  /* 0x0000000000017941 */ /* 0x000fea0003800200 */
.L_x_602:
[----:B------:R-:W-:Y:S05]  /*0dc0*/  @!P1 BRA `(.L_x_596) ;  /* 0x0000000000489947 */ /* 0x000fea0003800000 */
[----:B-12---:R-:W1:Y:S01]  /*0dd0*/  LDC.64 R8, c[0x0][0x388] ;  /* 0x0000e200ff087b82 */ /* 0x006e620000000a00 */
[----:B------:R-:W-:-:S07]  /*0de0*/  IMAD.MOV R6, RZ, RZ, -R6 ;  /* 0x000000ffff067224 */ /* 0x000fce00078e0a06 */
[----:B------:R-:W2:Y:S01]  /*0df0*/  LDC.64 R12, c[0x0][0x3f8] ;  /* 0x0000fe00ff0c7b82 */ /* 0x000ea20000000a00 */
[----:B-1----:R-:W-:-:S04]  /*0e00*/  IMAD.WIDE.U32 R8, R7, 0x4, R8 ;  /* 0x0000000407087825 */ /* 0x002fc800078e0008 */
[----:B0-----:R-:W-:Y:S02]  /*0e10*/  IMAD.MOV.U32 R10, RZ, RZ, R8 ;  /* 0x000000ffff0a7224 */ /* 0x001fe400078e0008 */
[----:B------:R-:W-:-:S07]  /*0e20*/  IMAD.MOV.U32 R11, RZ, RZ, R9 ;  /* 0x000000ffff0b7224 */ /* 0x000fce00078e0009 */
.L_x_604:
        /* <DEDUP_REMOVED lines=12> */
.L_x_596:
[----:B------:R-:W-:Y:S05]  /*0ef0*/  BSYNC.RECONVERGENT B0 ;  /* 0x0000000000007941 */ /* 0x000fea0003800200 */
.L_x_595:
        /* <DEDUP_REMOVED lines=16> */
.L_x_606:
        /* <DEDUP_REMOVED lines=11> */
.L_x_605:
        /* <DEDUP_REMOVED lines=17> */
.L_x_609:
        /* <DEDUP_REMOVED lines=29> */
.L_x_608:
        /* <DEDUP_REMOVED lines=24> */
.L_x_610:
        /* <DEDUP_REMOVED lines=18> */
.L_x_611:
        /* <DEDUP_REMOVED lines=10> */
.L_x_607:
        /* <DEDUP_REMOVED lines=33> */
.L_x_617:
[----:B0--3--:R-:W-:-:S04]  /*18e0*/  IADD3 R4, P0, PT, R6, UR20, RZ ;  /* 0x0000001406047c10 */ /* 0x009fc8000ff1e0ff */
[----:B-12---:R-:W-:-:S05]  /*18f0*/  IADD3.X R5, PT, PT, R7, UR21, RZ, P0, !PT ;  /* 0x0000001507057c10 */ /* 0x006fca00087fe4ff */
[----:B------:R-:W2:Y:S01]  /*1900*/  LDG.E.U8.CONSTANT R4, desc[UR10][R4.64] ;  /* 0x0000000a04047981 */ /* 0x000ea2000c1e9100 */
        /* <DEDUP_REMOVED lines=19> */
.L_x_616:
[----:B----4-:R-:W-:Y:S05]  /*1a40*/  BSYNC.RECONVERGENT B0 ;  /* 0x0000000000007941 */ /* 0x010fea0003800200 */
.L_x_615:
[----:B------:R-:W-:Y:S05]  /*1a50*/  @!P0 BRA `(.L_x_617) ;  /* 0xfffffffc00a08947 */ /* 0x000fea000383ffff */
[----:B------:R-:W-:Y:S05]  /*1a60*/  BRA `(.L_x_612) ;  /* 0x00000008002c7947 */ /* 0x000fea0003800000 */
.L_x_614:
[----:B-12---:R-:W0:Y:S01]  /*1a70*/  S2R R5, SR_CgaCtaId ;  /* 0x0000000000057919 */ /* 0x006e220000008800 */
[----:B---3--:R-:W-:-:S05]  /*1a80*/  MOV R4, 0x400 ;  /* 0x0000040000047802 */ /* 0x008fca0000000f00 */
[----:B------:R-:W-:-:S05]  /*1a90*/  VIADD R4, R4, 0x10a0 ;  /* 0x000010a004047836 */ /* 0x000fca0000000000 */
[----:B0-----:R-:W-:-:S07]  /*1aa0*/  LEA R9, R5, R4, 0x18 ;  /* 0x0000000405097211 */ /* 0x001fce00078ec0ff */
.L_x_620:
[----:B0-----:R-:W-:-:S04]  /*1ab0*/  IADD3 R4, P0, PT, R6, UR22, RZ ;  /* 0x0000001606047c10 */ /* 0x001fc8000ff1e0ff */
[----:B------:R-:W-:-:S05]  /*1ac0*/  IADD3.X R5, PT, PT, R7, UR23, RZ, P0, !PT ;  /* 0x0000001707057c10 */ /* 0x000fca00087fe4ff */
        /* <DEDUP_REMOVED lines=12> */
.L_x_619:
[----:B----4-:R-:W-:Y:S05]  /*1b90*/  BSYNC.RECONVERGENT B0 ;  /* 0x0000000000007941 */ /* 0x010fea0003800200 */
.L_x_618:
[----:B------:R-:W-:Y:S05]  /*1ba0*/  @!P0 BRA `(.L_x_620) ;  /* 0xfffffffc00c08947 */ /* 0x000fea000383ffff */
[----:B------:R-:W-:Y:S05]  /*1bb0*/  BRA `(.L_x_612) ;  /* 0x0000000400d87947 */ /* 0x000fea0003800000 */
.L_x_613:
[----:B------:R-:W0:Y:S01]  /*1bc0*/  LDCU.U8 UR4, c[0x0][0x400] ;  /* 0x00008000ff0477ac */ /* 0x000e220008000000 */
[----:B-123--:R-:W1:Y:S01]  /*1bd0*/  LDC.64 R4, c[0x0][0x398] ;  /* 0x0000e600ff047b82 */ /* 0x00ee620000000a00 */
[----:B0-----:R-:W-:-:S04]  /*1be0*/  UPRMT UR4, UR4, 0x8880, URZ ;  /* 0x0000888004047896 */ /* 0x001fc800080000ff */
[----:B------:R-:W-:-:S09]  /*1bf0*/  UISETP.NE.AND UP0, UPT, UR4, URZ, UPT ;  /* 0x000000ff0400728c */ /* 0x000fd2000bf05270 */
[----:B------:R-:W-:Y:S05]  /*1c00*/  BRA.U !UP0, `(.L_x_621) ;  /* 0x0000000108e87547 */ /* 0x000fea000b800000 */
.L_x_627:
[----:B------:R-:W-:-:S04]  /*1c10*/  IADD3 R10, P0, PT, R6, UR24, RZ ;  /* 0x00000018060a7c10 */ /* 0x000fc8000ff1e0ff */
[----:B0-----:R-:W-:-:S05]  /*1c20*/  IADD3.X R11, PT, PT, R7, UR25, RZ, P0, !PT ;  /* 0x00000019070b7c10 */ /* 0x001fca00087fe4ff */
[----:B------:R-:W2:Y:S01]  /*1c30*/  LDG.E.U8.CONSTANT R10, desc[UR10][R10.64] ;  /* 0x0000000a0a0a7981 */ /* 0x000ea2000c1e9100 */
        /* <DEDUP_REMOVED lines=33> */
.L_x_625:
[----:B------:R-:W-:Y:S01]  /*1e50*/  IMAD.U32 R11, RZ, RZ, UR7 ;  /* 0x00000007ff0b7e24 */ /* 0x000fe2000f8e00ff */
[----:B------:R-:W-:-:S07]  /*1e60*/  MOV R14, 0x1e80 ;  /* 0x00001e80000e7802 */ /* 0x000fce0000000f00 */
[----:B----4-:R-:W-:Y:S05]  /*1e70*/  CALL.REL.NOINC `($__internal_10_$__cuda_sm20_div_u64) ;  /* 0x0000002000987944 */ /* 0x010fea0003c00000 */
.L_x_626:
[----:B----4-:R-:W-:Y:S05]  /*1e80*/  BSYNC.RECONVERGENT B1 ;  /* 0x0000000000017941 */ /* 0x010fea0003800200 */
.L_x_624:
        /* <DEDUP_REMOVED lines=11> */
.L_x_623:
[----:B----4-:R-:W-:Y:S05]  /*1f40*/  BSYNC.RECONVERGENT B0 ;  /* 0x0000000000007941 */ /* 0x010fea0003800200 */
.L_x_622:
[----:B------:R-:W-:-:S05]  /*1f50*/  IADD3 R6, P0, PT, R6, UR6, RZ ;  /* 0x0000000606067c10 */ /* 0x000fca000ff1e0ff */
[----:B------:R-:W-:Y:S01]  /*1f60*/  IMAD.X R7, RZ, RZ, R7, P0 ;  /* 0x000000ffff077224 */ /* 0x000fe200000e0607 */
[----:B------:R-:W-:-:S04]  /*1f70*/  ISETP.GE.U32.AND P0, PT, R6, UR16, PT ;  /* 0x0000001006007c0c */ /* 0x000fc8000bf06070 */
[----:B------:R-:W-:-:S13]  /*1f80*/  ISETP.GE.U32.AND.EX P0, PT, R7, UR17, PT, P0 ;  /* 0x0000001107007c0c */ /* 0x000fda000bf06100 */
[----:B------:R-:W-:Y:S05]  /*1f90*/  @!P0 BRA `(.L_x_627) ;  /* 0xfffffffc001c8947 */ /* 0x000fea000383ffff */
[----:B------:R-:W-:Y:S05]  /*1fa0*/  BRA `(.L_x_612) ;  /* 0x0000000000dc7947 */ /* 0x000fea0003800000 */
.L_x_621:
[----:B-1----:R-:W0:Y:S01]  /*1fb0*/  S2R R5, SR_CgaCtaId ;  /* 0x0000000000057919 */ /* 0x002e220000008800 */
[----:B------:R-:W-:-:S05]  /*1fc0*/  MOV R4, 0x400 ;  /* 0x0000040000047802 */ /* 0x000fca0000000f00 */
[----:B------:R-:W-:-:S05]  /*1fd0*/  VIADD R4, R4, 0x10a0 ;  /* 0x000010a004047836 */ /* 0x000fca0000000000 */
[----:B0-----:R-:W-:-:S07]  /*1fe0*/  LEA R4, R5, R4, 0x18 ;  /* 0x0000000405047211 */ /* 0x001fce00078ec0ff */
.L_x_633:
[----:B0-----:R-:W-:-:S04]  /*1ff0*/  IADD3 R10, P0, PT, R6, UR26, RZ ;  /* 0x0000001a060a7c10 */ /* 0x001fc8000ff1e0ff */
[----:B------:R-:W-:-:S05]  /*2000*/  IADD3.X R11, PT, PT, R7, UR27, RZ, P0, !PT ;  /* 0x0000001b070b7c10 */ /* 0x000fca00087fe4ff */
[----:B------:R-:W2:Y:S01]  /*2010*/  LDG.E.U8.CONSTANT R10, desc[UR10][R10.64] ;  /* 0x0000000a0a0a7981 */ /* 0x000ea2000c1e9100 */
        /* <DEDUP_REMOVED lines=29> */
.L_x_631:
[----:B------:R-:W-:Y:S01]  /*21f0*/  IMAD.U32 R11, RZ, RZ, UR7 ;  /* 0x00000007ff0b7e24 */ /* 0x000fe2000f8e00ff */
[----:B------:R-:W-:-:S07]  /*2200*/  MOV R14, 0x2220 ;  /* 0x00002220000e7802 */ /* 0x000fce0000000f00 */
[----:B------:R-:W-:Y:S05]  /*2210*/  CALL.REL.NOINC `($__internal_10_$__cuda_sm20_div_u64) ;  /* 0x0000001c00b07944 */ /* 0x000fea0003c00000 */
[----:B------:R-:W-:Y:S02]  /*2220*/  IMAD.MOV.U32 R10, RZ, RZ, R12 ;  /* 0x000000ffff0a7224 */ /* 0x000fe400078e000c */
[----:B------:R-:W-:-:S07]  /*2230*/  IMAD.MOV.U32 R11, RZ, RZ, R13 ;  /* 0x000000ffff0b7224 */ /* 0x000fce00078e000d */
.L_x_632:
[----:B------:R-:W-:Y:S05]  /*2240*/  BSYNC.RECONVERGENT B1 ;  /* 0x0000000000017941 */ /* 0x000fea0003800200 */
.L_x_630:
[----:B------:R-:W-:-:S05]  /*2250*/  IADD3 R12, P0, PT, R8, R10, RZ ;  /* 0x0000000a080c7210 */ /* 0x000fca0007f1e0ff */
[----:B------:R-:W-:Y:S01]  /*2260*/  IMAD.X R11, R9, 0x1, R11, P0 ;  /* 0x00000001090b7824 */ /* 0x000fe200000e060b */
[----:B------:R-:W-:-:S04]  /*2270*/  LEA R10, P0, R12, UR28, 0x2 ;  /* 0x0000001c0c0a7c11 */ /* 0x000fc8000f8010ff */
[----:B------:R-:W-:-:S05]  /*2280*/  LEA.HI.X R11, R12, UR29, R11, 0x2, P0 ;  /* 0x0000001d0c0b7c11 */ /* 0x000fca00080f140b */
[----:B------:R-:W2:Y:S01]  /*2290*/  LDG.E R10, desc[UR10][R10.64] ;  /* 0x0000000a0a0a7981 */ /* 0x000ea2000c1e1900 */
[----:B------:R-:W-:-:S05]  /*22a0*/  LEA R5, R5, R4, 0x2 ;  /* 0x0000000405057211 */ /* 0x000fca00078e10ff */
[----:B--2---:R0:W-:Y:S02]  /*22b0*/  ATOMS.ADD RZ, [R5], R10 ;  /* 0x0000000a05ff738c */ /* 0x0041e40000000000 */
.L_x_629:
[----:B------:R-:W-:Y:S05]  /*22c0*/  BSYNC.RECONVERGENT B0 ;  /* 0x0000000000007941 */ /* 0x000fea0003800200 */
.L_x_628:
[----:B------:R-:W-:-:S05]  /*22d0*/  IADD3 R6, P0, PT, R6, UR6, RZ ;  /* 0x0000000606067c10 */ /* 0x000fca000ff1e0ff */
[----:B------:R-:W-:Y:S01]  /*22e0*/  IMAD.X R7, RZ, RZ, R7, P0 ;  /* 0x000000ffff077224 */ /* 0x000fe200000e0607 */
[----:B------:R-:W-:-:S04]  /*22f0*/  ISETP.GE.U32.AND P0, PT, R6, UR8, PT ;  /* 0x0000000806007c0c */ /* 0x000fc8000bf06070 */
[----:B------:R-:W-:-:S13]  /*2300*/  ISETP.GE.U32.AND.EX P0, PT, R7, UR9, PT, P0 ;  /* 0x0000000907007c0c */ /* 0x000fda000bf06100 */
[----:B------:R-:W-:Y:S05]  /*2310*/  @!P0 BRA `(.L_x_633) ;  /* 0xfffffffc00348947 */ /* 0x000fea000383ffff */
.L_x_612:
        /* <DEDUP_REMOVED lines=42> */
.L_x_635:
[----:B----4-:R-:W-:Y:S05]  /*25c0*/  BSYNC.RECONVERGENT B0 ;  /* 0x0000000000007941 */ /* 0x010fea0003800200 */
.L_x_634:
        /* <DEDUP_REMOVED lines=70> */
.L_x_650:
        /* <DEDUP_REMOVED lines=73> */
.L_x_636:
        /* <DEDUP_REMOVED lines=85> */
.L_x_642:
        /* <DEDUP_REMOVED lines=22> */
.L_x_641:
[----:B------:R-:W-:Y:S05]  /*3570*/  BSYNC.RECONVERGENT B1 ;  /* 0x0000000000017941 */ /* 0x000fea0003800200 */
.L_x_640:
        /* <DEDUP_REMOVED lines=12> */
.L_x_643:
        /* <DEDUP_REMOVED lines=83> */
.L_x_639:
[----:B------:R-:W-:Y:S05]  /*3b70*/  BSYNC.RECONVERGENT B0 ;  /* 0x0000000000007941 */ /* 0x000fea0003800200 */
.L_x_638:
        /* <DEDUP_REMOVED lines=39> */
.L_x_644:
        /* <DEDUP_REMOVED lines=11> */
.L_x_637:
[----:B------:R-:W-:Y:S02]  /*3ea0*/  IMAD.MOV.U32 R42, RZ, RZ, R27 ;  /* 0x000000ffff2a7224 */ /* 0x000fe400078e001b */
[----:B------:R-:W-:Y:S02]  /*3eb0*/  IMAD.MOV.U32 R41, RZ, RZ, 0x1 ;  /* 0x00000001ff297424 */ /* 0x000fe400078e00ff */
[----:B------:R-:W-:Y:S02]  /*3ec0*/  IMAD.MOV.U32 R44, RZ, RZ, RZ ;  /* 0x000000ffff2c7224 */ /* 0x000fe400078e00ff */
[----:B------:R-:W-:-:S07]  /*3ed0*/  IMAD.MOV.U32 R39, RZ, RZ, -0x1 ;  /* 0xffffffffff277424 */ /* 0x000fce00078e00ff */
[----:B0-----:R-:W-:Y:S05]  /*3ee0*/  WARPSYNC.COLLECTIVE R39, `(.L_x_645) ;  /* 0x0000000027087348 */ /* 0x001fea0003c00000 */
[----:B------:R1:W2:Y:S02]  /*3ef0*/  SHFL.UP P0, R40, R42, R41, R44 ;  /* 0x040000292a287389 */ /* 0x0002a4000000002c */
[----:B012---:R-:W-:Y:S05]  /*3f00*/  ENDCOLLECTIVE ;  /* 0x000000000000791b */ /* 0x007fea0003800000 */
.L_x_645:
[----:B------:R-:W-:Y:S01]  /*3f10*/  IMAD.MOV.U32 R41, RZ, RZ, 0x2 ;  /* 0x00000002ff297424 */ /* 0x000fe200078e00ff */
[----:B------:R-:W-:-:S05]  /*3f20*/  MOV R36, R40 ;  /* 0x0000002800247202 */ /* 0x000fca0000000f00 */
[----:B------:R-:W-:-:S04]  /*3f30*/  @P0 IMAD.IADD R36, R27, 0x1, R36 ;  /* 0x000000011b240824 */ /* 0x000fc800078e0224 */
[----:B------:R-:W-:-:S07]  /*3f40*/  IMAD.MOV.U32 R42, RZ, RZ, R36 ;  /* 0x000000ffff2a7224 */ /* 0x000fce00078e0024 */
[----:B------:R-:W-:Y:S05]  /*3f50*/  WARPSYNC.COLLECTIVE R39, `(.L_x_646) ;  /* 0x0000000027087348 */ /* 0x000fea0003c00000 */
[----:B------:R0:W1:Y:S02]  /*3f60*/  SHFL.UP P0, R40, R42, R41, R44 ;  /* 0x040000292a287389 */ /* 0x000064000000002c */
[----:B01----:R-:W-:Y:S05]  /*3f70*/  ENDCOLLECTIVE ;  /* 0x000000000000791b */ /* 0x003fea0003800000 */
.L_x_646:
[----:B------:R-:W-:Y:S02]  /*3f80*/  IMAD.MOV.U32 R41, RZ, RZ, 0x4 ;  /* 0x00000004ff297424 */ /* 0x000fe400078e00ff */
[----:B------:R-:W-:-:S04]  /*3f90*/  IMAD.MOV.U32 R35, RZ, RZ, R40 ;  /* 0x000000ffff237224 */ /* 0x000fc800078e0028 */
[----:B------:R-:W-:-:S04]  /*3fa0*/  @P0 IMAD.IADD R35, R36, 0x1, R35 ;  /* 0x0000000124230824 */ /* 0x000fc800078e0223 */
[----:B------:R-:W-:-:S07]  /*3fb0*/  IMAD.MOV.U32 R42, RZ, RZ, R35 ;  /* 0x000000ffff2a7224 */ /* 0x000fce00078e0023 */
[----:B------:R-:W-:Y:S05]  /*3fc0*/  WARPSYNC.COLLECTIVE R39, `(.L_x_647) ;  /* 0x0000000027087348 */ /* 0x000fea0003c00000 */
[----:B------:R0:W1:Y:S02]  /*3fd0*/  SHFL.UP P0, R40, R42, R41, R44 ;  /* 0x040000292a287389 */ /* 0x000064000000002c */
[----:B01----:R-:W-:Y:S05]  /*3fe0*/  ENDCOLLECTIVE ;  /* 0x000000000000791b */ /* 0x003fea0003800000 */
.L_x_647:
[----:B------:R-:W-:Y:S02]  /*3ff0*/  HFMA2 R41, -RZ, RZ, 0, 4.76837158203125e-07 ;  /* 0x00000008ff297431 */ /* 0x000fe400000001ff */
[----:B------:R-:W-:-:S04]  /*4000*/  IMAD.MOV.U32 R38, RZ, RZ, R40 ;  /* 0x000000ffff267224 */ /* 0x000fc800078e0028 */
[----:B------:R-:W-:-:S04]  /*4010*/  @P0 IMAD.IADD R38, R35, 0x1, R38 ;  /* 0x0000000123260824 */ /* 0x000fc800078e0226 */
[----:B------:R-:W-:-:S07]  /*4020*/  IMAD.MOV.U32 R42, RZ, RZ, R38 ;  /* 0x000000ffff2a7224 */ /* 0x000fce00078e0026 */
[----:B------:R-:W-:Y:S05]  /*4030*/  WARPSYNC.COLLECTIVE R39, `(.L_x_648) ;  /* 0x0000000027087348 */ /* 0x000fea0003c00000 */
[----:B------:R0:W1:Y:S02]  /*4040*/  SHFL.UP P0, R40, R42, R41, R44 ;  /* 0x040000292a287389 */ /* 0x000064000000002c */
[----:B01----:R-:W-:Y:S05]  /*4050*/  ENDCOLLECTIVE ;  /* 0x000000000000791b */ /* 0x003fea0003800000 */
.L_x_648:
[----:B------:R-:W-:Y:S02]  /*4060*/  IMAD.MOV.U32 R41, RZ, RZ, 0x10 ;  /* 0x00000010ff297424 */ /* 0x000fe400078e00ff */
[----:B------:R-:W-:-:S04]  /*4070*/  IMAD.MOV.U32 R37, RZ, RZ, R40 ;  /* 0x000000ffff257224 */ /* 0x000fc800078e0028 */
[----:B------:R-:W-:-:S04]  /*4080*/  @P0 IMAD.IADD R37, R38, 0x1, R37 ;  /* 0x0000000126250824 */ /* 0x000fc800078e0225 */
[----:B------:R-:W-:-:S07]  /*4090*/  IMAD.MOV.U32 R42, RZ, RZ, R37 ;  /* 0x000000ffff2a7224 */ /* 0x000fce00078e0025 */
[----:B------:R-:W-:Y:S05]  /*40a0*/  WARPSYNC.COLLECTIVE R39, `(.L_x_649) ;  /* 0x0000000027087348 */ /* 0x000fea0003c00000 */
[----:B------:R0:W1:Y:S02]  /*40b0*/  SHFL.UP P0, R40, R42, R41, R44 ;  /* 0x040000292a287389 */ /* 0x000064000000002c */
[----:B01----:R-:W-:Y:S05]  /*40c0*/  ENDCOLLECTIVE ;  /* 0x000000000000791b */ /* 0x003fea0003800000 */
.L_x_649:
[----:B------:R-:W-:Y:S05]  /*40d0*/  BRA `(.L_x_650) ;  /* 0xffffffe800547947 */ /* 0x000fea000383ffff */
        .weak           $__internal_10_$__cuda_sm20_div_u64
        .type           $__internal_10_$__cuda_sm20_div_u64,@function
        .size           $__internal_10_$__cuda_sm20_div_u64,(.L_x_1809 - $__internal_10_$__cuda_sm20_div_u64)
$__internal_10_$__cuda_sm20_div_u64:
        /* <DEDUP_REMOVED lines=71> */
[----:B------:R-:W-:Y:S06]  /*4550*/  RET.REL.NODEC R14 `(_ZN4vllm3moe32moe_lora_align_block_size_kernelIaEEvPT_PilS4_iimiiS4_S4_iS4_S4_S4_iiS4_S4_b) ;  /* 0xffffffb80ea87950 */ /* 0x000fec0003c3ffff */
.L_x_651:
        /* <DEDUP_REMOVED lines=10> */
.L_x_1809:


//--------------------- .text._ZN4vllm3moe51moe_lora_align_block_size_small_batch_expert_kernelIaLi256EEEvPT_PilS4_iimiiS4_S4_iS4_S4_S4_S4_b --------------------------
	.section	.text._ZN4vllm3moe51moe_lora_align_block_size_small_batch_expert_kernelIaLi256EEEvPT_PilS4_iimiiS4_S4_iS4_S4_S4_S4_b,"ax",@progbits
	.align	128
        .global         _ZN4vllm3moe51moe_lora_align_block_size_small_batch_expert_kernelIaLi256EEEvPT_PilS4_iimiiS4_S4_iS4_S4_S4_S4_b
        .type           _ZN4vllm3moe51moe_lora_align_block_size_small_batch_expert_kernelIaLi256EEEvPT_PilS4_iimiiS4_S4_iS4_S4_S4_S4_b,@function
        .size           _ZN4vllm3moe51moe_lora_align_block_size_small_batch_expert_kernelIaLi256EEEvPT_PilS4_iimiiS4_S4_iS4_S4_S4_S4_b,(.L_x_1810 - _ZN4vllm3moe51moe_lora_align_block_size_small_batch_expert_kernelIaLi256EEEvPT_PilS4_iimiiS4_S4_iS4_S4_S4_S4_b)
        .other          _ZN4vllm3moe51moe_lora_align_block_size_small_batch_expert_kernelIaLi256EEEvPT_PilS4_iimiiS4_S4_iS4_S4_S4_S4_b,@"STO_CUDA_ENTRY STV_DEFAULT"
_ZN4vllm3moe51moe_lora_align_block_size_small_batch_expert_kernelIaLi256EEEvPT_PilS4_iimiiS4_S4_iS4_S4_S4_S4_b:
.text._ZN4vllm3moe51moe_lora_align_block_size_small_batch_expert_kernelIaLi256EEEvPT_PilS4_iimiiS4_S4_iS4_S4_S4_S4_b:
        /* <DEDUP_REMOVED lines=40> */
.L_x_652:
[----:B------:R-:W0:Y:S01]  /*0280*/  LDCU.64 UR4, c[0x0][0x3a8] ;  /* 0x00007500ff0477ac */ /* 0x000e220008000a00 */
[----:B------:R-:W-:Y:S01]  /*0290*/  IMAD.U32 R7, RZ, RZ, UR7 ;  /* 0x00000007ff077e24 */ /* 0x000fe2000f8e00ff */
[----:B------:R-:W-:Y:S02]  /*02a0*/  MOV R8, 0x2e0 ;  /* 0x000002e000087802 */ /* 0x000fe40000000f00 */
[----:B0-----:R-:W-:Y:S01]  /*02b0*/  MOV R15, UR4 ;  /* 0x00000004000f7c02 */ /* 0x001fe20008000f00 */
[----:B------:R-:W-:-:S07]  /*02c0*/  IMAD.U32 R9, RZ, RZ, UR5 ;  /* 0x00000005ff097e24 */ /* 0x000fce000f8e00ff */
[----:B------:R-:W-:Y:S05]  /*02d0*/  CALL.REL.NOINC `($__internal_11_$__cuda_sm20_div_u64) ;  /* 0x0000006000007944 */ /* 0x000fea0003c00000 */
[----:B------:R-:W-:-:S07]  /*02e0*/  IMAD.MOV.U32 R3, RZ, RZ, R22 ;  /* 0x000000ffff037224 */ /* 0x000fce00078e0016 */
.L_x_653:
        /* <DEDUP_REMOVED lines=22> */
.L_x_658:
        /* <DEDUP_REMOVED lines=75> */
.L_x_657:
[----:B------:R-:W-:Y:S05]  /*0900*/  BSYNC.RECONVERGENT B1 ;  /* 0x0000000000017941 */ /* 0x000fea0003800200 */
.L_x_656:
        /* <DEDUP_REMOVED lines=44> */
.L_x_660:
[----:B------:R-:W-:Y:S05]  /*0bd0*/  BSYNC.RECONVERGENT B1 ;  /* 0x0000000000017941 */ /* 0x000fea0003800200 */
.L_x_659:
        /* <DEDUP_REMOVED lines=28> */
.L_x_662:
[----:B------:R-:W-:Y:S05]  /*0da0*/  BSYNC.RECONVERGENT B1 ;  /* 0x0000000000017941 */ /* 0x000fea0003800200 */
.L_x_661:
[----:B------:R-:W-:Y:S05]  /*0db0*/  @!P1 BRA `(.L_x_655) ;  /* 0x0000000000489947 */ /* 0x000fea0003800000 */
[----:B------:R-:W0:Y:S01]  /*0dc0*/  LDC.64 R4, c[0x0][0x388] ;  /* 0x0000e200ff047b82 */ /* 0x000e220000000a00 */
[----:B------:R-:W-:-:S07]  /*0dd0*/  IMAD.MOV R2, RZ, RZ, -R2 ;  /* 0x000000ffff027224 */ /* 0x000fce00078e0a02 */
[----:B-123--:R-:W1:Y:S01]  /*0de0*/  LDC.64 R8, c[0x0][0x3e8] ;  /* 0x0000fa00ff087b82 */ /* 0x00ee620000000a00 */
[----:B0-----:R-:W-:-:S04]  /*0df0*/  IMAD.WIDE.U32 R4, R0, 0x4, R4 ;  /* 0x0000000400047825 */ /* 0x001fc800078e0004 */
[----:B------:R-:W-:Y:S02]  /*0e00*/  IMAD.MOV.U32 R6, RZ, RZ, R4 ;  /* 0x000000ffff067224 */ /* 0x000fe400078e0004 */
[----:B------:R-:W-:-:S07]  /*0e10*/  IMAD.MOV.U32 R7, RZ, RZ, R5 ;  /* 0x000000ffff077224 */ /* 0x000fce00078e0005 */
.L_x_663:
        /* <DEDUP_REMOVED lines=12> */
.L_x_655:
[----:B------:R-:W-:Y:S05]  /*0ee0*/  BSYNC.RECONVERGENT B0 ;  /* 0x0000000000007941 */ /* 0x000fea0003800200 */
.L_x_654:
        /* <DEDUP_REMOVED lines=39> */
.L_x_668:
        /* <DEDUP_REMOVED lines=19> */
.L_x_667:
[----:B------:R-:W-:Y:S05]  /*1290*/  BSYNC.RECONVERGENT B0 ;  /* 0x0000000000007941 */ /* 0x000fea0003800200 */
.L_x_666:
        /* <DEDUP_REMOVED lines=20> */
.L_x_670:
[----:B------:R-:W-:Y:S05]  /*13e0*/  BSYNC.RECONVERGENT B0 ;  /* 0x0000000000007941 */ /* 0x000fea0003800200 */
.L_x_669:
        /* <DEDUP_REMOVED lines=18> */
.L_x_672:
[----:B------:R-:W-:Y:S05]  /*1510*/  BSYNC.RECONVERGENT B0 ;  /* 0x0000000000007941 */ /* 0x000fea0003800200 */
.L_x_671:
[----:B------:R-:W-:-:S05]  /*1520*/  @!P1 IADD3 R0, P0, PT, R0, R12, RZ ;  /* 0x0000000c00009210 */ /* 0x000fca0007f1e0ff */
[----:B------:R-:W-:Y:S01]  /*1530*/  @!P1 IMAD.X R4, R4, 0x1, R9, P0 ;  /* 0x0000000104049824 */ /* 0x000fe200000e0609 */
[----:B0-23--:R-:W-:-:S04]  /*1540*/  @!P1 LEA R2, P0, R0, R10, 0x2 ;  /* 0x0000000a00029211 */ /* 0x00dfc800078010ff */
[----:B------:R-:W-:-:S05]  /*1550*/  @!P1 LEA.HI.X R3, R0, R11, R4, 0x2, P0 ;  /* 0x0000000b00039211 */ /* 0x000fca00000f1404 */
[----:B-1----:R4:W-:Y:S04]  /*1560*/  @!P1 STG.E desc[UR8][R2.64], R7 ;  /* 0x0000000702009986 */ /* 0x0029e8000c101908 */
.L_x_665:
[----:B------:R-:W-:Y:S05]  /*1570*/  WARPSYNC.ALL ;  /* 0x0000000000007948 */ /* 0x000fea0003800000 */
[----:B------:R-:W-:Y:S08]  /*1580*/  BAR.SYNC.DEFER_BLOCKING 0x0 ;  /* 0x0000000000007b1d */ /* 0x000ff00000010000 */
[----:B------:R-:W-:Y:S08]  /*1590*/  BAR.SYNC.DEFER_BLOCKING 0x0 ;  /* 0x0000000000007b1d */ /* 0x000ff00000010000 */
[----:B------:R-:W-:Y:S06]  /*15a0*/  BAR.SYNC.DEFER_BLOCKING 0x0 ;  /* 0x0000000000007b1d */ /* 0x000fec0000010000 */
[----:B------:R-:W-:Y:S05]  /*15b0*/  EXIT ;  /* 0x000000000000794d */ /* 0x000fea0003800000 */
.L_x_664:
        /* <DEDUP_REMOVED lines=22> */
.L_x_675:
        /* <DEDUP_REMOVED lines=20> */
.L_x_674:
        /* <DEDUP_REMOVED lines=17> */
.L_x_676:
        /* <DEDUP_REMOVED lines=12> */
.L_x_677:
[----:B------:R-:W-:Y:S05]  /*1a30*/  @!P1 BRA `(.L_x_673) ;  /* 0x0000000000289947 */ /* 0x000fea0003800000 */
[----:B------:R-:W-:Y:S01]  /*1a40*/  IMAD.SHL.U32 R7, R6, 0x4, RZ ;  /* 0x0000000406077824 */ /* 0x000fe200078e00ff */
[----:B------:R-:W-:Y:S01]  /*1a50*/  LEA R6, R12, 0xfffffc08, 0x2 ;  /* 0xfffffc080c067811 */ /* 0x000fe200078e10ff */
[----:B------:R-:W-:-:S04]  /*1a60*/  IMAD.MOV R8, RZ, RZ, -R8 ;  /* 0x000000ffff087224 */ /* 0x000fc800078e0a08 */
[----:B------:R-:W-:-:S05]  /*1a70*/  IMAD R6, R6, R16, R7 ;  /* 0x0000001006067224 */ /* 0x000fca00078e0207 */
[----:B------:R-:W-:-:S07]  /*1a80*/  IADD3 R6, PT, PT, R6, 0x4, R13 ;  /* 0x0000000406067810 */ /* 0x000fce0007ffe00d */
.L_x_678:
[----:B------:R-:W-:Y:S01]  /*1a90*/  VIADD R8, R8, 0x1 ;  /* 0x0000000108087836 */ /* 0x000fe20000000000 */
[----:B------:R1:W-:Y:S04]  /*1aa0*/  STS [R6], RZ ;  /* 0x000000ff06007388 */ /* 0x0003e80000000800 */
[----:B------:R-:W-:Y:S01]  /*1ab0*/  ISETP.NE.AND P0, PT, R8, RZ, PT ;  /* 0x000000ff0800720c */ /* 0x000fe20003f05270 */
[----:B-1----:R-:W-:-:S12]  /*1ac0*/  VIADD R6, R6, 0x4 ;  /* 0x0000000406067836 */ /* 0x002fd80000000000 */
[----:B------:R-:W-:Y:S05]  /*1ad0*/  @P0 BRA `(.L_x_678) ;  /* 0xfffffffc00ec0947 */ /* 0x000fea000383ffff */
.L_x_673:
        /* <DEDUP_REMOVED lines=17> */
.L_x_682:
[----:B------:R-:W1:Y:S02]  /*1bf0*/  LDCU.64 UR4, c[0x0][0x380] ;  /* 0x00007000ff0477ac */ /* 0x000e640008000a00 */
[----:B-1----:R-:W-:-:S04]  /*1c00*/  IADD3 R22, P0, PT, R15, UR4, RZ ;  /* 0x000000040f167c10 */ /* 0x002fc8000ff1e0ff */
[----:B------:R-:W-:Y:S01]  /*1c10*/  IADD3.X R23, PT, PT, R25, UR5, RZ, P0, !PT ;  /* 0x0000000519177c10 */ /* 0x000fe200087fe4ff */
[----:B------:R-:W1:Y:S04]  /*1c20*/  LDCU.64 UR4, c[0x0][0x3a8] ;  /* 0x00007500ff0477ac */ /* 0x000e680008000a00 */
[----:B------:R-:W2:Y:S02]  /*1c30*/  LDG.E.U8.CONSTANT R22, desc[UR8][R22.64] ;  /* 0x0000000816167981 */ /* 0x000ea4000c1e9100 */
[----:B--2---:R-:W-:-:S05]  /*1c40*/  PRMT R17, R22, 0x8880, RZ ;  /* 0x0000888016117816 */ /* 0x004fca00000000ff */
[----:B0-----:R-:W-:-:S06]  /*1c50*/  IMAD.WIDE R16, R17, 0x4, R8 ;  /* 0x0000000411107825 */ /* 0x001fcc00078e0208 */
[----:B------:R-:W2:Y:S01]  /*1c60*/  LDG.E.CONSTANT R17, desc[UR8][R16.64] ;  /* 0x0000000810117981 */ /* 0x000ea2000c1e9900 */
[----:B------:R-:W-:-:S05]  /*1c70*/  IADD3 R15, P1, PT, R6, R15, RZ ;  /* 0x0000000f060f7210 */ /* 0x000fca0007f3e0ff */
[----:B------:R-:W-:Y:S01]  /*1c80*/  IMAD.X R25, RZ, RZ, R25, P1 ;  /* 0x000000ffff197224 */ /* 0x000fe200008e0619 */
[----:B--2---:R-:W-:-:S13]  /*1c90*/  ISETP.NE.AND P0, PT, R17, -0x1, PT ;  /* 0xffffffff1100780c */ /* 0x004fda0003f05270 */
[----:B------:R-:W0:Y:S02]  /*1ca0*/  @P0 LDC R24, c[0x0][0x3a0] ;  /* 0x0000e800ff180b82 */ /* 0x000e240000000800 */
[----:B0-----:R-:W-:-:S04]  /*1cb0*/  @P0 IMAD R24, R14, R24, R17 ;  /* 0x000000180e180224 */ /* 0x001fc800078e0211 */
[----:B------:R-:W-:-:S05]  /*1cc0*/  @P0 IMAD R24, R24, 0x4, R5 ;  /* 0x0000000418180824 */ /* 0x000fca00078e0205 */
[----:B------:R-:W0:Y:S02]  /*1cd0*/  @P0 LDS R7, [R24+0x4] ;  /* 0x0000040018070984 */ /* 0x000e240000000800 */
[----:B0-----:R-:W-:-:S05]  /*1ce0*/  @P0 VIADD R7, R7, 0x1 ;  /* 0x0000000107070836 */ /* 0x001fca0000000000 */
[----:B------:R2:W-:Y:S01]  /*1cf0*/  @P0 STS [R24+0x4], R7 ;  /* 0x0000040718000388 */ /* 0x0005e20000000800 */
[----:B-1----:R-:W-:-:S04]  /*1d00*/  ISETP.GE.U32.AND P0, PT, R15, UR4, PT ;  /* 0x000000040f007c0c */ /* 0x002fc8000bf06070 */
[----:B------:R-:W-:-:S13]  /*1d10*/  ISETP.GE.U32.AND.EX P0, PT, R25, UR5, PT, P0 ;  /* 0x0000000519007c0c */ /* 0x000fda000bf06100 */
[----:B--2---:R-:W-:Y:S05]  /*1d20*/  @!P0 BRA `(.L_x_682) ;  /* 0xfffffffc00b08947 */ /* 0x004fea000383ffff */
[----:B------:R-:W-:Y:S05]  /*1d30*/  BRA `(.L_x_679) ;  /* 0x0000000800087947 */ /* 0x000fea0003800000 */
.L_x_681:
[----:B------:R-:W-:Y:S02]  /*1d40*/  IMAD.MOV.U32 R15, RZ, RZ, R3 ;  /* 0x000000ffff0f7224 */ /* 0x000fe400078e0003 */
[----:B------:R-:W-:-:S07]  /*1d50*/  IMAD.MOV.U32 R26, RZ, RZ, R4 ;  /* 0x000000ffff1a7224 */ /* 0x000fce00078e0004 */
.L_x_683:
[----:B0-----:R-:W0:Y:S02]  /*1d60*/  LDCU.64 UR4, c[0x0][0x380] ;  /* 0x00007000ff0477ac */ /* 0x001e240008000a00 */
[----:B0-----:R-:W-:-:S04]  /*1d70*/  IADD3 R22, P0, PT, R15, UR4, RZ ;  /* 0x000000040f167c10 */ /* 0x001fc8000ff1e0ff */
[----:B------:R-:W-:-:S05]  /*1d80*/  IADD3.X R23, PT, PT, R26, UR5, RZ, P0, !PT ;  /* 0x000000051a177c10 */ /* 0x000fca00087fe4ff */
[----:B------:R-:W2:Y:S01]  /*1d90*/  LDG.E.U8.CONSTANT R22, desc[UR8][R22.64] ;  /* 0x0000000816167981 */ /* 0x000ea2000c1e9100 */
[----:B------:R-:W-:-:S04]  /*1da0*/  IADD3 R15, P1, PT, R6, R15, RZ ;  /* 0x0000000f060f7210 */ /* 0x000fc80007f3e0ff */
[----:B------:R-:W-:Y:S02]  /*1db0*/  ISETP.GE.U32.AND P0, PT, R15, R8, PT ;  /* 0x000000080f00720c */ /* 0x000fe40003f06070 */
[----:B------:R-:W-:-:S04]  /*1dc0*/  IADD3.X R26, PT, PT, RZ, R26, RZ, P1, !PT ;  /* 0x0000001aff1a7210 */ /* 0x000fc80000ffe4ff */
        /* <DEDUP_REMOVED lines=9> */
.L_x_680:
        /* <DEDUP_REMOVED lines=9> */
.L_x_690:
[----:B------:R-:W1:Y:S02]  /*1ef0*/  LDCU.64 UR4, c[0x0][0x380] ;  /* 0x00007000ff0477ac */ /* 0x000e640008000a00 */
[----:B-1----:R-:W-:-:S04]  /*1f00*/  IADD3 R24, P0, PT, R15, UR4, RZ ;  /* 0x000000040f187c10 */ /* 0x002fc8000ff1e0ff */
[----:B------:R-:W-:-:S05]  /*1f10*/  IADD3.X R25, PT, PT, R9, UR5, RZ, P0, !PT ;  /* 0x0000000509197c10 */ /* 0x000fca00087fe4ff */
[----:B------:R-:W2:Y:S02]  /*1f20*/  LDG.E.U8.CONSTANT R24, desc[UR8][R24.64] ;  /* 0x0000000818187981 */ /* 0x000ea4000c1e9100 */
        /* <DEDUP_REMOVED lines=31> */
.L_x_688:
[----:B------:R-:W-:Y:S01]  /*2120*/  IMAD.U32 R7, RZ, RZ, UR7 ;  /* 0x00000007ff077e24 */ /* 0x000fe2000f8e00ff */
[----:B------:R-:W-:-:S07]  /*2130*/  MOV R8, 0x2150 ;  /* 0x0000215000087802 */ /* 0x000fce0000000f00 */
[----:B------:R-:W-:Y:S05]  /*2140*/  CALL.REL.NOINC `($__internal_11_$__cuda_sm20_div_u64) ;  /* 0x0000004000647944 */ /* 0x000fea0003c00000 */
[----:B------:R-:W-:-:S07]  /*2150*/  IMAD.MOV.U32 R26, RZ, RZ, R22 ;  /* 0x000000ffff1a7224 */ /* 0x000fce00078e0016 */
.L_x_689:
[----:B------:R-:W-:Y:S05]  /*2160*/  BSYNC.RECONVERGENT B1 ;  /* 0x0000000000017941 */ /* 0x000fea0003800200 */
.L_x_687:
        /* <DEDUP_REMOVED lines=9> */
.L_x_686:
[----:B------:R-:W-:Y:S05]  /*2200*/  BSYNC.RECONVERGENT B0 ;  /* 0x0000000000007941 */ /* 0x000fea0003800200 */
.L_x_685:
[----:B------:R-:W1:Y:S01]  /*2210*/  LDCU.64 UR4, c[0x0][0x3a8] ;  /* 0x00007500ff0477ac */ /* 0x000e620008000a00 */
[----:B------:R-:W-:-:S05]  /*2220*/  IADD3 R15, P0, PT, R6, R15, RZ ;  /* 0x0000000f060f7210 */ /* 0x000fca0007f1e0ff */
[----:B------:R-:W-:Y:S01]  /*2230*/  IMAD.X R9, RZ, RZ, R9, P0 ;  /* 0x000000ffff097224 */ /* 0x000fe200000e0609 */
[----:B-1----:R-:W-:-:S04]  /*2240*/  ISETP.GE.U32.AND P0, PT, R15, UR4, PT ;  /* 0x000000040f007c0c */ /* 0x002fc8000bf06070 */
[----:B------:R-:W-:-:S13]  /*2250*/  ISETP.GE.U32.AND.EX P0, PT, R9, UR5, PT, P0 ;  /* 0x0000000509007c0c */ /* 0x000fda000bf06100 */
[----:B------:R-:W-:Y:S05]  /*2260*/  @!P0 BRA `(.L_x_690) ;  /* 0xfffffffc00208947 */ /* 0x000fea000383ffff */
[----:B------:R-:W-:Y:S05]  /*2270*/  BRA `(.L_x_679) ;  /* 0x0000000000b87947 */ /* 0x000fea0003800000 */
.L_x_684:
[----:B------:R-:W-:-:S04]  /*2280*/  IADD3 R16, P0, PT, R15, UR12, RZ ;  /* 0x0000000c0f107c10 */ /* 0x000fc8000ff1e0ff */
[----:B------:R-:W-:-:S05]  /*2290*/  IADD3.X R17, PT, PT, R9, UR13, RZ, P0, !PT ;  /* 0x0000000d09117c10 */ /* 0x000fca00087fe4ff */
[----:B------:R0:W5:Y:S01]  /*22a0*/  LDG.E.U8.CONSTANT R16, desc[UR8][R16.64] ;  /* 0x0000000810107981 */ /* 0x000162000c1e9100 */
        /* <DEDUP_REMOVED lines=24> */
.L_x_692:
[----:B------:R-:W-:Y:S01]  /*2430*/  IMAD.U32 R7, RZ, RZ, UR7 ;  /* 0x00000007ff077e24 */ /* 0x000fe2000f8e00ff */
[----:B------:R-:W-:-:S07]  /*2440*/  MOV R8, 0x2460 ;  /* 0x0000246000087802 */ /* 0x000fce0000000f00 */
[----:B-----5:R-:W-:Y:S05]  /*2450*/  CALL.REL.NOINC `($__internal_11_$__cuda_sm20_div_u64) ;  /* 0x0000003c00a07944 */ /* 0x020fea0003c00000 */
[----:B------:R-:W-:-:S07]  /*2460*/  MOV R23, R27 ;  /* 0x0000001b00177202 */ /* 0x000fce0000000f00 */
.L_x_693:
[----:B------:R-:W-:Y:S05]  /*2470*/  BSYNC.RECONVERGENT B0 ;  /* 0x0000000000007941 */ /* 0x000fea0003800200 */
.L_x_691:
        /* <DEDUP_REMOVED lines=14> */
.L_x_679:
        /* <DEDUP_REMOVED lines=35> */
.L_x_699:
        /* <DEDUP_REMOVED lines=68> */
.L_x_698:
        /* <DEDUP_REMOVED lines=38> */
.L_x_700:
[----:B------:R-:W-:-:S13]  /*2e30*/  ISETP.NE.OR P0, PT, R8, RZ, P0 ;  /* 0x000000ff0800720c */ /* 0x000fda0000705670 */
[----:B------:R-:W-:Y:S05]  /*2e40*/  @!P0 BRA `(.L_x_701) ;  /* 0x0000000000508947 */ /* 0x000fea0003800000 */
.L_x_697:
        /* <DEDUP_REMOVED lines=20> */
.L_x_701:
[----:B------:R-:W-:-:S12]  /*2f90*/  UIADD3 UR4, UPT, UPT, UR4, 0x1, URZ ;  /* 0x0000000104047890 */ /* 0x000fd8000fffe0ff */
.L_x_696:
[----:B------:R-:W-:-:S13]  /*2fa0*/  LOP3.LUT P0, R8, R11, 0x3, RZ, 0xc0, !PT ;  /* 0x000000030b087812 */ /* 0x000fda000780c0ff */
[----:B------:R-:W-:Y:S05]  /*2fb0*/  @!P0 BRA `(.L_x_695) ;  /* 0x00000000003c8947 */ /* 0x000fea0003800000 */
[----:B------:R-:W-:Y:S01]  /*2fc0*/  LEA R13, R12, R13, 0x2 ;  /* 0x0000000d0c0d7211 */ /* 0x000fe200078e10ff */
[----:B------:R-:W-:Y:S01]  /*2fd0*/  IMAD.MOV R9, RZ, RZ, -R8 ;  /* 0x000000ffff097224 */ /* 0x000fe200078e0a08 */
[----:B------:R-:W-:Y:S02]  /*2fe0*/  ULEA UR5, UR4, 0x4, 0x2 ;  /* 0x0000000404057891 */ /* 0x000fe4000f8e10ff */
[----:B------:R-:W-:Y:S02]  /*2ff0*/  IMAD R17, R7, UR4, RZ ;  /* 0x0000000407117c24 */ /* 0x000fe4000f8e02ff */
[----:B------:R-:W-:-:S08]  /*3000*/  VIADD R8, R13, 0xfffffc04 ;  /* 0xfffffc040d087836 */ /* 0x000fd00000000000 */
.L_x_702:
        /* <DEDUP_REMOVED lines=10> */
.L_x_695:
[----:B------:R-:W-:Y:S05]  /*30b0*/  BSYNC.RECONVERGENT B0 ;  /* 0x0000000000007941 */ /* 0x000fea0003800200 */
.L_x_694:
        /* <DEDUP_REMOVED lines=32> */
.L_x_707:
        /* <DEDUP_REMOVED lines=143> */
.L_x_706:
        /* <DEDUP_REMOVED lines=87> */
.L_x_710:
[----:B------:R-:W-:Y:S05]  /*4120*/  BSYNC.RECONVERGENT B2 ;  /* 0x0000000000027941 */ /* 0x000fea0003800200 */
.L_x_709:
        /* <DEDUP_REMOVED lines=57> */
.L_x_712:
[----:B------:R-:W-:Y:S05]  /*44c0*/  BSYNC.RECONVERGENT B2 ;  /* 0x0000000000027941 */ /* 0x000fea0003800200 */
.L_x_711:
        /* <DEDUP_REMOVED lines=33> */
.L_x_708:
[----:B------:R-:W-:Y:S05]  /*46e0*/  BSYNC.RECONVERGENT B1 ;  /* 0x0000000000017941 */ /* 0x000fea0003800200 */
.L_x_705:
[----:B0-----:R-:W0:Y:S04]  /*46f0*/  LDS R9, [R5] ;  /* 0x0000000005097984 */ /* 0x001e280000000800 */
[----:B0-----:R0:W-:Y:S02]  /*4700*/  STG.E desc[UR8][R20.64], R9 ;  /* 0x0000000914007986 */ /* 0x0011e4000c101908 */
.L_x_704:
[----:B------:R-:W-:Y:S05]  /*4710*/  BSYNC.RECONVERGENT B0 ;  /* 0x0000000000007941 */ /* 0x000fea0003800200 */
.L_x_703:
        /* <DEDUP_REMOVED lines=62> */
.L_x_717:
        /* <DEDUP_REMOVED lines=22> */
.L_x_716:
[----:B------:R-:W-:Y:S05]  /*4c60*/  BSYNC.RECONVERGENT B1 ;  /* 0x0000000000017941 */ /* 0x000fea0003800200 */
.L_x_715:
        /* <DEDUP_REMOVED lines=12> */
.L_x_718:
        /* <DEDUP_REMOVED lines=83> */
.L_x_714:
[----:B0-----:R-:W-:Y:S05]  /*5260*/  BSYNC.RECONVERGENT B0 ;  /* 0x0000000000007941 */ /* 0x001fea0003800200 */
.L_x_713:
        /* <DEDUP_REMOVED lines=40> */
.L_x_721:
        /* <DEDUP_REMOVED lines=10> */
.L_x_720:
[----:B------:R-:W-:Y:S05]  /*5590*/  BSYNC.RECONVERGENT B0 ;  /* 0x0000000000007941 */ /* 0x000fea0003800200 */
.L_x_719:
        /* <DEDUP_REMOVED lines=14> */
.L_x_726:
[----:B------:R-:W-:-:S04]  /*5680*/  IADD3 R14, P0, PT, R3, UR6, RZ ;  /* 0x00000006030e7c10 */ /* 0x000fc8000ff1e0ff */
[----:B------:R-:W-:-:S05]  /*5690*/  IADD3.X R15, PT, PT, R4, UR7, RZ, P0, !PT ;  /* 0x00000007040f7c10 */ /* 0x000fca00087fe4ff */
[----:B------:R-:W2:Y:S02]  /*56a0*/  LDG.E.U8.CONSTANT R14, desc[UR8][R14.64] ;  /* 0x000000080e0e7981 */ /* 0x000ea4000c1e9100 */
        /* <DEDUP_REMOVED lines=19> */
.L_x_725:
[----:B------:R-:W-:Y:S05]  /*57e0*/  BSYNC.RECONVERGENT B0 ;  /* 0x0000000000007941 */ /* 0x000fea0003800200 */
.L_x_724:
[----:B-1----:R-:W-:-:S05]  /*57f0*/  IADD3 R3, P0, PT, R6, R3, RZ ;  /* 0x0000000306037210 */ /* 0x002fca0007f1e0ff */
[----:B------:R-:W-:Y:S01]  /*5800*/  IMAD.X R4, RZ, RZ, R4, P0 ;  /* 0x000000ffff047224 */ /* 0x000fe200000e0604 */
[----:B------:R-:W-:-:S04]  /*5810*/  ISETP.GE.U32.AND P0, PT, R3, UR14, PT ;  /* 0x0000000e03007c0c */ /* 0x000fc8000bf06070 */
[----:B------:R-:W-:-:S13]  /*5820*/  ISETP.GE.U32.AND.EX P0, PT, R4, UR15, PT, P0 ;  /* 0x0000000f04007c0c */ /* 0x000fda000bf06100 */
[----:B------:R-:W-:Y:S05]  /*5830*/  @!P0 BRA `(.L_x_726) ;  /* 0xfffffffc00908947 */ /* 0x000fea000383ffff */
[----:B------:R-:W-:Y:S05]  /*5840*/  EXIT ;  /* 0x000000000000794d */ /* 0x000fea0003800000 */
.L_x_723:
[----:B------:R-:W0:Y:S01]  /*5850*/  S2UR UR5, SR_CgaCtaId ;  /* 0x00000000000579c3 */ /* 0x000e220000008800 */
[----:B------:R-:W-:Y:S01]  /*5860*/  UMOV UR4, 0x400 ;  /* 0x0000040000047882 */ /* 0x000fe20000000000 */
[----:B------:R-:W2:Y:S01]  /*5870*/  LDCU UR10, c[0x0][0x3a0] ;  /* 0x00007400ff0a77ac */ /* 0x000ea20008000800 */
[----:B------:R-:W3:Y:S05]  /*5880*/  LDCU.64 UR6, c[0x0][0x380] ;  /* 0x00007000ff0677ac */ /* 0x000eea0008000a00 */
[----:B-1----:R-:W1:Y:S01]  /*5890*/  LDC.64 R8, c[0x0][0x3b8] ;  /* 0x0000ee00ff087b82 */ /* 0x002e620000000a00 */
[----:B0-23--:R-:W-:-:S12]  /*58a0*/  ULEA UR4, UR5, UR4, 0x18 ;  /* 0x0000000405047291 */ /* 0x00dfd8000f8ec0ff */
.L_x_727:
[----:B------:R-:W-:-:S04]  /*58b0*/  IADD3 R12, P0, PT, R3, UR6, RZ ;  /* 0x00000006030c7c10 */ /* 0x000fc8000ff1e0ff */
[----:B------:R-:W-:-:S05]  /*58c0*/  IADD3.X R13, PT, PT, R4, UR7, RZ, P0, !PT ;  /* 0x00000007040d7c10 */ /* 0x000fca00087fe4ff */
[----:B------:R-:W2:Y:S02]  /*58d0*/  LDG.E.U8.CONSTANT R12, desc[UR8][R12.64] ;  /* 0x000000080c0c7981 */ /* 0x000ea4000c1e9100 */
        /* <DEDUP_REMOVED lines=17> */
.L_x_722:
        /* <DEDUP_REMOVED lines=10> */
.L_x_734:
[----:B-1----:R-:W-:-:S04]  /*5a90*/  IADD3 R14, P0, PT, R3, UR12, RZ ;  /* 0x0000000c030e7c10 */ /* 0x002fc8000ff1e0ff */
[----:B------:R-:W-:-:S05]  /*5aa0*/  IADD3.X R15, PT, PT, R4, UR13, RZ, P0, !PT ;  /* 0x0000000d040f7c10 */ /* 0x000fca00087fe4ff */
[----:B------:R-:W2:Y:S02]  /*5ab0*/  LDG.E.U8.CONSTANT R14, desc[UR8][R14.64] ;  /* 0x000000080e0e7981 */ /* 0x000ea4000c1e9100 */
        /* <DEDUP_REMOVED lines=30> */
.L_x_732:
[----:B------:R-:W-:Y:S01]  /*5ca0*/  IMAD.MOV.U32 R15, RZ, RZ, R3 ;  /* 0x000000ffff0f7224 */ /* 0x000fe200078e0003 */
[----:B------:R-:W-:Y:S01]  /*5cb0*/  MOV R7, UR7 ;  /* 0x0000000700077c02 */ /* 0x000fe20008000f00 */
[----:B------:R-:W-:Y:S01]  /*5cc0*/  IMAD.MOV.U32 R9, RZ, RZ, R4 ;  /* 0x000000ffff097224 */ /* 0x000fe200078e0004 */
[----:B------:R-:W-:-:S07]  /*5cd0*/  MOV R8, 0x5cf0 ;  /* 0x00005cf000087802 */ /* 0x000fce0000000f00 */
[----:B----4-:R-:W-:Y:S05]  /*5ce0*/  CALL.REL.NOINC `($__internal_11_$__cuda_sm20_div_u64) ;  /* 0x00000004007c7944 */ /* 0x010fea0003c00000 */
[----:B------:R-:W-:Y:S02]  /*5cf0*/  IMAD.MOV.U32 R8, RZ, RZ, R22 ;  /* 0x000000ffff087224 */ /* 0x000fe400078e0016 */
[----:B------:R-:W-:-:S07]  /*5d00*/  IMAD.MOV.U32 R9, RZ, RZ, R27 ;  /* 0x000000ffff097224 */ /* 0x000fce00078e001b */
.L_x_733:
[----:B------:R-:W-:Y:S05]  /*5d10*/  BSYNC.RECONVERGENT B1 ;  /* 0x0000000000017941 */ /* 0x000fea0003800200 */
.L_x_731:
        /* <DEDUP_REMOVED lines=18> */
.L_x_730:
[----:B------:R-:W-:Y:S05]  /*5e40*/  BSYNC.RECONVERGENT B0 ;  /* 0x0000000000007941 */ /* 0x000fea0003800200 */
.L_x_729:
[----:B-1----:R-:W-:-:S05]  /*5e50*/  IADD3 R3, P0, PT, R6, R3, RZ ;  /* 0x0000000306037210 */ /* 0x002fca0007f1e0ff */
[----:B------:R-:W-:Y:S01]  /*5e60*/  IMAD.X R4, RZ, RZ, R4, P0 ;  /* 0x000000ffff047224 */ /* 0x000fe200000e0604 */
[----:B------:R-:W-:-:S04]  /*5e70*/  ISETP.GE.U32.AND P0, PT, R3, UR14, PT ;  /* 0x0000000e03007c0c */ /* 0x000fc8000bf06070 */
[----:B------:R-:W-:-:S13]  /*5e80*/  ISETP.GE.U32.AND.EX P0, PT, R4, UR15, PT, P0 ;  /* 0x0000000f04007c0c */ /* 0x000fda000bf06100 */
[----:B------:R-:W-:Y:S05]  /*5e90*/  @!P0 BRA `(.L_x_734) ;  /* 0xfffffff800fc8947 */ /* 0x000fea000383ffff */
[----:B------:R-:W-:Y:S05]  /*5ea0*/  EXIT ;  /* 0x000000000000794d */ /* 0x000fea0003800000 */
.L_x_728:
        /* <DEDUP_REMOVED lines=8> */
.L_x_740:
[----:B-1---5:R-:W-:-:S04]  /*5f30*/  IADD3 R10, P0, PT, R3, UR12, RZ ;  /* 0x0000000c030a7c10 */ /* 0x022fc8000ff1e0ff */
[----:B------:R-:W-:-:S05]  /*5f40*/  IADD3.X R11, PT, PT, R4, UR13, RZ, P0, !PT ;  /* 0x0000000d040b7c10 */ /* 0x000fca00087fe4ff */
[----:B------:R0:W5:Y:S01]  /*5f50*/  LDG.E.U8.CONSTANT R10, desc[UR8][R10.64] ;  /* 0x000000080a0a7981 */ /* 0x000162000c1e9100 */
        /* <DEDUP_REMOVED lines=24> */
.L_x_736:
[----:B------:R-:W-:Y:S01]  /*60e0*/  IMAD.MOV.U32 R15, RZ, RZ, R3 ;  /* 0x000000ffff0f7224 */ /* 0x000fe200078e0003 */
[----:B------:R-:W-:Y:S01]  /*60f0*/  MOV R7, UR7 ;  /* 0x0000000700077c02 */ /* 0x000fe20008000f00 */
[----:B------:R-:W-:Y:S01]  /*6100*/  IMAD.MOV.U32 R9, RZ, RZ, R4 ;  /* 0x000000ffff097224 */ /* 0x000fe200078e0004 */
[----:B------:R-:W-:-:S07]  /*6110*/  MOV R8, 0x6130 ;  /* 0x0000613000087802 */ /* 0x000fce0000000f00 */
[----:B----45:R-:W-:Y:S05]  /*6120*/  CALL.REL.NOINC `($__internal_11_$__cuda_sm20_div_u64) ;  /* 0x00000000006c7944 */ /* 0x030fea0003c00000 */
[----:B------:R-:W-:Y:S02]  /*6130*/  IMAD.MOV.U32 R8, RZ, RZ, R22 ;  /* 0x000000ffff087224 */ /* 0x000fe400078e0016 */
[----:B------:R-:W-:-:S07]  /*6140*/  IMAD.MOV.U32 R9, RZ, RZ, R27 ;  /* 0x000000ffff097224 */ /* 0x000fce00078e001b */
.L_x_737:
[----:B------:R-:W-:Y:S05]  /*6150*/  BSYNC.RECONVERGENT B0 ;  /* 0x0000000000007941 */ /* 0x000fea0003800200 */
.L_x_735:
        /* <DEDUP_REMOVED lines=17> */
.L_x_739:
[----:B------:R-:W-:Y:S05]  /*6270*/  BSYNC.RECONVERGENT B0 ;  /* 0x0000000000007941 */ /* 0x000fea0003800200 */
.L_x_738:
[----:B0-----:R-:W-:-:S05]  /*6280*/  IADD3 R3, P0, PT, R6, R3, RZ ;  /* 0x0000000306037210 */ /* 0x001fca0007f1e0ff */
[----:B------:R-:W-:Y:S01]  /*6290*/  IMAD.X R4, RZ, RZ, R4, P0 ;  /* 0x000000ffff047224 */ /* 0x000fe200000e0604 */
[----:B------:R-:W-:-:S04]  /*62a0*/  ISETP.GE.U32.AND P0, PT, R3, UR14, PT ;  /* 0x0000000e03007c0c */ /* 0x000fc8000bf06070 */
[----:B------:R-:W-:-:S13]  /*62b0*/  ISETP.GE.U32.AND.EX P0, PT, R4, UR15, PT, P0 ;  /* 0x0000000f04007c0c */ /* 0x000fda000bf06100 */
[----:B------:R-:W-:Y:S05]  /*62c0*/  @!P0 BRA `(.L_x_740) ;  /* 0xfffffffc00188947 */ /* 0x000fea000383ffff */
[----:B------:R-:W-:Y:S05]  /*62d0*/  EXIT ;  /* 0x000000000000794d */ /* 0x000fea0003800000 */
        .weak           $__internal_11_$__cuda_sm20_div_u64
        .type           $__internal_11_$__cuda_sm20_div_u64,@function
        .size           $__internal_11_$__cuda_sm20_div_u64,(.L_x_1810 - $__internal_11_$__cuda_sm20_div_u64)
$__internal_11_$__cuda_sm20_div_u64:
        /* <DEDUP_REMOVED lines=72> */
[----:B------:R-:W-:Y:S06]  /*6760*/  RET.REL.NODEC R24 `(_ZN4vllm3moe51moe_lora_align_block_size_small_batch_expert_kernelIaLi256EEEvPT_PilS4_iimiiS4_S4_iS4_S4_S4_S4_b) ;  /* 0xffffff9818247950 */ /* 0x000fec0003c3ffff */
.L_x_741:
        /* <DEDUP_REMOVED lines=9> */
.L_x_1810:


//--------------------- .text._ZN4vllm3moe40lora_count_and_sort_expert_tokens_kernelIhEEvPKT_PiS5_S5_miiiS5_S5_b --------------------------
	.section	.text._ZN4vllm3moe40lora_count_and_sort_expert_tokens_kernelIhEEvPKT_PiS5_S5_miiiS5_S5_b,"ax",@progbits
	.align	128
        .global         _ZN4vllm3moe40lora_count_and_sort_expert_tokens_kernelIhEEvPKT_PiS5_S5_miiiS5_S5_b
        .type           _ZN4vllm3moe40lora_count_and_sort_expert_tokens_kernelIhEEvPKT_PiS5_S5_miiiS5_S5_b,@function
        .size           _ZN4vllm3moe40lora_count_and_sort_expert_tokens_kernelIhEEvPKT_PiS5_S5_miiiS5_S5_b,(.L_x_1811 - _ZN4vllm3moe40lora_count_and_sort_expert_tokens_kernelIhEEvPKT_PiS5_S5_miiiS5_S5_b)
        .other          _ZN4vllm3moe40lora_count_and_sort_expert_tokens_kernelIhEEvPKT_PiS5_S5_miiiS5_S5_b,@"STO_CUDA_ENTRY STV_DEFAULT"
_ZN4vllm3moe40lora_count_and_sort_expert_tokens_kernelIhEEvPKT_PiS5_S5_miiiS5_S5_b:
.text._ZN4vllm3moe40lora_count_and_sort_expert_tokens_kernelIhEEvPKT_PiS5_S5_miiiS5_S5_b:
        /* <DEDUP_REMOVED lines=35> */
.L_x_742:
[----:B------:R-:W0:Y:S01]  /*0230*/  LDCU.64 UR4, c[0x0][0x3a0] ;  /* 0x00007400ff0477ac */ /* 0x000e220008000a00 */
[----:B------:R-:W-:Y:S02]  /*0240*/  MOV R7, UR9 ;  /* 0x0000000900077c02 */ /* 0x000fe40008000f00 */
[----:B------:R-:W-:Y:S01]  /*0250*/  MOV R6, 0x290 ;  /* 0x0000029000067802 */ /* 0x000fe20000000f00 */
[----:B0-----:R-:W-:Y:S02]  /*0260*/  IMAD.U32 R23, RZ, RZ, UR4 ;  /* 0x00000004ff177e24 */ /* 0x001fe4000f8e00ff */
[----:B------:R-:W-:-:S07]  /*0270*/  IMAD.U32 R22, RZ, RZ, UR5 ;  /* 0x00000005ff167e24 */ /* 0x000fce000f8e00ff */
[----:B------:R-:W-:Y:S05]  /*0280*/  CALL.REL.NOINC `($__internal_12_$__cuda_sm20_div_u64) ;  /* 0x0000000c00a07944 */ /* 0x000fea0003c00000 */
[----:B------:R-:W-:-:S07]  /*0290*/  IMAD.MOV.U32 R3, RZ, RZ, R18 ;  /* 0x000000ffff037224 */ /* 0x000fce00078e0012 */
.L_x_743:
        /* <DEDUP_REMOVED lines=37> */
.L_x_749:
[----:B0---4-:R-:W-:-:S04]  /*04f0*/  IADD3 R6, P0, PT, R23, UR8, RZ ;  /* 0x0000000817067c10 */ /* 0x011fc8000ff1e0ff */
[----:B------:R-:W-:-:S06]  /*0500*/  IADD3.X R7, PT, PT, R22, UR9, RZ, P0, !PT ;  /* 0x0000000916077c10 */ /* 0x000fcc00087fe4ff */
[----:B------:R-:W2:Y:S01]  /*0510*/  LDG.E.U8.CONSTANT R7, desc[UR6][R6.64] ;  /* 0x0000000606077981 */ /* 0x000ea2000c1e9100 */
[----:B------:R-:W-:Y:S05]  /*0520*/  YIELD ;  /* 0x0000000000007946 */ /* 0x000fea0003800000 */
[----:B------:R-:W-:Y:S01]  /*0530*/  BSSY.RECONVERGENT B1, `(.L_x_747) ;  /* 0x000000e000017945 */ /* 0x000fe20003800200 */
[----:B--2---:R-:W-:-:S13]  /*0540*/  ISETP.GE.AND P0, PT, R7, UR10, PT ;  /* 0x0000000a07007c0c */ /* 0x004fda000bf06270 */
[----:B------:R-:W-:Y:S05]  /*0550*/  @P0 BRA `(.L_x_748) ;  /* 0x00000000002c0947 */ /* 0x000fea0003800000 */
[----:B------:R-:W-:-:S06]  /*0560*/  IMAD.WIDE.U32 R6, R7, 0x4, R14 ;  /* 0x0000000407067825 */ /* 0x000fcc00078e000e */
        /* <DEDUP_REMOVED lines=10> */
.L_x_748:
[----:B-1----:R-:W-:Y:S05]  /*0610*/  BSYNC.RECONVERGENT B1 ;  /* 0x0000000000017941 */ /* 0x002fea0003800200 */
.L_x_747:
[----:B0-----:R-:W-:-:S04]  /*0620*/  IADD3 R23, P0, PT, R2, R23, RZ ;  /* 0x0000001702177210 */ /* 0x001fc80007f1e0ff */
[----:B------:R-:W-:Y:S02]  /*0630*/  IADD3.X R22, PT, PT, RZ, R22, RZ, P0, !PT ;  /* 0x00000016ff167210 */ /* 0x000fe400007fe4ff */
[----:B------:R-:W-:-:S04]  /*0640*/  ISETP.GE.U32.AND P0, PT, R23, UR12, PT ;  /* 0x0000000c17007c0c */ /* 0x000fc8000bf06070 */
[----:B------:R-:W-:-:S13]  /*0650*/  ISETP.GE.U32.AND.EX P0, PT, R22, UR13, PT, P0 ;  /* 0x0000000d16007c0c */ /* 0x000fda000bf06100 */
[----:B------:R-:W-:Y:S05]  /*0660*/  @!P0 BRA `(.L_x_749) ;  /* 0xfffffffc00a08947 */ /* 0x000fea000383ffff */
[----:B------:R-:W-:Y:S05]  /*0670*/  BSYNC B0 ;  /* 0x0000000000007941 */ /* 0x000fea0003800000 */
.L_x_746:
[----:B------:R-:W-:Y:S05]  /*0680*/  EXIT ;  /* 0x000000000000794d */ /* 0x000fea0003800000 */
.L_x_745:
[----:B------:R-:W-:Y:S01]  /*0690*/  BSSY B0, `(.L_x_750) ;  /* 0x0000015000007945 */ /* 0x000fe20003800000 */
.L_x_753:
[----:B01----:R-:W-:-:S04]  /*06a0*/  IADD3 R10, P0, PT, R23, UR14, RZ ;  /* 0x0000000e170a7c10 */ /* 0x003fc8000ff1e0ff */
[----:B------:R-:W-:-:S05]  /*06b0*/  IADD3.X R11, PT, PT, R22, UR15, RZ, P0, !PT ;  /* 0x0000000f160b7c10 */ /* 0x000fca00087fe4ff */
[----:B------:R-:W2:Y:S01]  /*06c0*/  LDG.E.U8.CONSTANT R10, desc[UR6][R10.64] ;  /* 0x000000060a0a7981 */ /* 0x000ea2000c1e9100 */
        /* <DEDUP_REMOVED lines=11> */
.L_x_752:
[----:B------:R-:W-:Y:S05]  /*0780*/  BSYNC.RECONVERGENT B1 ;  /* 0x0000000000017941 */ /* 0x000fea0003800200 */
.L_x_751:
[----:B0-----:R-:W-:-:S04]  /*0790*/  IADD3 R23, P0, PT, R2, R23, RZ ;  /* 0x0000001702177210 */ /* 0x001fc80007f1e0ff */
[----:B------:R-:W-:Y:S02]  /*07a0*/  IADD3.X R22, PT, PT, RZ, R22, RZ, P0, !PT ;  /* 0x00000016ff167210 */ /* 0x000fe400007fe4ff */
[----:B------:R-:W-:-:S04]  /*07b0*/  ISETP.GE.U32.AND P0, PT, R23, UR18, PT ;  /* 0x0000001217007c0c */ /* 0x000fc8000bf06070 */
[----:B------:R-:W-:-:S13]  /*07c0*/  ISETP.GE.U32.AND.EX P0, PT, R22, UR19, PT, P0 ;  /* 0x0000001316007c0c */ /* 0x000fda000bf06100 */
[----:B------:R-:W-:Y:S05]  /*07d0*/  @!P0 BRA `(.L_x_753) ;  /* 0xfffffffc00b08947 */ /* 0x000fea000383ffff */
[----:B------:R-:W-:Y:S05]  /*07e0*/  BSYNC B0 ;  /* 0x0000000000007941 */ /* 0x000fea0003800000 */
.L_x_750:
[----:B------:R-:W-:Y:S05]  /*07f0*/  EXIT ;  /* 0x000000000000794d */ /* 0x000fea0003800000 */
.L_x_744:
        /* <DEDUP_REMOVED lines=22> */
.L_x_761:
[----:B0-----:R-:W-:-:S04]  /*0960*/  IADD3 R6, P0, PT, R23, UR10, RZ ;  /* 0x0000000a17067c10 */ /* 0x001fc8000ff1e0ff */
[----:B------:R-:W-:-:S06]  /*0970*/  IADD3.X R7, PT, PT, R22, UR11, RZ, P0, !PT ;  /* 0x0000000b16077c10 */ /* 0x000fcc00087fe4ff */
[----:B------:R-:W2:Y:S01]  /*0980*/  LDG.E.U8.CONSTANT R7, desc[UR6][R6.64] ;  /* 0x0000000606077981 */ /* 0x000ea2000c1e9100 */
[----:B------:R-:W-:Y:S05]  /*0990*/  YIELD ;  /* 0x0000000000007946 */ /* 0x000fea0003800000 */
[----:B------:R-:W-:Y:S01]  /*09a0*/  BSSY.RECONVERGENT B1, `(.L_x_756) ;  /* 0x0000033000017945 */ /* 0x000fe20003800200 */
[----:B--2---:R-:W-:-:S13]  /*09b0*/  ISETP.GE.AND P0, PT, R7, UR5, PT ;  /* 0x0000000507007c0c */ /* 0x004fda000bf06270 */
[----:B------:R-:W-:Y:S05]  /*09c0*/  @P0 BRA `(.L_x_757) ;  /* 0x0000000000c00947 */ /* 0x000fea0003800000 */
[----:B----4-:R-:W-:-:S06]  /*09d0*/  IMAD.WIDE.U32 R10, R7, 0x4, R16 ;  /* 0x00000004070a7825 */ /* 0x010fcc00078e0010 */
        /* <DEDUP_REMOVED lines=27> */
.L_x_759:
[----:B------:R-:W-:Y:S02]  /*0b90*/  MOV R7, UR9 ;  /* 0x0000000900077c02 */ /* 0x000fe40008000f00 */
[----:B------:R-:W-:-:S07]  /*0ba0*/  MOV R6, 0xbc0 ;  /* 0x00000bc000067802 */ /* 0x000fce0000000f00 */
[----:B-1----:R-:W-:Y:S05]  /*0bb0*/  CALL.REL.NOINC `($__internal_12_$__cuda_sm20_div_u64) ;  /* 0x0000000400547944 */ /* 0x002fea0003c00000 */
[----:B------:R-:W-:Y:S02]  /*0bc0*/  IMAD.MOV.U32 R6, RZ, RZ, R18 ;  /* 0x000000ffff067224 */ /* 0x000fe400078e0012 */
[----:B------:R-:W-:-:S07]  /*0bd0*/  IMAD.MOV.U32 R7, RZ, RZ, R19 ;  /* 0x000000ffff077224 */ /* 0x000fce00078e0013 */
.L_x_760:
[----:B-1----:R-:W-:Y:S05]  /*0be0*/  BSYNC.RECONVERGENT B2 ;  /* 0x0000000000027941 */ /* 0x002fea0003800200 */
.L_x_758:
        /* <DEDUP_REMOVED lines=14> */
.L_x_757:
[----:B-1----:R-:W-:Y:S05]  /*0cd0*/  BSYNC.RECONVERGENT B1 ;  /* 0x0000000000017941 */ /* 0x002fea0003800200 */
.L_x_756:
[----:B0-----:R-:W-:-:S04]  /*0ce0*/  IADD3 R23, P0, PT, R2, R23, RZ ;  /* 0x0000001702177210 */ /* 0x001fc80007f1e0ff */
[----:B------:R-:W-:Y:S02]  /*0cf0*/  IADD3.X R22, PT, PT, RZ, R22, RZ, P0, !PT ;  /* 0x00000016ff167210 */ /* 0x000fe400007fe4ff */
[----:B------:R-:W-:-:S04]  /*0d00*/  ISETP.GE.U32.AND P0, PT, R23, UR16, PT ;  /* 0x0000001017007c0c */ /* 0x000fc8000bf06070 */
[----:B------:R-:W-:-:S13]  /*0d10*/  ISETP.GE.U32.AND.EX P0, PT, R22, UR17, PT, P0 ;  /* 0x0000001116007c0c */ /* 0x000fda000bf06100 */
[----:B------:R-:W-:Y:S05]  /*0d20*/  @!P0 BRA `(.L_x_761) ;  /* 0xfffffffc000c8947 */ /* 0x000fea000383ffff */
[----:B------:R-:W-:Y:S05]  /*0d30*/  BSYNC B0 ;  /* 0x0000000000007941 */ /* 0x000fea0003800000 */
.L_x_755:
[----:B------:R-:W-:Y:S05]  /*0d40*/  EXIT ;  /* 0x000000000000794d */ /* 0x000fea0003800000 */
.L_x_754:
[----:B------:R-:W-:Y:S01]  /*0d50*/  BSSY B0, `(.L_x_762) ;  /* 0x000003a000007945 */ /* 0x000fe20003800000 */
.L_x_768:
[----:B01----:R-:W-:-:S04]  /*0d60*/  IADD3 R8, P0, PT, R23, UR18, RZ ;  /* 0x0000001217087c10 */ /* 0x003fc8000ff1e0ff */
[----:B------:R-:W-:-:S05]  /*0d70*/  IADD3.X R9, PT, PT, R22, UR19, RZ, P0, !PT ;  /* 0x0000001316097c10 */ /* 0x000fca00087fe4ff */
[----:B------:R-:W2:Y:S01]  /*0d80*/  LDG.E.U8.CONSTANT R8, desc[UR6][R8.64] ;  /* 0x0000000608087981 */ /* 0x000ea2000c1e9100 */
        /* <DEDUP_REMOVED lines=28> */
.L_x_766:
[----:B------:R-:W-:Y:S02]  /*0f50*/  MOV R7, UR9 ;  /* 0x0000000900077c02 */ /* 0x000fe40008000f00 */
[----:B------:R-:W-:-:S07]  /*0f60*/  MOV R6, 0xf80 ;  /* 0x00000f8000067802 */ /* 0x000fce0000000f00 */
[----:B----4-:R-:W-:Y:S05]  /*0f70*/  CALL.REL.NOINC `($__internal_12_$__cuda_sm20_div_u64) ;  /* 0x0000000000647944 */ /* 0x010fea0003c00000 */
[----:B------:R-:W-:Y:S02]  /*0f80*/  IMAD.MOV.U32 R6, RZ, RZ, R18 ;  /* 0x000000ffff067224 */ /* 0x000fe400078e0012 */
[----:B------:R-:W-:-:S07]  /*0f90*/  IMAD.MOV.U32 R7, RZ, RZ, R19 ;  /* 0x000000ffff077224 */ /* 0x000fce00078e0013 */
.L_x_767:
[----:B------:R-:W-:Y:S05]  /*0fa0*/  BSYNC.RECONVERGENT B2 ;  /* 0x0000000000027941 */ /* 0x000fea0003800200 */
.L_x_765:
        /* <DEDUP_REMOVED lines=14> */
.L_x_764:
[----:B------:R-:W-:Y:S05]  /*1090*/  BSYNC.RECONVERGENT B1 ;  /* 0x0000000000017941 */ /* 0x000fea0003800200 */
.L_x_763:
[----:B0-----:R-:W-:-:S04]  /*10a0*/  IADD3 R23, P0, PT, R2, R23, RZ ;  /* 0x0000001702177210 */ /* 0x001fc80007f1e0ff */
[----:B------:R-:W-:Y:S02]  /*10b0*/  IADD3.X R22, PT, PT, RZ, R22, RZ, P0, !PT ;  /* 0x00000016ff167210 */ /* 0x000fe400007fe4ff */
[----:B------:R-:W-:-:S04]  /*10c0*/  ISETP.GE.U32.AND P0, PT, R23, UR26, PT ;  /* 0x0000001a17007c0c */ /* 0x000fc8000bf06070 */
[----:B------:R-:W-:-:S13]  /*10d0*/  ISETP.GE.U32.AND.EX P0, PT, R22, UR27, PT, P0 ;  /* 0x0000001b16007c0c */ /* 0x000fda000bf06100 */
[----:B------:R-:W-:Y:S05]  /*10e0*/  @!P0 BRA `(.L_x_768) ;  /* 0xfffffffc001c8947 */ /* 0x000fea000383ffff */
[----:B------:R-:W-:Y:S05]  /*10f0*/  BSYNC B0 ;  /* 0x0000000000007941 */ /* 0x000fea0003800000 */
.L_x_762:
[----:B------:R-:W-:Y:S05]  /*1100*/  EXIT ;  /* 0x000000000000794d */ /* 0x000fea0003800000 */
        .weak           $__internal_12_$__cuda_sm20_div_u64
        .type           $__internal_12_$__cuda_sm20_div_u64,@function
        .size           $__internal_12_$__cuda_sm20_div_u64,(.L_x_1811 - $__internal_12_$__cuda_sm20_div_u64)
$__internal_12_$__cuda_sm20_div_u64:
        /* <DEDUP_REMOVED lines=71> */
[----:B------:R-:W-:Y:S06]  /*1580*/  RET.REL.NODEC R6 `(_ZN4vllm3moe40lora_count_and_sort_expert_tokens_kernelIhEEvPKT_PiS5_S5_miiiS5_S5_b) ;  /* 0xffffffe8069c7950 */ /* 0x000fec0003c3ffff */
.L_x_769:
        /* <DEDUP_REMOVED lines=15> */
.L_x_1811:


//--------------------- .text._ZN4vllm3moe32moe_lora_align_block_size_kernelIhEEvPT_PilS4_iimiiS4_S4_iS4_S4_S4_iiS4_S4_b --------------------------
	.section	.text._ZN4vllm3moe32moe_lora_align_block_size_kernelIhEEvPT_PilS4_iimiiS4_S4_iS4_S4_S4_iiS4_S4_b,"ax",@progbits
	.align	128
        .global         _ZN4vllm3moe32moe_lora_align_block_size_kernelIhEEvPT_PilS4_iimiiS4_S4_iS4_S4_S4_iiS4_S4_b
        .type           _ZN4vllm3moe32moe_lora_align_block_size_kernelIhEEvPT_PilS4_iimiiS4_S4_iS4_S4_S4_iiS4_S4_b,@function
        .size           _ZN4vllm3moe32moe_lora_align_block_size_kernelIhEEvPT_PilS4_iimiiS4_S4_iS4_S4_S4_iiS4_S4_b,(.L_x_1812 - _ZN4vllm3moe32moe_lora_align_block_size_kernelIhEEvPT_PilS4_iimiiS4_S4_iS4_S4_S4_iiS4_S4_b)
        .other          _ZN4vllm3moe32moe_lora_align_block_size_kernelIhEEvPT_PilS4_iimiiS4_S4_iS4_S4_S4_iiS4_S4_b,@"STO_CUDA_ENTRY STV_DEFAULT"
_ZN4vllm3moe32moe_lora_align_block_size_kernelIhEEvPT_PilS4_iimiiS4_S4_iS4_S4_S4_iiS4_S4_b:
.text._ZN4vllm3moe32moe_lora_align_block_size_kernelIhEEvPT_PilS4_iimiiS4_S4_iS4_S4_S4_iiS4_S4_b:
        /* <DEDUP_REMOVED lines=41> */
.L_x_770:
[----:B------:R-:W0:Y:S01]  /*0290*/  LDCU.64 UR4, c[0x0][0x3a8] ;  /* 0x00007500ff0477ac */ /* 0x000e220008000a00 */
[----:B------:R-:W-:Y:S01]  /*02a0*/  IMAD.U32 R11, RZ, RZ, UR7 ;  /* 0x00000007ff0b7e24 */ /* 0x000fe2000f8e00ff */
[----:B------:R-:W-:Y:S01]  /*02b0*/  MOV R14, 0x2f0 ;  /* 0x000002f0000e7802 */ /* 0x000fe20000000f00 */
[----:B0-----:R-:W-:Y:S02]  /*02c0*/  IMAD.U32 R7, RZ, RZ, UR4 ;  /* 0x00000004ff077e24 */ /* 0x001fe4000f8e00ff */
[----:B------:R-:W-:-:S07]  /*02d0*/  IMAD.U32 R6, RZ, RZ, UR5 ;  /* 0x00000005ff067e24 */ /* 0x000fce000f8e00ff */
[----:B------:R-:W-:Y:S05]  /*02e0*/  CALL.REL.NOINC `($__internal_13_$__cuda_sm20_div_u64) ;  /* 0x0000003c006c7944 */ /* 0x000fea0003c00000 */
[----:B------:R-:W-:-:S07]  /*02f0*/  MOV R5, R12 ;  /* 0x0000000c00057202 */ /* 0x000fce0000000f00 */
.L_x_771:
        /* <DEDUP_REMOVED lines=24> */
.L_x_776:
        /* <DEDUP_REMOVED lines=73> */
.L_x_775:
[----:B------:R-:W-:Y:S05]  /*0910*/  BSYNC.RECONVERGENT B1 ;  /* 0x0000000000017941 */ /* 0x000fea0003800200 */
.L_x_774:
        /* <DEDUP_REMOVED lines=44> */
.L_x_778:
[----:B------:R-:W-:Y:S05]  /*0be0*/  BSYNC.RECONVERGENT B1 ;  /* 0x0000000000017941 */ /* 0x000fea0003800200 */
.L_x_777:
        /* <DEDUP_REMOVED lines=28> */
.L_x_780:
[----:B------:R-:W-:Y:S05]  /*0db0*/  BSYNC.RECONVERGENT B1 ;  /* 0x0000000000017941 */ /* 0x000fea0003800200 */
.L_x_779:
[----:B------:R-:W-:Y:S05]  /*0dc0*/  @!P1 BRA `(.L_x_773) ;  /* 0x0000000000489947 */ /* 0x000fea0003800000 */
[----:B-12---:R-:W1:Y:S01]  /*0dd0*/  LDC.64 R8, c[0x0][0x388] ;  /* 0x0000e200ff087b82 */ /* 0x006e620000000a00 */
[----:B------:R-:W-:-:S07]  /*0de0*/  IMAD.MOV R6, RZ, RZ, -R6 ;  /* 0x000000ffff067224 */ /* 0x000fce00078e0a06 */
[----:B------:R-:W2:Y:S01]  /*0df0*/  LDC.64 R12, c[0x0][0x3f8] ;  /* 0x0000fe00ff0c7b82 */ /* 0x000ea20000000a00 */
[----:B-1----:R-:W-:-:S04]  /*0e00*/  IMAD.WIDE.U32 R8, R7, 0x4, R8 ;  /* 0x0000000407087825 */ /* 0x002fc800078e0008 */
[----:B0-----:R-:W-:Y:S02]  /*0e10*/  IMAD.MOV.U32 R10, RZ, RZ, R8 ;  /* 0x000000ffff0a7224 */ /* 0x001fe400078e0008 */
[----:B------:R-:W-:-:S07]  /*0e20*/  IMAD.MOV.U32 R11, RZ, RZ, R9 ;  /* 0x000000ffff0b7224 */ /* 0x000fce00078e0009 */
.L_x_781:
        /* <DEDUP_REMOVED lines=12> */
.L_x_773:
[----:B------:R-:W-:Y:S05]  /*0ef0*/  BSYNC.RECONVERGENT B0 ;  /* 0x0000000000007941 */ /* 0x000fea0003800200 */
.L_x_772:
        /* <DEDUP_REMOVED lines=16> */
.L_x_783:
        /* <DEDUP_REMOVED lines=11> */
.L_x_782:
        /* <DEDUP_REMOVED lines=17> */
.L_x_786:
        /* <DEDUP_REMOVED lines=29> */
.L_x_785:
        /* <DEDUP_REMOVED lines=24> */
.L_x_787:
        /* <DEDUP_REMOVED lines=18> */
.L_x_788:
        /* <DEDUP_REMOVED lines=10> */
.L_x_784:
        /* <DEDUP_REMOVED lines=33> */
.L_x_794:
[----:B0--3--:R-:W-:-:S04]  /*18e0*/  IADD3 R4, P0, PT, R7, UR20, RZ ;  /* 0x0000001407047c10 */ /* 0x009fc8000ff1e0ff */
[----:B-12---:R-:W-:-:S06]  /*18f0*/  IADD3.X R5, PT, PT, R6, UR21, RZ, P0, !PT ;  /* 0x0000001506057c10 */ /* 0x006fcc00087fe4ff */
[----:B------:R-:W2:Y:S01]  /*1900*/  LDG.E.U8.CONSTANT R5, desc[UR10][R4.64] ;  /* 0x0000000a04057981 */ /* 0x000ea2000c1e9100 */
        /* <DEDUP_REMOVED lines=8> */
[----:B------:R-:W-:-:S06]  /*1990*/  IMAD.WIDE.U32 R4, R5, 0x4, R8 ;  /* 0x0000000405047825 */ /* 0x000fcc00078e0008 */
        /* <DEDUP_REMOVED lines=9> */
.L_x_793:
[----:B----4-:R-:W-:Y:S05]  /*1a30*/  BSYNC.RECONVERGENT B0 ;  /* 0x0000000000007941 */ /* 0x010fea0003800200 */
.L_x_792:
[----:B------:R-:W-:Y:S05]  /*1a40*/  @!P0 BRA `(.L_x_794) ;  /* 0xfffffffc00a48947 */ /* 0x000fea000383ffff */
[----:B------:R-:W-:Y:S05]  /*1a50*/  BRA `(.L_x_789) ;  /* 0x0000000800207947 */ /* 0x000fea0003800000 */
.L_x_791:
[----:B-12---:R-:W0:Y:S01]  /*1a60*/  S2R R5, SR_CgaCtaId ;  /* 0x0000000000057919 */ /* 0x006e220000008800 */
[----:B---3--:R-:W-:-:S05]  /*1a70*/  MOV R4, 0x400 ;  /* 0x0000040000047802 */ /* 0x008fca0000000f00 */
[----:B------:R-:W-:-:S05]  /*1a80*/  VIADD R4, R4, 0x10a0 ;  /* 0x000010a004047836 */ /* 0x000fca0000000000 */
[----:B0-----:R-:W-:-:S07]  /*1a90*/  LEA R9, R5, R4, 0x18 ;  /* 0x0000000405097211 */ /* 0x001fce00078ec0ff */
.L_x_797:
        /* <DEDUP_REMOVED lines=13> */
.L_x_796:
[----:B----4-:R-:W-:Y:S05]  /*1b70*/  BSYNC.RECONVERGENT B0 ;  /* 0x0000000000007941 */ /* 0x010fea0003800200 */
.L_x_795:
[----:B------:R-:W-:Y:S05]  /*1b80*/  @!P0 BRA `(.L_x_797) ;  /* 0xfffffffc00c48947 */ /* 0x000fea000383ffff */
[----:B------:R-:W-:Y:S05]  /*1b90*/  BRA `(.L_x_789) ;  /* 0x0000000400d07947 */ /* 0x000fea0003800000 */
.L_x_790:
[----:B------:R-:W0:Y:S01]  /*1ba0*/  LDCU.U8 UR4, c[0x0][0x400] ;  /* 0x00008000ff0477ac */ /* 0x000e220008000000 */
[----:B-123--:R-:W1:Y:S01]  /*1bb0*/  LDC.64 R4, c[0x0][0x398] ;  /* 0x0000e600ff047b82 */ /* 0x00ee620000000a00 */
[----:B0-----:R-:W-:-:S04]  /*1bc0*/  UPRMT UR4, UR4, 0x8880, URZ ;  /* 0x0000888004047896 */ /* 0x001fc800080000ff */
[----:B------:R-:W-:-:S09]  /*1bd0*/  UISETP.NE.AND UP0, UPT, UR4, URZ, UPT ;  /* 0x000000ff0400728c */ /* 0x000fd2000bf05270 */
[----:B------:R-:W-:Y:S05]  /*1be0*/  BRA.U !UP0, `(.L_x_798) ;  /* 0x0000000108e47547 */ /* 0x000fea000b800000 */
.L_x_804:
[----:B------:R-:W-:-:S04]  /*1bf0*/  IADD3 R10, P0, PT, R7, UR24, RZ ;  /* 0x00000018070a7c10 */ /* 0x000fc8000ff1e0ff */
[----:B0-----:R-:W-:-:S06]  /*1c00*/  IADD3.X R11, PT, PT, R6, UR25, RZ, P0, !PT ;  /* 0x00000019060b7c10 */ /* 0x001fcc00087fe4ff */
[----:B------:R-:W2:Y:S01]  /*1c10*/  LDG.E.U8.CONSTANT R11, desc[UR10][R10.64] ;  /* 0x0000000a0a0b7981 */ /* 0x000ea2000c1e9100 */
[----:B------:R-:W-:Y:S05]  /*1c20*/  YIELD ;  /* 0x0000000000007946 */ /* 0x000fea0003800000 */
[----:B------:R-:W-:Y:S01]  /*1c30*/  BSSY.RECONVERGENT B0, `(.L_x_799) ;  /* 0x000002e000007945 */ /* 0x000fe20003800200 */
[----:B--2---:R-:W-:-:S13]  /*1c40*/  ISETP.GE.AND P0, PT, R11, UR33, PT ;  /* 0x000000210b007c0c */ /* 0x004fda000bf06270 */
[----:B------:R-:W-:Y:S05]  /*1c50*/  @P0 BRA `(.L_x_800) ;  /* 0x0000000000ac0947 */ /* 0x000fea0003800000 */
[----:B-1----:R-:W-:-:S06]  /*1c60*/  IMAD.WIDE.U32 R10, R11, 0x4, R4 ;  /* 0x000000040b0a7825 */ /* 0x002fcc00078e0004 */
        /* <DEDUP_REMOVED lines=27> */
.L_x_802:
[----:B------:R-:W-:Y:S01]  /*1e20*/  IMAD.U32 R11, RZ, RZ, UR7 ;  /* 0x00000007ff0b7e24 */ /* 0x000fe2000f8e00ff */
[----:B------:R-:W-:-:S07]  /*1e30*/  MOV R14, 0x1e50 ;  /* 0x00001e50000e7802 */ /* 0x000fce0000000f00 */
[----:B----4-:R-:W-:Y:S05]  /*1e40*/  CALL.REL.NOINC `($__internal_13_$__cuda_sm20_div_u64) ;  /* 0x0000002000947944 */ /* 0x010fea0003c00000 */
.L_x_803:
[----:B----4-:R-:W-:Y:S05]  /*1e50*/  BSYNC.RECONVERGENT B1 ;  /* 0x0000000000017941 */ /* 0x010fea0003800200 */
.L_x_801:
        /* <DEDUP_REMOVED lines=11> */
.L_x_800:
[----:B----4-:R-:W-:Y:S05]  /*1f10*/  BSYNC.RECONVERGENT B0 ;  /* 0x0000000000007941 */ /* 0x010fea0003800200 */
.L_x_799:
[----:B------:R-:W-:-:S05]  /*1f20*/  IADD3 R7, P0, PT, R7, UR6, RZ ;  /* 0x0000000607077c10 */ /* 0x000fca000ff1e0ff */
[----:B------:R-:W-:Y:S01]  /*1f30*/  IMAD.X R6, RZ, RZ, R6, P0 ;  /* 0x000000ffff067224 */ /* 0x000fe200000e0606 */
[----:B------:R-:W-:-:S04]  /*1f40*/  ISETP.GE.U32.AND P0, PT, R7, UR16, PT ;  /* 0x0000001007007c0c */ /* 0x000fc8000bf06070 */
[----:B------:R-:W-:-:S13]  /*1f50*/  ISETP.GE.U32.AND.EX P0, PT, R6, UR17, PT, P0 ;  /* 0x0000001106007c0c */ /* 0x000fda000bf06100 */
[----:B------:R-:W-:Y:S05]  /*1f60*/  @!P0 BRA `(.L_x_804) ;  /* 0xfffffffc00208947 */ /* 0x000fea000383ffff */
[----:B------:R-:W-:Y:S05]  /*1f70*/  BRA `(.L_x_789) ;  /* 0x0000000000d87947 */ /* 0x000fea0003800000 */
.L_x_798:
[----:B-1----:R-:W0:Y:S01]  /*1f80*/  S2R R5, SR_CgaCtaId ;  /* 0x0000000000057919 */ /* 0x002e220000008800 */
[----:B------:R-:W-:-:S05]  /*1f90*/  MOV R4, 0x400 ;  /* 0x0000040000047802 */ /* 0x000fca0000000f00 */
[----:B------:R-:W-:-:S05]  /*1fa0*/  VIADD R4, R4, 0x10a0 ;  /* 0x000010a004047836 */ /* 0x000fca0000000000 */
[----:B0-----:R-:W-:-:S07]  /*1fb0*/  LEA R4, R5, R4, 0x18 ;  /* 0x0000000405047211 */ /* 0x001fce00078ec0ff */
.L_x_810:
[----:B0-----:R-:W-:-:S04]  /*1fc0*/  IADD3 R10, P0, PT, R7, UR26, RZ ;  /* 0x0000001a070a7c10 */ /* 0x001fc8000ff1e0ff */
[----:B------:R-:W-:-:S05]  /*1fd0*/  IADD3.X R11, PT, PT, R6, UR27, RZ, P0, !PT ;  /* 0x0000001b060b7c10 */ /* 0x000fca00087fe4ff */
[----:B------:R-:W4:Y:S01]  /*1fe0*/  LDG.E.U8.CONSTANT R5, desc[UR10][R10.64] ;  /* 0x0000000a0a057981 */ /* 0x000f22000c1e9100 */
        /* <DEDUP_REMOVED lines=28> */
.L_x_808:
[----:B------:R-:W-:Y:S01]  /*21b0*/  IMAD.U32 R11, RZ, RZ, UR7 ;  /* 0x00000007ff0b7e24 */ /* 0x000fe2000f8e00ff */
[----:B------:R-:W-:-:S07]  /*21c0*/  MOV R14, 0x21e0 ;  /* 0x000021e0000e7802 */ /* 0x000fce0000000f00 */
[----:B------:R-:W-:Y:S05]  /*21d0*/  CALL.REL.NOINC `($__internal_13_$__cuda_sm20_div_u64) ;  /* 0x0000001c00b07944 */ /* 0x000fea0003c00000 */
[----:B------:R-:W-:Y:S02]  /*21e0*/  IMAD.MOV.U32 R10, RZ, RZ, R12 ;  /* 0x000000ffff0a7224 */ /* 0x000fe400078e000c */
[----:B------:R-:W-:-:S07]  /*21f0*/  IMAD.MOV.U32 R11, RZ, RZ, R13 ;  /* 0x000000ffff0b7224 */ /* 0x000fce00078e000d */
.L_x_809:
[----:B------:R-:W-:Y:S05]  /*2200*/  BSYNC.RECONVERGENT B1 ;  /* 0x0000000000017941 */ /* 0x000fea0003800200 */
.L_x_807:
[----:B------:R-:W-:-:S05]  /*2210*/  IADD3 R12, P0, PT, R8, R10, RZ ;  /* 0x0000000a080c7210 */ /* 0x000fca0007f1e0ff */
[----:B------:R-:W-:Y:S01]  /*2220*/  IMAD.X R11, R9, 0x1, R11, P0 ;  /* 0x00000001090b7824 */ /* 0x000fe200000e060b */
[----:B------:R-:W-:-:S04]  /*2230*/  LEA R10, P0, R12, UR28, 0x2 ;  /* 0x0000001c0c0a7c11 */ /* 0x000fc8000f8010ff */
[----:B------:R-:W-:-:S05]  /*2240*/  LEA.HI.X R11, R12, UR29, R11, 0x2, P0 ;  /* 0x0000001d0c0b7c11 */ /* 0x000fca00080f140b */
[----:B------:R-:W2:Y:S01]  /*2250*/  LDG.E R10, desc[UR10][R10.64] ;  /* 0x0000000a0a0a7981 */ /* 0x000ea2000c1e1900 */
[----:B------:R-:W-:-:S05]  /*2260*/  IMAD R5, R5, 0x4, R4 ;  /* 0x0000000405057824 */ /* 0x000fca00078e0204 */
[----:B--2---:R0:W-:Y:S02]  /*2270*/  ATOMS.ADD RZ, [R5], R10 ;  /* 0x0000000a05ff738c */ /* 0x0041e40000000000 */
.L_x_806:
[----:B------:R-:W-:Y:S05]  /*2280*/  BSYNC.RECONVERGENT B0 ;  /* 0x0000000000007941 */ /* 0x000fea0003800200 */
.L_x_805:
[----:B------:R-:W-:-:S05]  /*2290*/  IADD3 R7, P0, PT, R7, UR6, RZ ;  /* 0x0000000607077c10 */ /* 0x000fca000ff1e0ff */
[----:B------:R-:W-:Y:S01]  /*22a0*/  IMAD.X R6, RZ, RZ, R6, P0 ;  /* 0x000000ffff067224 */ /* 0x000fe200000e0606 */
[----:B------:R-:W-:-:S04]  /*22b0*/  ISETP.GE.U32.AND P0, PT, R7, UR8, PT ;  /* 0x0000000807007c0c */ /* 0x000fc8000bf06070 */
[----:B------:R-:W-:-:S13]  /*22c0*/  ISETP.GE.U32.AND.EX P0, PT, R6, UR9, PT, P0 ;  /* 0x0000000906007c0c */ /* 0x000fda000bf06100 */
[----:B------:R-:W-:Y:S05]  /*22d0*/  @!P0 BRA `(.L_x_810) ;  /* 0xfffffffc00388947 */ /* 0x000fea000383ffff */
.L_x_789:
        /* <DEDUP_REMOVED lines=42> */
.L_x_812:
[----:B----4-:R-:W-:Y:S05]  /*2580*/  BSYNC.RECONVERGENT B0 ;  /* 0x0000000000007941 */ /* 0x010fea0003800200 */
.L_x_811:
        /* <DEDUP_REMOVED lines=70> */
.L_x_827:
        /* <DEDUP_REMOVED lines=73> */
.L_x_813:
        /* <DEDUP_REMOVED lines=85> */
.L_x_819:
        /* <DEDUP_REMOVED lines=22> */
.L_x_818:
[----:B------:R-:W-:Y:S05]  /*3530*/  BSYNC.RECONVERGENT B1 ;  /* 0x0000000000017941 */ /* 0x000fea0003800200 */
.L_x_817:
        /* <DEDUP_REMOVED lines=12> */
.L_x_820:
        /* <DEDUP_REMOVED lines=83> */
.L_x_816:
[----:B------:R-:W-:Y:S05]  /*3b30*/  BSYNC.RECONVERGENT B0 ;  /* 0x0000000000007941 */ /* 0x000fea0003800200 */
.L_x_815:
        /* <DEDUP_REMOVED lines=39> */
.L_x_821:
        /* <DEDUP_REMOVED lines=11> */
.L_x_814:
[----:B------:R-:W-:Y:S02]  /*3e60*/  IMAD.MOV.U32 R42, RZ, RZ, R27 ;  /* 0x000000ffff2a7224 */ /* 0x000fe400078e001b */
[----:B------:R-:W-:Y:S02]  /*3e70*/  IMAD.MOV.U32 R41, RZ, RZ, 0x1 ;  /* 0x00000001ff297424 */ /* 0x000fe400078e00ff */
[----:B------:R-:W-:Y:S02]  /*3e80*/  IMAD.MOV.U32 R44, RZ, RZ, RZ ;  /* 0x000000ffff2c7224 */ /* 0x000fe400078e00ff */
[----:B------:R-:W-:-:S07]  /*3e90*/  IMAD.MOV.U32 R39, RZ, RZ, -0x1 ;  /* 0xffffffffff277424 */ /* 0x000fce00078e00ff */
[----:B0-----:R-:W-:Y:S05]  /*3ea0*/  WARPSYNC.COLLECTIVE R39, `(.L_x_822) ;  /* 0x0000000027087348 */ /* 0x001fea0003c00000 */
[----:B------:R1:W2:Y:S02]  /*3eb0*/  SHFL.UP P0, R40, R42, R41, R44 ;  /* 0x040000292a287389 */ /* 0x0002a4000000002c */
[----:B012---:R-:W-:Y:S05]  /*3ec0*/  ENDCOLLECTIVE ;  /* 0x000000000000791b */ /* 0x007fea0003800000 */
.L_x_822:
[----:B------:R-:W-:Y:S01]  /*3ed0*/  MOV R41, 0x2 ;  /* 0x0000000200297802 */ /* 0x000fe20000000f00 */
[----:B------:R-:W-:-:S04]  /*3ee0*/  IMAD.MOV.U32 R36, RZ, RZ, R40 ;  /* 0x000000ffff247224 */ /* 0x000fc800078e0028 */
[----:B------:R-:W-:-:S04]  /*3ef0*/  @P0 IMAD.IADD R36, R27, 0x1, R36 ;  /* 0x000000011b240824 */ /* 0x000fc800078e0224 */
[----:B------:R-:W-:-:S07]  /*3f00*/  IMAD.MOV.U32 R42, RZ, RZ, R36 ;  /* 0x000000ffff2a7224 */ /* 0x000fce00078e0024 */
[----:B------:R-:W-:Y:S05]  /*3f10*/  WARPSYNC.COLLECTIVE R39, `(.L_x_823) ;  /* 0x0000000027087348 */ /* 0x000fea0003c00000 */
[----:B------:R0:W1:Y:S02]  /*3f20*/  SHFL.UP P0, R40, R42, R41, R44 ;  /* 0x040000292a287389 */ /* 0x000064000000002c */
[----:B01----:R-:W-:Y:S05]  /*3f30*/  ENDCOLLECTIVE ;  /* 0x000000000000791b */ /* 0x003fea0003800000 */
.L_x_823:
[----:B------:R-:W-:Y:S02]  /*3f40*/  IMAD.MOV.U32 R41, RZ, RZ, 0x4 ;  /* 0x00000004ff297424 */ /* 0x000fe400078e00ff */
[----:B------:R-:W-:-:S04]  /*3f50*/  IMAD.MOV.U32 R35, RZ, RZ, R40 ;  /* 0x000000ffff237224 */ /* 0x000fc800078e0028 */
[----:B------:R-:W-:-:S04]  /*3f60*/  @P0 IMAD.IADD R35, R36, 0x1, R35 ;  /* 0x0000000124230824 */ /* 0x000fc800078e0223 */
[----:B------:R-:W-:-:S07]  /*3f70*/  IMAD.MOV.U32 R42, RZ, RZ, R35 ;  /* 0x000000ffff2a7224 */ /* 0x000fce00078e0023 */
[----:B------:R-:W-:Y:S05]  /*3f80*/  WARPSYNC.COLLECTIVE R39, `(.L_x_824) ;  /* 0x0000000027087348 */ /* 0x000fea0003c00000 */
[----:B------:R0:W1:Y:S02]  /*3f90*/  SHFL.UP P0, R40, R42, R41, R44 ;  /* 0x040000292a287389 */ /* 0x000064000000002c */
[----:B01----:R-:W-:Y:S05]  /*3fa0*/  ENDCOLLECTIVE ;  /* 0x000000000000791b */ /* 0x003fea0003800000 */
.L_x_824:
[----:B------:R-:W-:Y:S02]  /*3fb0*/  IMAD.MOV.U32 R41, RZ, RZ, 0x8 ;  /* 0x00000008ff297424 */ /* 0x000fe400078e00ff */
[----:B------:R-:W-:-:S04]  /*3fc0*/  IMAD.MOV.U32 R38, RZ, RZ, R40 ;  /* 0x000000ffff267224 */ /* 0x000fc800078e0028 */
[----:B------:R-:W-:-:S04]  /*3fd0*/  @P0 IMAD.IADD R38, R35, 0x1, R38 ;  /* 0x0000000123260824 */ /* 0x000fc800078e0226 */
[----:B------:R-:W-:-:S07]  /*3fe0*/  IMAD.MOV.U32 R42, RZ, RZ, R38 ;  /* 0x000000ffff2a7224 */ /* 0x000fce00078e0026 */
[----:B------:R-:W-:Y:S05]  /*3ff0*/  WARPSYNC.COLLECTIVE R39, `(.L_x_825) ;  /* 0x0000000027087348 */ /* 0x000fea0003c00000 */
[----:B------:R0:W1:Y:S02]  /*4000*/  SHFL.UP P0, R40, R42, R41, R44 ;  /* 0x040000292a287389 */ /* 0x000064000000002c */
[----:B01----:R-:W-:Y:S05]  /*4010*/  ENDCOLLECTIVE ;  /* 0x000000000000791b */ /* 0x003fea0003800000 */
.L_x_825:
[----:B------:R-:W-:Y:S02]  /*4020*/  IMAD.MOV.U32 R41, RZ, RZ, 0x10 ;  /* 0x00000010ff297424 */ /* 0x000fe400078e00ff */
[----:B------:R-:W-:-:S05]  /*4030*/  IMAD.MOV.U32 R37, RZ, RZ, R40 ;  /* 0x000000ffff257224 */ /* 0x000fca00078e0028 */
[----:B------:R-:W-:-:S05]  /*4040*/  @P0 IADD3 R37, PT, PT, R38, R37, RZ ;  /* 0x0000002526250210 */ /* 0x000fca0007ffe0ff */
[----:B------:R-:W-:-:S07]  /*4050*/  IMAD.MOV.U32 R42, RZ, RZ, R37 ;  /* 0x000000ffff2a7224 */ /* 0x000fce00078e0025 */
[----:B------:R-:W-:Y:S05]  /*4060*/  WARPSYNC.COLLECTIVE R39, `(.L_x_826) ;  /* 0x0000000027087348 */ /* 0x000fea0003c00000 */
[----:B------:R0:W1:Y:S02]  /*4070*/  SHFL.UP P0, R40, R42, R41, R44 ;  /* 0x040000292a287389 */ /* 0x000064000000002c */
[----:B01----:R-:W-:Y:S05]  /*4080*/  ENDCOLLECTIVE ;  /* 0x000000000000791b */ /* 0x003fea0003800000 */
.L_x_826:
[----:B------:R-:W-:Y:S05]  /*4090*/  BRA `(.L_x_827) ;  /* 0xffffffe800547947 */ /* 0x000fea000383ffff */
        .weak           $__internal_13_$__cuda_sm20_div_u64
        .type           $__internal_13_$__cuda_sm20_div_u64,@function
        .size           $__internal_13_$__cuda_sm20_div_u64,(.L_x_1812 - $__internal_13_$__cuda_sm20_div_u64)
$__internal_13_$__cuda_sm20_div_u64:
        /* <DEDUP_REMOVED lines=71> */
[----:B------:R-:W-:Y:S06]  /*4510*/  RET.REL.NODEC R14 `(_ZN4vllm3moe32moe_lora_align_block_size_kernelIhEEvPT_PilS4_iimiiS4_S4_iS4_S4_S4_iiS4_S4_b) ;  /* 0xffffffb80eb87950 */ /* 0x000fec0003c3ffff */
.L_x_828:
        /* <DEDUP_REMOVED lines=14> */
.L_x_1812:


//--------------------- .text._ZN4vllm3moe51moe_lora_align_block_size_small_batch_expert_kernelIhLi256EEEvPT_PilS4_iimiiS4_S4_iS4_S4_S4_S4_b --------------------------
	.section	.text._ZN4vllm3moe51moe_lora_align_block_size_small_batch_expert_kernelIhLi256EEEvPT_PilS4_iimiiS4_S4_iS4_S4_S4_S4_b,"ax",@progbits
	.align	128
        .global         _ZN4vllm3moe51moe_lora_align_block_size_small_batch_expert_kernelIhLi256EEEvPT_PilS4_iimiiS4_S4_iS4_S4_S4_S4_b
        .type           _ZN4vllm3moe51moe_lora_align_block_size_small_batch_expert_kernelIhLi256EEEvPT_PilS4_iimiiS4_S4_iS4_S4_S4_S4_b,@function
        .size           _ZN4vllm3moe51moe_lora_align_block_size_small_batch_expert_kernelIhLi256EEEvPT_PilS4_iimiiS4_S4_iS4_S4_S4_S4_b,(.L_x_1813 - _ZN4vllm3moe51moe_lora_align_block_size_small_batch_expert_kernelIhLi256EEEvPT_PilS4_iimiiS4_S4_iS4_S4_S4_S4_b)
        .other          _ZN4vllm3moe51moe_lora_align_block_size_small_batch_expert_kernelIhLi256EEEvPT_PilS4_iimiiS4_S4_iS4_S4_S4_S4_b,@"STO_CUDA_ENTRY STV_DEFAULT"
_ZN4vllm3moe51moe_lora_align_block_size_small_batch_expert_kernelIhLi256EEEvPT_PilS4_iimiiS4_S4_iS4_S4_S4_S4_b:
.text._ZN4vllm3moe51moe_lora_align_block_size_small_batch_expert_kernelIhLi256EEEvPT_PilS4_iimiiS4_S4_iS4_S4_S4_S4_b:
        /* <DEDUP_REMOVED lines=40> */
.L_x_829:
[----:B------:R-:W0:Y:S01]  /*0280*/  LDCU.64 UR4, c[0x0][0x3a8] ;  /* 0x00007500ff0477ac */ /* 0x000e220008000a00 */
[----:B------:R-:W-:Y:S01]  /*0290*/  IMAD.U32 R7, RZ, RZ, UR7 ;  /* 0x00000007ff077e24 */ /* 0x000fe2000f8e00ff */
[----:B------:R-:W-:Y:S02]  /*02a0*/  MOV R8, 0x2e0 ;  /* 0x000002e000087802 */ /* 0x000fe40000000f00 */
[----:B0-----:R-:W-:Y:S01]  /*02b0*/  MOV R15, UR4 ;  /* 0x00000004000f7c02 */ /* 0x001fe20008000f00 */
[----:B------:R-:W-:-:S07]  /*02c0*/  IMAD.U32 R9, RZ, RZ, UR5 ;  /* 0x00000005ff097e24 */ /* 0x000fce000f8e00ff */
[----:B------:R-:W-:Y:S05]  /*02d0*/  CALL.REL.NOINC `($__internal_14_$__cuda_sm20_div_u64) ;  /* 0x0000005c00e07944 */ /* 0x000fea0003c00000 */
[----:B------:R-:W-:-:S07]  /*02e0*/  IMAD.MOV.U32 R3, RZ, RZ, R22 ;  /* 0x000000ffff037224 */ /* 0x000fce00078e0016 */
.L_x_830:
        /* <DEDUP_REMOVED lines=22> */
.L_x_835:
        /* <DEDUP_REMOVED lines=75> */
.L_x_834:
[----:B------:R-:W-:Y:S05]  /*0900*/  BSYNC.RECONVERGENT B1 ;  /* 0x0000000000017941 */ /* 0x000fea0003800200 */
.L_x_833:
        /* <DEDUP_REMOVED lines=44> */
.L_x_837:
[----:B------:R-:W-:Y:S05]  /*0bd0*/  BSYNC.RECONVERGENT B1 ;  /* 0x0000000000017941 */ /* 0x000fea0003800200 */
.L_x_836:
        /* <DEDUP_REMOVED lines=28> */
.L_x_839:
[----:B------:R-:W-:Y:S05]  /*0da0*/  BSYNC.RECONVERGENT B1 ;  /* 0x0000000000017941 */ /* 0x000fea0003800200 */
.L_x_838:
[----:B------:R-:W-:Y:S05]  /*0db0*/  @!P1 BRA `(.L_x_832) ;  /* 0x0000000000489947 */ /* 0x000fea0003800000 */
[----:B------:R-:W0:Y:S01]  /*0dc0*/  LDC.64 R4, c[0x0][0x388] ;  /* 0x0000e200ff047b82 */ /* 0x000e220000000a00 */
[----:B------:R-:W-:-:S07]  /*0dd0*/  IMAD.MOV R2, RZ, RZ, -R2 ;  /* 0x000000ffff027224 */ /* 0x000fce00078e0a02 */
[----:B-123--:R-:W1:Y:S01]  /*0de0*/  LDC.64 R8, c[0x0][0x3e8] ;  /* 0x0000fa00ff087b82 */ /* 0x00ee620000000a00 */
[----:B0-----:R-:W-:-:S04]  /*0df0*/  IMAD.WIDE.U32 R4, R0, 0x4, R4 ;  /* 0x0000000400047825 */ /* 0x001fc800078e0004 */
[----:B------:R-:W-:Y:S02]  /*0e00*/  IMAD.MOV.U32 R6, RZ, RZ, R4 ;  /* 0x000000ffff067224 */ /* 0x000fe400078e0004 */
[----:B------:R-:W-:-:S07]  /*0e10*/  IMAD.MOV.U32 R7, RZ, RZ, R5 ;  /* 0x000000ffff077224 */ /* 0x000fce00078e0005 */
.L_x_840:
        /* <DEDUP_REMOVED lines=12> */
.L_x_832:
[----:B------:R-:W-:Y:S05]  /*0ee0*/  BSYNC.RECONVERGENT B0 ;  /* 0x0000000000007941 */ /* 0x000fea0003800200 */
.L_x_831:
        /* <DEDUP_REMOVED lines=39> */
.L_x_845:
        /* <DEDUP_REMOVED lines=19> */
.L_x_844:
[----:B------:R-:W-:Y:S05]  /*1290*/  BSYNC.RECONVERGENT B0 ;  /* 0x0000000000007941 */ /* 0x000fea0003800200 */
.L_x_843:
        /* <DEDUP_REMOVED lines=20> */
.L_x_847:
[----:B------:R-:W-:Y:S05]  /*13e0*/  BSYNC.RECONVERGENT B0 ;  /* 0x0000000000007941 */ /* 0x000fea0003800200 */
.L_x_846:
        /* <DEDUP_REMOVED lines=18> */
.L_x_849:
[----:B------:R-:W-:Y:S05]  /*1510*/  BSYNC.RECONVERGENT B0 ;  /* 0x0000000000007941 */ /* 0x000fea0003800200 */
.L_x_848:
[----:B------:R-:W-:-:S05]  /*1520*/  @!P1 IADD3 R0, P0, PT, R0, R12, RZ ;  /* 0x0000000c00009210 */ /* 0x000fca0007f1e0ff */
[----:B------:R-:W-:Y:S01]  /*1530*/  @!P1 IMAD.X R4, R4, 0x1, R9, P0 ;  /* 0x0000000104049824 */ /* 0x000fe200000e0609 */
[----:B0-23--:R-:W-:-:S04]  /*1540*/  @!P1 LEA R2, P0, R0, R10, 0x2 ;  /* 0x0000000a00029211 */ /* 0x00dfc800078010ff */
[----:B------:R-:W-:-:S05]  /*1550*/  @!P1 LEA.HI.X R3, R0, R11, R4, 0x2, P0 ;  /* 0x0000000b00039211 */ /* 0x000fca00000f1404 */
[----:B-1----:R4:W-:Y:S04]  /*1560*/  @!P1 STG.E desc[UR8][R2.64], R7 ;  /* 0x0000000702009986 */ /* 0x0029e8000c101908 */
.L_x_842:
[----:B------:R-:W-:Y:S05]  /*1570*/  WARPSYNC.ALL ;  /* 0x0000000000007948 */ /* 0x000fea0003800000 */
[----:B------:R-:W-:Y:S08]  /*1580*/  BAR.SYNC.DEFER_BLOCKING 0x0 ;  /* 0x0000000000007b1d */ /* 0x000ff00000010000 */
[----:B------:R-:W-:Y:S08]  /*1590*/  BAR.SYNC.DEFER_BLOCKING 0x0 ;  /* 0x0000000000007b1d */ /* 0x000ff00000010000 */
[----:B------:R-:W-:Y:S06]  /*15a0*/  BAR.SYNC.DEFER_BLOCKING 0x0 ;  /* 0x0000000000007b1d */ /* 0x000fec0000010000 */
[----:B------:R-:W-:Y:S05]  /*15b0*/  EXIT ;  /* 0x000000000000794d */ /* 0x000fea0003800000 */
.L_x_841:
        /* <DEDUP_REMOVED lines=22> */
.L_x_852:
        /* <DEDUP_REMOVED lines=20> */
.L_x_851:
        /* <DEDUP_REMOVED lines=17> */
.L_x_853:
        /* <DEDUP_REMOVED lines=12> */
.L_x_854:
[----:B------:R-:W-:Y:S05]  /*1a30*/  @!P1 BRA `(.L_x_850) ;  /* 0x0000000000289947 */ /* 0x000fea0003800000 */
[----:B------:R-:W-:Y:S01]  /*1a40*/  IMAD.SHL.U32 R7, R6, 0x4, RZ ;  /* 0x0000000406077824 */ /* 0x000fe200078e00ff */
[----:B------:R-:W-:Y:S01]  /*1a50*/  LEA R6, R12, 0xfffffc08, 0x2 ;  /* 0xfffffc080c067811 */ /* 0x000fe200078e10ff */
[----:B------:R-:W-:-:S04]  /*1a60*/  IMAD.MOV R8, RZ, RZ, -R8 ;  /* 0x000000ffff087224 */ /* 0x000fc800078e0a08 */
[----:B------:R-:W-:-:S05]  /*1a70*/  IMAD R6, R6, R16, R7 ;  /* 0x0000001006067224 */ /* 0x000fca00078e0207 */
[----:B------:R-:W-:-:S07]  /*1a80*/  IADD3 R6, PT, PT, R6, 0x4, R13 ;  /* 0x0000000406067810 */ /* 0x000fce0007ffe00d */
.L_x_855:
[----:B------:R-:W-:Y:S01]  /*1a90*/  VIADD R8, R8, 0x1 ;  /* 0x0000000108087836 */ /* 0x000fe20000000000 */
[----:B------:R1:W-:Y:S04]  /*1aa0*/  STS [R6], RZ ;  /* 0x000000ff06007388 */ /* 0x0003e80000000800 */
[----:B------:R-:W-:Y:S01]  /*1ab0*/  ISETP.NE.AND P0, PT, R8, RZ, PT ;  /* 0x000000ff0800720c */ /* 0x000fe20003f05270 */
[----:B-1----:R-:W-:-:S12]  /*1ac0*/  VIADD R6, R6, 0x4 ;  /* 0x0000000406067836 */ /* 0x002fd80000000000 */
[----:B------:R-:W-:Y:S05]  /*1ad0*/  @P0 BRA `(.L_x_855) ;  /* 0xfffffffc00ec0947 */ /* 0x000fea000383ffff */
.L_x_850:
        /* <DEDUP_REMOVED lines=17> */
.L_x_859:
[----:B------:R-:W1:Y:S02]  /*1bf0*/  LDCU.64 UR4, c[0x0][0x380] ;  /* 0x00007000ff0477ac */ /* 0x000e640008000a00 */
[----:B-1----:R-:W-:-:S04]  /*1c00*/  IADD3 R22, P0, PT, R15, UR4, RZ ;  /* 0x000000040f167c10 */ /* 0x002fc8000ff1e0ff */
[----:B------:R-:W-:Y:S01]  /*1c10*/  IADD3.X R23, PT, PT, R25, UR5, RZ, P0, !PT ;  /* 0x0000000519177c10 */ /* 0x000fe200087fe4ff */
[----:B------:R-:W1:Y:S04]  /*1c20*/  LDCU.64 UR4, c[0x0][0x3a8] ;  /* 0x00007500ff0477ac */ /* 0x000e680008000a00 */
[----:B------:R-:W0:Y:S02]  /*1c30*/  LDG.E.U8.CONSTANT R17, desc[UR8][R22.64] ;  /* 0x0000000816117981 */ /* 0x000e24000c1e9100 */
[----:B0-----:R-:W-:-:S06]  /*1c40*/  IMAD.WIDE.U32 R16, R17, 0x4, R8 ;  /* 0x0000000411107825 */ /* 0x001fcc00078e0008 */
        /* <DEDUP_REMOVED lines=14> */
.L_x_858:
[----:B------:R-:W-:Y:S01]  /*1d30*/  IMAD.MOV.U32 R15, RZ, RZ, R3 ;  /* 0x000000ffff0f7224 */ /* 0x000fe200078e0003 */
[----:B------:R-:W-:-:S07]  /*1d40*/  MOV R26, R4 ;  /* 0x00000004001a7202 */ /* 0x000fce0000000f00 */
.L_x_860:
[----:B0-----:R-:W0:Y:S02]  /*1d50*/  LDCU.64 UR4, c[0x0][0x380] ;  /* 0x00007000ff0477ac */ /* 0x001e240008000a00 */
[----:B0-----:R-:W-:-:S04]  /*1d60*/  IADD3 R22, P0, PT, R15, UR4, RZ ;  /* 0x000000040f167c10 */ /* 0x001fc8000ff1e0ff */
[----:B------:R-:W-:-:S06]  /*1d70*/  IADD3.X R23, PT, PT, R26, UR5, RZ, P0, !PT ;  /* 0x000000051a177c10 */ /* 0x000fcc00087fe4ff */
[----:B------:R-:W2:Y:S01]  /*1d80*/  LDG.E.U8.CONSTANT R23, desc[UR8][R22.64] ;  /* 0x0000000816177981 */ /* 0x000ea2000c1e9100 */
[----:B------:R-:W-:-:S04]  /*1d90*/  IADD3 R15, P1, PT, R6, R15, RZ ;  /* 0x0000000f060f7210 */ /* 0x000fc80007f3e0ff */
[----:B------:R-:W-:Y:S01]  /*1da0*/  ISETP.GE.U32.AND P0, PT, R15, R8, PT ;  /* 0x000000080f00720c */ /* 0x000fe20003f06070 */
[----:B------:R-:W-:-:S05]  /*1db0*/  IMAD.X R26, RZ, RZ, R26, P1 ;  /* 0x000000ffff1a7224 */ /* 0x000fca00008e061a */
        /* <DEDUP_REMOVED lines=8> */
.L_x_857:
        /* <DEDUP_REMOVED lines=9> */
.L_x_867:
[----:B------:R-:W1:Y:S02]  /*1ed0*/  LDCU.64 UR4, c[0x0][0x380] ;  /* 0x00007000ff0477ac */ /* 0x000e640008000a00 */
[----:B-1----:R-:W-:-:S04]  /*1ee0*/  IADD3 R24, P0, PT, R15, UR4, RZ ;  /* 0x000000040f187c10 */ /* 0x002fc8000ff1e0ff */
[----:B------:R-:W-:-:S05]  /*1ef0*/  IADD3.X R25, PT, PT, R9, UR5, RZ, P0, !PT ;  /* 0x0000000509197c10 */ /* 0x000fca00087fe4ff */
[----:B0-----:R-:W0:Y:S02]  /*1f00*/  LDG.E.U8.CONSTANT R23, desc[UR8][R24.64] ;  /* 0x0000000818177981 */ /* 0x001e24000c1e9100 */
[----:B0-----:R-:W-:-:S06]  /*1f10*/  IMAD.WIDE.U32 R22, R23, 0x4, R16 ;  /* 0x0000000417167825 */ /* 0x001fcc00078e0010 */
        /* <DEDUP_REMOVED lines=29> */
.L_x_865:
[----:B------:R-:W-:Y:S02]  /*20f0*/  MOV R7, UR7 ;  /* 0x0000000700077c02 */ /* 0x000fe40008000f00 */
[----:B------:R-:W-:-:S07]  /*2100*/  MOV R8, 0x2120 ;  /* 0x0000212000087802 */ /* 0x000fce0000000f00 */
[----:B------:R-:W-:Y:S05]  /*2110*/  CALL.REL.NOINC `($__internal_14_$__cuda_sm20_div_u64) ;  /* 0x0000004000507944 */ /* 0x000fea0003c00000 */
[----:B------:R-:W-:-:S07]  /*2120*/  IMAD.MOV.U32 R26, RZ, RZ, R22 ;  /* 0x000000ffff1a7224 */ /* 0x000fce00078e0016 */
.L_x_866:
[----:B------:R-:W-:Y:S05]  /*2130*/  BSYNC.RECONVERGENT B1 ;  /* 0x0000000000017941 */ /* 0x000fea0003800200 */
.L_x_864:
        /* <DEDUP_REMOVED lines=9> */
.L_x_863:
[----:B------:R-:W-:Y:S05]  /*21d0*/  BSYNC.RECONVERGENT B0 ;  /* 0x0000000000007941 */ /* 0x000fea0003800200 */
.L_x_862:
[----:B------:R-:W1:Y:S01]  /*21e0*/  LDCU.64 UR4, c[0x0][0x3a8] ;  /* 0x00007500ff0477ac */ /* 0x000e620008000a00 */
[----:B------:R-:W-:-:S05]  /*21f0*/  IADD3 R15, P0, PT, R6, R15, RZ ;  /* 0x0000000f060f7210 */ /* 0x000fca0007f1e0ff */
[----:B------:R-:W-:Y:S01]  /*2200*/  IMAD.X R9, RZ, RZ, R9, P0 ;  /* 0x000000ffff097224 */ /* 0x000fe200000e0609 */
[----:B-1----:R-:W-:-:S04]  /*2210*/  ISETP.GE.U32.AND P0, PT, R15, UR4, PT ;  /* 0x000000040f007c0c */ /* 0x002fc8000bf06070 */
[----:B------:R-:W-:-:S13]  /*2220*/  ISETP.GE.U32.AND.EX P0, PT, R9, UR5, PT, P0 ;  /* 0x0000000509007c0c */ /* 0x000fda000bf06100 */
[----:B------:R-:W-:Y:S05]  /*2230*/  @!P0 BRA `(.L_x_867) ;  /* 0xfffffffc00248947 */ /* 0x000fea000383ffff */
[----:B------:R-:W-:Y:S05]  /*2240*/  BRA `(.L_x_856) ;  /* 0x0000000000b47947 */ /* 0x000fea0003800000 */
.L_x_861:
[----:B------:R-:W-:-:S04]  /*2250*/  IADD3 R16, P0, PT, R15, UR12, RZ ;  /* 0x0000000c0f107c10 */ /* 0x000fc8000ff1e0ff */
[----:B------:R-:W-:-:S06]  /*2260*/  IADD3.X R17, PT, PT, R9, UR13, RZ, P0, !PT ;  /* 0x0000000d09117c10 */ /* 0x000fcc00087fe4ff */
        /* <DEDUP_REMOVED lines=25> */
.L_x_869:
[----:B------:R-:W-:Y:S01]  /*2400*/  IMAD.U32 R7, RZ, RZ, UR7 ;  /* 0x00000007ff077e24 */ /* 0x000fe2000f8e00ff */
[----:B------:R-:W-:-:S07]  /*2410*/  MOV R8, 0x2430 ;  /* 0x0000243000087802 */ /* 0x000fce0000000f00 */
[----:B-----5:R-:W-:Y:S05]  /*2420*/  CALL.REL.NOINC `($__internal_14_$__cuda_sm20_div_u64) ;  /* 0x0000003c008c7944 */ /* 0x020fea0003c00000 */
[----:B------:R-:W-:-:S07]  /*2430*/  IMAD.MOV.U32 R23, RZ, RZ, R27 ;  /* 0x000000ffff177224 */ /* 0x000fce00078e001b */
.L_x_870:
[----:B------:R-:W-:Y:S05]  /*2440*/  BSYNC.RECONVERGENT B0 ;  /* 0x0000000000007941 */ /* 0x000fea0003800200 */
.L_x_868:
        /* <DEDUP_REMOVED lines=13> */
.L_x_856:
        /* <DEDUP_REMOVED lines=35> */
.L_x_876:
        /* <DEDUP_REMOVED lines=68> */
.L_x_875:
        /* <DEDUP_REMOVED lines=38> */
.L_x_877:
[----:B------:R-:W-:-:S13]  /*2df0*/  ISETP.NE.OR P0, PT, R8, RZ, P0 ;  /* 0x000000ff0800720c */ /* 0x000fda0000705670 */
[----:B------:R-:W-:Y:S05]  /*2e00*/  @!P0 BRA `(.L_x_878) ;  /* 0x0000000000508947 */ /* 0x000fea0003800000 */
.L_x_874:
        /* <DEDUP_REMOVED lines=20> */
.L_x_878:
[----:B------:R-:W-:-:S12]  /*2f50*/  UIADD3 UR4, UPT, UPT, UR4, 0x1, URZ ;  /* 0x0000000104047890 */ /* 0x000fd8000fffe0ff */
.L_x_873:
[----:B------:R-:W-:-:S13]  /*2f60*/  LOP3.LUT P0, R8, R11, 0x3, RZ, 0xc0, !PT ;  /* 0x000000030b087812 */ /* 0x000fda000780c0ff */
[----:B------:R-:W-:Y:S05]  /*2f70*/  @!P0 BRA `(.L_x_872) ;  /* 0x00000000003c8947 */ /* 0x000fea0003800000 */
[----:B------:R-:W-:Y:S01]  /*2f80*/  IMAD R13, R12, 0x4, R13 ;  /* 0x000000040c0d7824 */ /* 0x000fe200078e020d */
[----:B------:R-:W-:Y:S01]  /*2f90*/  ULEA UR5, UR4, 0x4, 0x2 ;  /* 0x0000000404057891 */ /* 0x000fe2000f8e10ff */
[----:B------:R-:W-:Y:S02]  /*2fa0*/  IMAD.MOV R9, RZ, RZ, -R8 ;  /* 0x000000ffff097224 */ /* 0x000fe400078e0a08 */
[----:B------:R-:W-:Y:S01]  /*2fb0*/  IMAD R17, R7, UR4, RZ ;  /* 0x0000000407117c24 */ /* 0x000fe2000f8e02ff */
[----:B------:R-:W-:-:S08]  /*2fc0*/  IADD3 R8, PT, PT, R13, -0x3fc, RZ ;  /* 0xfffffc040d087810 */ /* 0x000fd00007ffe0ff */
.L_x_879:
        /* <DEDUP_REMOVED lines=10> */
.L_x_872:
[----:B------:R-:W-:Y:S05]  /*3070*/  BSYNC.RECONVERGENT B0 ;  /* 0x0000000000007941 */ /* 0x000fea0003800200 */
.L_x_871:
        /* <DEDUP_REMOVED lines=32> */
.L_x_884:
        /* <DEDUP_REMOVED lines=143> */
.L_x_883:
        /* <DEDUP_REMOVED lines=87> */
.L_x_887:
[----:B------:R-:W-:Y:S05]  /*40e0*/  BSYNC.RECONVERGENT B2 ;  /* 0x0000000000027941 */ /* 0x000fea0003800200 */
.L_x_886:
        /* <DEDUP_REMOVED lines=57> */
.L_x_889:
[----:B------:R-:W-:Y:S05]  /*4480*/  BSYNC.RECONVERGENT B2 ;  /* 0x0000000000027941 */ /* 0x000fea0003800200 */
.L_x_888:
        /* <DEDUP_REMOVED lines=33> */
.L_x_885:
[----:B------:R-:W-:Y:S05]  /*46a0*/  BSYNC.RECONVERGENT B1 ;  /* 0x0000000000017941 */ /* 0x000fea0003800200 */
.L_x_882:
[----:B0-----:R-:W0:Y:S04]  /*46b0*/  LDS R9, [R5] ;  /* 0x0000000005097984 */ /* 0x001e280000000800 */
[----:B0-----:R0:W-:Y:S02]  /*46c0*/  STG.E desc[UR8][R20.64], R9 ;  /* 0x0000000914007986 */ /* 0x0011e4000c101908 */
.L_x_881:
[----:B------:R-:W-:Y:S05]  /*46d0*/  BSYNC.RECONVERGENT B0 ;  /* 0x0000000000007941 */ /* 0x000fea0003800200 */
.L_x_880:
        /* <DEDUP_REMOVED lines=62> */
.L_x_894:
        /* <DEDUP_REMOVED lines=22> */
.L_x_893:
[----:B------:R-:W-:Y:S05]  /*4c20*/  BSYNC.RECONVERGENT B1 ;  /* 0x0000000000017941 */ /* 0x000fea0003800200 */
.L_x_892:
        /* <DEDUP_REMOVED lines=12> */
.L_x_895:
        /* <DEDUP_REMOVED lines=83> */
.L_x_891:
[----:B0-----:R-:W-:Y:S05]  /*5220*/  BSYNC.RECONVERGENT B0 ;  /* 0x0000000000007941 */ /* 0x001fea0003800200 */
.L_x_890:
        /* <DEDUP_REMOVED lines=40> */
.L_x_898:
        /* <DEDUP_REMOVED lines=10> */
.L_x_897:
[----:B------:R-:W-:Y:S05]  /*5550*/  BSYNC.RECONVERGENT B0 ;  /* 0x0000000000007941 */ /* 0x000fea0003800200 */
.L_x_896:
        /* <DEDUP_REMOVED lines=14> */
.L_x_903:
[----:B------:R-:W-:-:S04]  /*5640*/  IADD3 R14, P0, PT, R3, UR6, RZ ;  /* 0x00000006030e7c10 */ /* 0x000fc8000ff1e0ff */
[----:B------:R-:W-:-:S05]  /*5650*/  IADD3.X R15, PT, PT, R4, UR7, RZ, P0, !PT ;  /* 0x00000007040f7c10 */ /* 0x000fca00087fe4ff */
[----:B------:R-:W1:Y:S02]  /*5660*/  LDG.E.U8.CONSTANT R13, desc[UR8][R14.64] ;  /* 0x000000080e0d7981 */ /* 0x000e64000c1e9100 */
[----:B-1----:R-:W-:-:S06]  /*5670*/  IMAD.WIDE.U32 R12, R13, 0x4, R8 ;  /* 0x000000040d0c7825 */ /* 0x002fcc00078e0008 */
        /* <DEDUP_REMOVED lines=17> */
.L_x_902:
[----:B------:R-:W-:Y:S05]  /*5790*/  BSYNC.RECONVERGENT B0 ;  /* 0x0000000000007941 */ /* 0x000fea0003800200 */
.L_x_901:
[----:B-1----:R-:W-:-:S05]  /*57a0*/  IADD3 R3, P0, PT, R6, R3, RZ ;  /* 0x0000000306037210 */ /* 0x002fca0007f1e0ff */
[----:B------:R-:W-:Y:S01]  /*57b0*/  IMAD.X R4, RZ, RZ, R4, P0 ;  /* 0x000000ffff047224 */ /* 0x000fe200000e0604 */
[----:B------:R-:W-:-:S04]  /*57c0*/  ISETP.GE.U32.AND P0, PT, R3, UR14, PT ;  /* 0x0000000e03007c0c */ /* 0x000fc8000bf06070 */
[----:B------:R-:W-:-:S13]  /*57d0*/  ISETP.GE.U32.AND.EX P0, PT, R4, UR15, PT, P0 ;  /* 0x0000000f04007c0c */ /* 0x000fda000bf06100 */
[----:B------:R-:W-:Y:S05]  /*57e0*/  @!P0 BRA `(.L_x_903) ;  /* 0xfffffffc00948947 */ /* 0x000fea000383ffff */
[----:B------:R-:W-:Y:S05]  /*57f0*/  EXIT ;  /* 0x000000000000794d */ /* 0x000fea0003800000 */
.L_x_900:
[----:B------:R-:W0:Y:S01]  /*5800*/  S2UR UR5, SR_CgaCtaId ;  /* 0x00000000000579c3 */ /* 0x000e220000008800 */
[----:B------:R-:W-:Y:S01]  /*5810*/  UMOV UR4, 0x400 ;  /* 0x0000040000047882 */ /* 0x000fe20000000000 */
[----:B------:R-:W2:Y:S01]  /*5820*/  LDCU UR10, c[0x0][0x3a0] ;  /* 0x00007400ff0a77ac */ /* 0x000ea20008000800 */
[----:B------:R-:W3:Y:S05]  /*5830*/  LDCU.64 UR6, c[0x0][0x380] ;  /* 0x00007000ff0677ac */ /* 0x000eea0008000a00 */
[----:B------:R-:W1:Y:S01]  /*5840*/  LDC.64 R12, c[0x0][0x3b8] ;  /* 0x0000ee00ff0c7b82 */ /* 0x000e620000000a00 */
[----:B0-23--:R-:W-:-:S12]  /*5850*/  ULEA UR4, UR5, UR4, 0x18 ;  /* 0x0000000405047291 */ /* 0x00dfd8000f8ec0ff */
.L_x_904:
[----:B----4-:R-:W-:-:S04]  /*5860*/  IADD3 R10, P0, PT, R3, UR6, RZ ;  /* 0x00000006030a7c10 */ /* 0x010fc8000ff1e0ff */
[----:B------:R-:W-:-:S06]  /*5870*/  IADD3.X R11, PT, PT, R4, UR7, RZ, P0, !PT ;  /* 0x00000007040b7c10 */ /* 0x000fcc00087fe4ff */
[----:B------:R-:W1:Y:S02]  /*5880*/  LDG.E.U8.CONSTANT R11, desc[UR8][R10.64] ;  /* 0x000000080a0b7981 */ /* 0x000e64000c1e9100 */
        /* <DEDUP_REMOVED lines=16> */
.L_x_899:
        /* <DEDUP_REMOVED lines=10> */
.L_x_911:
[----:B-1----:R-:W-:-:S04]  /*5a30*/  IADD3 R14, P0, PT, R3, UR12, RZ ;  /* 0x0000000c030e7c10 */ /* 0x002fc8000ff1e0ff */
[----:B------:R-:W-:-:S05]  /*5a40*/  IADD3.X R15, PT, PT, R4, UR13, RZ, P0, !PT ;  /* 0x0000000d040f7c10 */ /* 0x000fca00087fe4ff */
[----:B------:R-:W2:Y:S02]  /*5a50*/  LDG.E.U8.CONSTANT R9, desc[UR8][R14.64] ;  /* 0x000000080e097981 */ /* 0x000ea4000c1e9100 */
[----:B--2---:R-:W-:-:S05]  /*5a60*/  IMAD.WIDE.U32 R8, R9, 0x4, R10 ;  /* 0x0000000409087825 */ /* 0x004fca00078e000a */
        /* <DEDUP_REMOVED lines=28> */
.L_x_909:
[----:B------:R-:W-:Y:S01]  /*5c30*/  IMAD.MOV.U32 R15, RZ, RZ, R3 ;  /* 0x000000ffff0f7224 */ /* 0x000fe200078e0003 */
[----:B------:R-:W-:Y:S01]  /*5c40*/  MOV R7, UR7 ;  /* 0x0000000700077c02 */ /* 0x000fe20008000f00 */
[----:B------:R-:W-:Y:S01]  /*5c50*/  IMAD.MOV.U32 R9, RZ, RZ, R4 ;  /* 0x000000ffff097224 */ /* 0x000fe200078e0004 */
[----:B------:R-:W-:-:S07]  /*5c60*/  MOV R8, 0x5c80 ;  /* 0x00005c8000087802 */ /* 0x000fce0000000f00 */
[----:B----4-:R-:W-:Y:S05]  /*5c70*/  CALL.REL.NOINC `($__internal_14_$__cuda_sm20_div_u64) ;  /* 0x0000000400787944 */ /* 0x010fea0003c00000 */
[----:B------:R-:W-:Y:S02]  /*5c80*/  IMAD.MOV.U32 R8, RZ, RZ, R22 ;  /* 0x000000ffff087224 */ /* 0x000fe400078e0016 */
[----:B------:R-:W-:-:S07]  /*5c90*/  IMAD.MOV.U32 R9, RZ, RZ, R27 ;  /* 0x000000ffff097224 */ /* 0x000fce00078e001b */
.L_x_910:
[----:B------:R-:W-:Y:S05]  /*5ca0*/  BSYNC.RECONVERGENT B1 ;  /* 0x0000000000017941 */ /* 0x000fea0003800200 */
.L_x_908:
        /* <DEDUP_REMOVED lines=18> */
.L_x_907:
[----:B------:R-:W-:Y:S05]  /*5dd0*/  BSYNC.RECONVERGENT B0 ;  /* 0x0000000000007941 */ /* 0x000fea0003800200 */
.L_x_906:
[----:B-1----:R-:W-:-:S05]  /*5de0*/  IADD3 R3, P0, PT, R6, R3, RZ ;  /* 0x0000000306037210 */ /* 0x002fca0007f1e0ff */
[----:B------:R-:W-:Y:S01]  /*5df0*/  IMAD.X R4, RZ, RZ, R4, P0 ;  /* 0x000000ffff047224 */ /* 0x000fe200000e0604 */
[----:B------:R-:W-:-:S04]  /*5e00*/  ISETP.GE.U32.AND P0, PT, R3, UR14, PT ;  /* 0x0000000e03007c0c */ /* 0x000fc8000bf06070 */
[----:B------:R-:W-:-:S13]  /*5e10*/  ISETP.GE.U32.AND.EX P0, PT, R4, UR15, PT, P0 ;  /* 0x0000000f04007c0c */ /* 0x000fda000bf06100 */
[----:B------:R-:W-:Y:S05]  /*5e20*/  @!P0 BRA `(.L_x_911) ;  /* 0xfffffffc00008947 */ /* 0x000fea000383ffff */
[----:B------:R-:W-:Y:S05]  /*5e30*/  EXIT ;  /* 0x000000000000794d */ /* 0x000fea0003800000 */
.L_x_905:
        /* <DEDUP_REMOVED lines=8> */
.L_x_917:
[----:B-1----:R-:W-:-:S04]  /*5ec0*/  IADD3 R8, P0, PT, R3, UR12, RZ ;  /* 0x0000000c03087c10 */ /* 0x002fc8000ff1e0ff */
[----:B------:R-:W-:-:S05]  /*5ed0*/  IADD3.X R9, PT, PT, R4, UR13, RZ, P0, !PT ;  /* 0x0000000d04097c10 */ /* 0x000fca00087fe4ff */
[----:B-----5:R0:W5:Y:S01]  /*5ee0*/  LDG.E.U8.CONSTANT R11, desc[UR8][R8.64] ;  /* 0x00000008080b7981 */ /* 0x020162000c1e9100 */
        /* <DEDUP_REMOVED lines=24> */
.L_x_913:
[----:B------:R-:W-:Y:S01]  /*6070*/  IMAD.MOV.U32 R15, RZ, RZ, R3 ;  /* 0x000000ffff0f7224 */ /* 0x000fe200078e0003 */
[----:B------:R-:W-:Y:S01]  /*6080*/  MOV R7, UR7 ;  /* 0x0000000700077c02 */ /* 0x000fe20008000f00 */
[----:B------:R-:W-:Y:S01]  /*6090*/  IMAD.MOV.U32 R9, RZ, RZ, R4 ;  /* 0x000000ffff097224 */ /* 0x000fe200078e0004 */
[----:B------:R-:W-:-:S07]  /*60a0*/  MOV R8, 0x60c0 ;  /* 0x000060c000087802 */ /* 0x000fce0000000f00 */
[----:B----45:R-:W-:Y:S05]  /*60b0*/  CALL.REL.NOINC `($__internal_14_$__cuda_sm20_div_u64) ;  /* 0x0000000000687944 */ /* 0x030fea0003c00000 */
[----:B------:R-:W-:Y:S02]  /*60c0*/  IMAD.MOV.U32 R8, RZ, RZ, R22 ;  /* 0x000000ffff087224 */ /* 0x000fe400078e0016 */
[----:B------:R-:W-:-:S07]  /*60d0*/  IMAD.MOV.U32 R9, RZ, RZ, R27 ;  /* 0x000000ffff097224 */ /* 0x000fce00078e001b */
.L_x_914:
[----:B------:R-:W-:Y:S05]  /*60e0*/  BSYNC.RECONVERGENT B0 ;  /* 0x0000000000007941 */ /* 0x000fea0003800200 */
.L_x_912:
        /* <DEDUP_REMOVED lines=16> */
.L_x_916:
[----:B------:R-:W-:Y:S05]  /*61f0*/  BSYNC.RECONVERGENT B0 ;  /* 0x0000000000007941 */ /* 0x000fea0003800200 */
.L_x_915:
[----:B0-----:R-:W-:-:S05]  /*6200*/  IADD3 R3, P0, PT, R6, R3, RZ ;  /* 0x0000000306037210 */ /* 0x001fca0007f1e0ff */
[----:B------:R-:W-:Y:S01]  /*6210*/  IMAD.X R4, RZ, RZ, R4, P0 ;  /* 0x000000ffff047224 */ /* 0x000fe200000e0604 */
[----:B------:R-:W-:-:S04]  /*6220*/  ISETP.GE.U32.AND P0, PT, R3, UR14, PT ;  /* 0x0000000e03007c0c */ /* 0x000fc8000bf06070 */
[----:B------:R-:W-:-:S13]  /*6230*/  ISETP.GE.U32.AND.EX P0, PT, R4, UR15, PT, P0 ;  /* 0x0000000f04007c0c */ /* 0x000fda000bf06100 */
[----:B------:R-:W-:Y:S05]  /*6240*/  @!P0 BRA `(.L_x_917) ;  /* 0xfffffffc001c8947 */ /* 0x000fea000383ffff */
[----:B------:R-:W-:Y:S05]  /*6250*/  EXIT ;  /* 0x000000000000794d */ /* 0x000fea0003800000 */
        .weak           $__internal_14_$__cuda_sm20_div_u64
        .type           $__internal_14_$__cuda_sm20_div_u64,@function
        .size           $__internal_14_$__cuda_sm20_div_u64,(.L_x_1813 - $__internal_14_$__cuda_sm20_div_u64)
$__internal_14_$__cuda_sm20_div_u64:
        /* <DEDUP_REMOVED lines=72> */
[----:B------:R-:W-:Y:S06]  /*66e0*/  RET.REL.NODEC R24 `(_ZN4vllm3moe51moe_lora_align_block_size_small_batch_expert_kernelIhLi256EEEvPT_PilS4_iimiiS4_S4_iS4_S4_S4_S4_b) ;  /* 0xffffff9818447950 */ /* 0x000fec0003c3ffff */
.L_x_918:
        /* <DEDUP_REMOVED lines=9> */
.L_x_1813:


//--------------------- .text._ZN4vllm3moe14moe_sum_kernelIN3c108BFloat16ELi4EEEvPT_PKS4_i --------------------------
	.section	.text._ZN4vllm3moe14moe_sum_kernelIN3c108BFloat16ELi4EEEvPT_PKS4_i,"ax",@progbits
	.align	128
        .global         _ZN4vllm3moe14moe_sum_kernelIN3c108BFloat16ELi4EEEvPT_PKS4_i
        .type           _ZN4vllm3moe14moe_sum_kernelIN3c108BFloat16ELi4EEEvPT_PKS4_i,@function
        .size           _ZN4vllm3moe14moe_sum_kernelIN3c108BFloat16ELi4EEEvPT_PKS4_i,(.L_x_1814 - _ZN4vllm3moe14moe_sum_kernelIN3c108BFloat16ELi4EEEvPT_PKS4_i)
        .other          _ZN4vllm3moe14moe_sum_kernelIN3c108BFloat16ELi4EEEvPT_PKS4_i,@"STO_CUDA_ENTRY STV_DEFAULT"
_ZN4vllm3moe14moe_sum_kernelIN3c108BFloat16ELi4EEEvPT_PKS4_i:
.text._ZN4vllm3moe14moe_sum_kernelIN3c108BFloat16ELi4EEEvPT_PKS4_i:
[----:B------:R-:W-:Y:S01]  /*0000*/  LDC R1, c[0x0][0x37c] ;  /* 0x0000df00ff017b82 */ /* 0x000fe20000000800 */
[----:B------:R-:W0:Y:S01]  /*0010*/  S2R R5, SR_TID.X ;  /* 0x0000000000057919 */ /* 0x000e220000002100 */
[----:B------:R-:W0:Y:S02]  /*0020*/  LDCU UR8, c[0x0][0x390] ;  /* 0x00007200ff0877ac */ /* 0x000e240008000800 */
[----:B0-----:R-:W-:-:S13]  /*0030*/  ISETP.GE.AND P0, PT, R5, UR8, PT ;  /* 0x0000000805007c0c */ /* 0x001fda000bf06270 */
[----:B------:R-:W-:Y:S05]  /*0040*/  @P0 EXIT ;  /* 0x000000000000094d */ /* 0x000fea0003800000 */
[----:B------:R-:W0:Y:S01]  /*0050*/  LDCU UR6, c[0x0][0x360] ;  /* 0x00006c00ff0677ac */ /* 0x000e220008000800 */
[----:B------:R-:W1:Y:S01]  /*0060*/  S2UR UR7, SR_CTAID.X ;  /* 0x00000000000779c3 */ /* 0x000e620000002500 */
[----:B------:R-:W-:Y:S01]  /*0070*/  BSSY.RECONVERGENT B0, `(.L_x_919) ;  /* 0x000002b000007945 */ /* 0x000fe20003800200 */
[----:B------:R-:W-:Y:S01]  /*0080*/  USHF.R.S32.HI UR18, URZ, 0x1f, UR8 ;  /* 0x0000001fff127899 */ /* 0x000fe20008011408 */
[----:B0-----:R-:W-:-:S04]  /*0090*/  IADD3 R0, P0, PT, R5, UR6, RZ ;  /* 0x0000000605007c10 */ /* 0x001fc8000ff1e0ff */
[C---:B------:R-:W-:Y:S01]  /*00a0*/  ISETP.GT.U32.AND P1, PT, R0.reuse, UR8, PT ;  /* 0x0000000800007c0c */ /* 0x040fe2000bf24070 */
[----:B------:R-:W-:Y:S01]  /*00b0*/  IMAD.X R7, RZ, RZ, RZ, P0 ;  /* 0x000000ffff077224 */ /* 0x000fe200000e06ff */
[----:B------:R-:W-:Y:S01]  /*00c0*/  ISETP.GE.U32.AND P0, PT, R0, UR8, PT ;  /* 0x0000000800007c0c */ /* 0x000fe2000bf06070 */
[----:B-1----:R-:W-:-:S03]  /*00d0*/  UIMAD UR11, UR18, UR7, URZ ;  /* 0x00000007120b72a4 */ /* 0x002fc6000f8e02ff */
[C---:B------:R-:W-:Y:S02]  /*00e0*/  ISETP.GT.AND.EX P1, PT, R7.reuse, UR18, PT, P1 ;  /* 0x0000001207007c0c */ /* 0x040fe4000bf24310 */
[C---:B------:R-:W-:Y:S02]  /*00f0*/  ISETP.GE.AND.EX P0, PT, R7.reuse, UR18, PT, P0 ;  /* 0x0000001207007c0c */ /* 0x040fe4000bf06300 */
[----:B------:R-:W-:Y:S01]  /*0100*/  SEL R3, R0, UR8, P1 ;  /* 0x0000000800037c07 */ /* 0x000fe20008800000 */
[----:B------:R-:W-:Y:S01]  /*0110*/  UIMAD.WIDE.U32 UR8, UR7, UR8, URZ ;  /* 0x00000008070872a5 */ /* 0x000fe2000f8e00ff */
[----:B------:R-:W-:Y:S02]  /*0120*/  SEL R2, RZ, 0x1, P0 ;  /* 0x00000001ff027807 */ /* 0x000fe40000000000 */
[----:B------:R-:W-:Y:S01]  /*0130*/  SEL R6, R7, UR18, P1 ;  /* 0x0000001207067c07 */ /* 0x000fe20008800000 */
[----:B------:R-:W-:Y:S01]  /*0140*/  UIADD3 UR11, UPT, UPT, UR9, UR11, URZ ;  /* 0x0000000b090b7290 */ /* 0x000fe2000fffe0ff */
[----:B------:R-:W-:Y:S01]  /*0150*/  IADD3 R3, P0, P1, R3, -R0, -R2 ;  /* 0x8000000003037210 */ /* 0x000fe2000791e802 */
[----:B------:R-:W-:-:S03]  /*0160*/  IMAD.MOV.U32 R0, RZ, RZ, RZ ;  /* 0x000000ffff007224 */ /* 0x000fc600078e00ff */
[----:B------:R-:W-:-:S04]  /*0170*/  IADD3.X R6, PT, PT, R6, -0x1, ~R7, P0, P1 ;  /* 0xffffffff06067810 */ /* 0x000fc800007e2c07 */
[----:B------:R-:W-:-:S13]  /*0180*/  ISETP.NE.U32.AND P0, PT, R6, RZ, PT ;  /* 0x000000ff0600720c */ /* 0x000fda0003f05070 */
[----:B------:R-:W-:Y:S05]  /*0190*/  @P0 BRA `(.L_x_920) ;  /* 0x0000000000500947 */ /* 0x000fea0003800000 */
[----:B------:R-:W0:Y:S01]  /*01a0*/  I2F.U32.RP R4, UR6 ;  /* 0x0000000600047d06 */ /* 0x000e220008209000 */
[----:B------:R-:W-:-:S07]  /*01b0*/  ISETP.NE.U32.AND P2, PT, RZ, UR6, PT ;  /* 0x00000006ff007c0c */ /* 0x000fce000bf45070 */
[----:B0-----:R-:W0:Y:S02]  /*01c0*/  MUFU.RCP R4, R4 ;  /* 0x0000000400047308 */ /* 0x001e240000001000 */
[----:B0-----:R-:W-:-:S06]  /*01d0*/  VIADD R6, R4, 0xffffffe ;  /* 0x0ffffffe04067836 */ /* 0x001fcc0000000000 */
[----:B------:R0:W1:Y:S02]  /*01e0*/  F2I.FTZ.U32.TRUNC.NTZ R7, R6 ;  /* 0x0000000600077305 */ /* 0x000064000021f000 */
[----:B0-----:R-:W-:Y:S02]  /*01f0*/  IMAD.MOV.U32 R6, RZ, RZ, RZ ;  /* 0x000000ffff067224 */ /* 0x001fe400078e00ff */
[----:B-1----:R-:W-:-:S04]  /*0200*/  IMAD.MOV R9, RZ, RZ, -R7 ;  /* 0x000000ffff097224 */ /* 0x002fc800078e0a07 */
        /* <DEDUP_REMOVED lines=13> */
.L_x_920:
[----:B------:R-:W-:-:S07]  /*02e0*/  MOV R4, 0x300 ;  /* 0x0000030000047802 */ /* 0x000fce0000000f00 */
[----:B------:R-:W-:Y:S05]  /*02f0*/  CALL.REL.NOINC `($__internal_15_$__cuda_sm20_div_u64) ;  /* 0x0000001000587944 */ /* 0x000fea0003c00000 */
[----:B------:R-:W-:Y:S02]  /*0300*/  IMAD.MOV.U32 R6, RZ, RZ, R3 ;  /* 0x000000ffff067224 */ /* 0x000fe400078e0003 */
[----:B------:R-:W-:-:S07]  /*0310*/  IMAD.MOV.U32 R7, RZ, RZ, R8 ;  /* 0x000000ffff077224 */ /* 0x000fce00078e0008 */
.L_x_921:
[----:B------:R-:W-:Y:S05]  /*0320*/  BSYNC.RECONVERGENT B0 ;  /* 0x0000000000007941 */ /* 0x000fea0003800200 */
.L_x_919:
[----:B------:R-:W-:Y:S01]  /*0330*/  IADD3 R22, P0, PT, R6, R2, RZ ;  /* 0x0000000206167210 */ /* 0x000fe20007f1e0ff */
[----:B------:R-:W0:Y:S01]  /*0340*/  LDCU UR19, c[0x0][0x390] ;  /* 0x00007200ff1377ac */ /* 0x000e220008000800 */
[----:B------:R-:W-:Y:S02]  /*0350*/  BSSY.RECONVERGENT B0, `(.L_x_922) ;  /* 0x0000057000007945 */ /* 0x000fe40003800200 */
[C---:B------:R-:W-:Y:S01]  /*0360*/  LOP3.LUT R2, R22.reuse, 0x3, RZ, 0xc0, !PT ;  /* 0x0000000316027812 */ /* 0x040fe200078ec0ff */
[----:B------:R-:W-:Y:S01]  /*0370*/  IMAD.X R6, RZ, RZ, R7, P0 ;  /* 0x000000ffff067224 */ /* 0x000fe200000e0607 */
[----:B------:R-:W-:Y:S01]  /*0380*/  ISETP.GE.U32.AND P0, PT, R22, 0x3, PT ;  /* 0x000000031600780c */ /* 0x000fe20003f06070 */
[----:B------:R-:W1:Y:S01]  /*0390*/  LDCU.64 UR16, c[0x0][0x358] ;  /* 0x00006b00ff1077ac */ /* 0x000e620008000a00 */
[----:B------:R-:W-:Y:S02]  /*03a0*/  ISETP.NE.U32.AND P1, PT, R2, 0x3, PT ;  /* 0x000000030200780c */ /* 0x000fe40003f25070 */
[----:B------:R-:W-:-:S02]  /*03b0*/  ISETP.GE.U32.AND.EX P0, PT, R6, RZ, PT, P0 ;  /* 0x000000ff0600720c */ /* 0x000fc40003f06100 */
[----:B------:R-:W-:Y:S01]  /*03c0*/  ISETP.NE.AND.EX P1, PT, RZ, RZ, PT, P1 ;  /* 0x000000ffff00720c */ /* 0x000fe20003f25310 */
[----:B0-----:R-:W-:-:S12]  /*03d0*/  UIMAD UR5, UR19, 0x3, URZ ;  /* 0x00000003130578a4 */ /* 0x001fd8000f8e02ff */
[----:B-1----:R-:W-:Y:S05]  /*03e0*/  @!P1 BRA `(.L_x_923) ;  /* 0x0000000400349947 */ /* 0x002fea0003800000 */
[----:B------:R-:W0:Y:S01]  /*03f0*/  LDCU.128 UR20, c[0x0][0x380] ;  /* 0x00007000ff1477ac */ /* 0x000e220008000c00 */
[----:B------:R-:W-:Y:S01]  /*0400*/  IMAD.U32 R2, RZ, RZ, UR8 ;  /* 0x00000008ff027e24 */ /* 0x000fe2000f8e00ff */
[C---:B------:R-:W-:Y:S01]  /*0410*/  SHF.L.U64.HI R16, R5.reuse, 0x1, R0 ;  /* 0x0000000105107819 */ /* 0x040fe20000010200 */
[----:B------:R-:W-:Y:S01]  /*0420*/  IMAD.U32 R15, RZ, RZ, UR11 ;  /* 0x0000000bff0f7e24 */ /* 0x000fe2000f8e00ff */
[----:B------:R-:W1:Y:S01]  /*0430*/  LDCU.64 UR24, c[0x0][0x388] ;  /* 0x00007100ff1877ac */ /* 0x000e620008000a00 */
[----:B------:R-:W-:Y:S01]  /*0440*/  IMAD.U32 R3, RZ, RZ, UR9 ;  /* 0x00000009ff037e24 */ /* 0x000fe2000f8e00ff */
[----:B------:R-:W-:Y:S01]  /*0450*/  SHF.L.U32 R21, R5, 0x1, RZ ;  /* 0x0000000105157819 */ /* 0x000fe200000006ff */
[----:B------:R-:W-:Y:S01]  /*0460*/  VIADD R22, R22, 0x1 ;  /* 0x0000000116167836 */ /* 0x000fe20000000000 */
[----:B------:R-:W-:Y:S01]  /*0470*/  USHF.L.U32 UR4, UR7, 0x3, URZ ;  /* 0x0000000307047899 */ /* 0x000fe200080006ff */
[----:B------:R-:W-:Y:S01]  /*0480*/  IMAD.MOV.U32 R20, RZ, RZ, RZ ;  /* 0x000000ffff147224 */ /* 0x000fe200078e00ff */
[----:B------:R-:W-:-:S02]  /*0490*/  USHF.L.U32 UR12, UR19, 0x2, URZ ;  /* 0x00000002130c7899 */ /* 0x000fc400080006ff */
[----:B------:R-:W-:Y:S01]  /*04a0*/  USHF.R.U32.HI UR10, URZ, 0x1d, UR7 ;  /* 0x0000001dff0a7899 */ /* 0x000fe20008011607 */
[----:B------:R-:W-:Y:S01]  /*04b0*/  LOP3.LUT R22, R22, 0x3, RZ, 0xc0, !PT ;  /* 0x0000000316167812 */ /* 0x000fe200078ec0ff */
[----:B------:R-:W-:Y:S02]  /*04c0*/  ULOP3.LUT UR4, UR4, 0x2, URZ, 0xfc, !UPT ;  /* 0x0000000204047892 */ /* 0x000fe4000f8efcff */
[----:B------:R-:W-:Y:S01]  /*04d0*/  USHF.L.U32 UR14, UR8, 0x3, URZ ;  /* 0x00000003080e7899 */ /* 0x000fe200080006ff */
[----:B------:R-:W-:Y:S01]  /*04e0*/  MOV R14, UR12 ;  /* 0x0000000c000e7c02 */ /* 0x000fe20008000f00 */
[----:B------:R-:W-:Y:S01]  /*04f0*/  USHF.L.U64.HI UR15, UR8, 0x3, UR11 ;  /* 0x00000003080f7899 */ /* 0x000fe2000801020b */
[C---:B0-----:R-:W-:Y:S01]  /*0500*/  LEA R4, P1, R2.reuse, UR20, 0x1 ;  /* 0x0000001402047c11 */ /* 0x041fe2000f8208ff */
[----:B------:R-:W-:Y:S01]  /*0510*/  IMAD.U32 R9, RZ, RZ, UR22 ;  /* 0x00000016ff097e24 */ /* 0x000fe2000f8e00ff */
[----:B------:R-:W-:Y:S01]  /*0520*/  UIMAD UR10, UR10, UR19, URZ ;  /* 0x000000130a0a72a4 */ /* 0x000fe2000f8e02ff */
[----:B------:R-:W-:Y:S01]  /*0530*/  IMAD.U32 R19, RZ, RZ, UR22 ;  /* 0x00000016ff137e24 */ /* 0x000fe2000f8e00ff */
[----:B------:R-:W-:Y:S01]  /*0540*/  UIMAD.WIDE.U32 UR12, UR5, 0x2, UR14 ;  /* 0x00000002050c78a5 */ /* 0x000fe2000f8e000e */
[----:B------:R-:W-:Y:S01]  /*0550*/  LEA.HI.X R15, R2, UR21, R15, 0x1, P1 ;  /* 0x00000015020f7c11 */ /* 0x000fe200088f0c0f */
[----:B-1----:R-:W-:Y:S01]  /*0560*/  IMAD.U32 R2, RZ, RZ, UR24 ;  /* 0x00000018ff027e24 */ /* 0x002fe2000f8e00ff */
[----:B------:R-:W-:Y:S01]  /*0570*/  UIMAD UR10, UR18, UR4, UR10 ;  /* 0x00000004120a72a4 */ /* 0x000fe2000f8e020a */
[----:B------:R-:W-:Y:S01]  /*0580*/  IMAD.U32 R3, RZ, RZ, UR25 ;  /* 0x00000019ff037e24 */ /* 0x000fe2000f8e00ff */
[----:B------:R-:W-:Y:S01]  /*0590*/  IADD3 R14, P1, P2, R9, UR14, R14 ;  /* 0x0000000e090e7c10 */ /* 0x000fe2000fa3e00e */
[----:B------:R-:W-:Y:S01]  /*05a0*/  IMAD.U32 R7, RZ, RZ, UR4 ;  /* 0x00000004ff077e24 */ /* 0x000fe2000f8e00ff */
[C---:B------:R-:W-:Y:S01]  /*05b0*/  IADD3 R18, P4, PT, R19.reuse, UR14, RZ ;  /* 0x0000000e13127c10 */ /* 0x040fe2000ff9e0ff */
[----:B------:R-:W-:Y:S01]  /*05c0*/  IMAD.U32 R27, RZ, RZ, UR23 ;  /* 0x00000017ff1b7e24 */ /* 0x000fe2000f8e00ff */
[----:B------:R-:W-:Y:S01]  /*05d0*/  IADD3 R19, P3, PT, R19, UR12, RZ ;  /* 0x0000000c13137c10 */ /* 0x000fe2000ff7e0ff */
[----:B------:R-:W-:-:S03]  /*05e0*/  IMAD.WIDE.U32 R2, R7, UR19, R2 ;  /* 0x0000001307027c25 */ /* 0x000fc6000f8e0002 */
[----:B------:R-:W-:Y:S01]  /*05f0*/  IADD3.X R23, PT, PT, R27, UR15, RZ, P1, P2 ;  /* 0x0000000f1b177c10 */ /* 0x000fe20008fe44ff */
[----:B------:R-:W-:Y:S01]  /*0600*/  VIADD R17, R3, UR10 ;  /* 0x0000000a03117c36 */ /* 0x000fe20008000000 */
[C---:B------:R-:W-:Y:S02]  /*0610*/  IADD3.X R25, PT, PT, R27.reuse, UR15, RZ, P4, !PT ;  /* 0x0000000f1b197c10 */ /* 0x040fe4000a7fe4ff */
[----:B------:R-:W-:-:S07]  /*0620*/  IADD3.X R27, PT, PT, R27, UR13, RZ, P3, !PT ;  /* 0x0000000d1b1b7c10 */ /* 0x000fce0009ffe4ff */
.L_x_924:
[----:B------:R-:W-:-:S05]  /*0630*/  IADD3 R6, P1, PT, R21, R18, RZ ;  /* 0x0000001215067210 */ /* 0x000fca0007f3e0ff */
[----:B------:R-:W-:-:S05]  /*0640*/  IMAD.X R7, R16, 0x1, R25, P1 ;  /* 0x0000000110077824 */ /* 0x000fca00008e0619 */
[----:B------:R-:W2:Y:S01]  /*0650*/  LDG.E.U16.CONSTANT R6, desc[UR16][R6.64] ;  /* 0x0000001006067981 */ /* 0x000ea2000c1e9500 */
[----:B------:R-:W-:-:S05]  /*0660*/  IADD3 R8, P1, PT, R21, R2, RZ ;  /* 0x0000000215087210 */ /* 0x000fca0007f3e0ff */
[----:B------:R-:W-:-:S05]  /*0670*/  IMAD.X R9, R16, 0x1, R17, P1 ;  /* 0x0000000110097824 */ /* 0x000fca00008e0611 */
[----:B------:R-:W3:Y:S01]  /*0680*/  LDG.E.U16.CONSTANT R8, desc[UR16][R8.64] ;  /* 0x0000001008087981 */ /* 0x000ee2000c1e9500 */
[----:B------:R-:W-:-:S05]  /*0690*/  IADD3 R10, P1, PT, R21, R14, RZ ;  /* 0x0000000e150a7210 */ /* 0x000fca0007f3e0ff */
[----:B------:R-:W-:-:S05]  /*06a0*/  IMAD.X R11, R16, 0x1, R23, P1 ;  /* 0x00000001100b7824 */ /* 0x000fca00008e0617 */
[----:B------:R-:W4:Y:S01]  /*06b0*/  LDG.E.U16.CONSTANT R10, desc[UR16][R10.64] ;  /* 0x000000100a0a7981 */ /* 0x000f22000c1e9500 */
[----:B------:R-:W-:-:S05]  /*06c0*/  IADD3 R12, P1, PT, R21, R19, RZ ;  /* 0x00000013150c7210 */ /* 0x000fca0007f3e0ff */
[----:B------:R-:W-:-:S05]  /*06d0*/  IMAD.X R13, R16, 0x1, R27, P1 ;  /* 0x00000001100d7824 */ /* 0x000fca00008e061b */
[----:B------:R-:W5:Y:S01]  /*06e0*/  LDG.E.U16.CONSTANT R12, desc[UR16][R12.64] ;  /* 0x000000100c0c7981 */ /* 0x000f62000c1e9500 */
[----:B------:R-:W-:-:S05]  /*06f0*/  IADD3 R5, P2, PT, R5, UR6, RZ ;  /* 0x0000000605057c10 */ /* 0x000fca000ff5e0ff */
[----:B------:R-:W-:Y:S02]  /*0700*/  IMAD.X R0, RZ, RZ, R0, P2 ;  /* 0x000000ffff007224 */ /* 0x000fe400010e0600 */
[----:B--2---:R-:W-:-:S04]  /*0710*/  IMAD.U32 R24, R6, 0x10000, RZ ;  /* 0x0001000006187824 */ /* 0x004fc800078e00ff */
[----:B------:R-:W-:-:S06]  /*0720*/  FADD.FTZ R24, RZ, R24 ;  /* 0x00000018ff187221 */ /* 0x000fcc0000010000 */
[----:B------:R-:W0:Y:S01]  /*0730*/  F2F.BF16.F32 R24, R24 ;  /* 0x0000001800187304 */ /* 0x000e220000202000 */
[----:B---3--:R-:W-:Y:S01]  /*0740*/  SHF.L.U32 R7, R8, 0x10, RZ ;  /* 0x0000001008077819 */ /* 0x008fe200000006ff */
[----:B0-----:R-:W-:-:S04]  /*0750*/  IMAD.U32 R6, R24, 0x10000, RZ ;  /* 0x0001000018067824 */ /* 0x001fc800078e00ff */
[----:B------:R-:W-:Y:S01]  /*0760*/  FADD.FTZ R8, R6, R7 ;  /* 0x0000000706087221 */ /* 0x000fe20000010000 */
[----:B----4-:R-:W-:-:S05]  /*0770*/  IMAD.U32 R7, R10, 0x10000, RZ ;  /* 0x000100000a077824 */ /* 0x010fca00078e00ff */
[----:B------:R-:W0:Y:S02]  /*0780*/  F2F.BF16.F32 R8, R8 ;  /* 0x0000000800087304 */ /* 0x000e240000202000 */
[----:B0-----:R-:W-:Y:S02]  /*0790*/  IMAD.U32 R6, R8, 0x10000, RZ ;  /* 0x0001000008067824 */ /* 0x001fe400078e00ff */
[----:B------:R-:W-:Y:S02]  /*07a0*/  IMAD.U32 R8, RZ, RZ, UR6 ;  /* 0x00000006ff087e24 */ /* 0x000fe4000f8e00ff */
[----:B------:R-:W-:Y:S01]  /*07b0*/  FADD.FTZ R9, R6, R7 ;  /* 0x0000000706097221 */ /* 0x000fe20000010000 */
[----:B-----5:R-:W-:-:S05]  /*07c0*/  IMAD.U32 R7, R12, 0x10000, RZ ;  /* 0x000100000c077824 */ /* 0x020fca00078e00ff */
[----:B------:R-:W0:Y:S02]  /*07d0*/  F2F.BF16.F32 R9, R9 ;  /* 0x0000000900097304 */ /* 0x000e240000202000 */
[----:B0-----:R-:W-:Y:S01]  /*07e0*/  IMAD.U32 R6, R9, 0x10000, RZ ;  /* 0x0001000009067824 */ /* 0x001fe200078e00ff */
[----:B------:R-:W-:-:S03]  /*07f0*/  MOV R9, UR6 ;  /* 0x0000000600097c02 */ /* 0x000fc60008000f00 */
[----:B------:R-:W-:Y:S01]  /*0800*/  FADD.FTZ R7, R6, R7 ;  /* 0x0000000706077221 */ /* 0x000fe20000010000 */
[----:B------:R-:W-:Y:S02]  /*0810*/  IADD3 R6, P1, PT, R21, R4, RZ ;  /* 0x0000000415067210 */ /* 0x000fe40007f3e0ff */
[----:B------:R-:W-:Y:S02]  /*0820*/  LEA R21, P3, R8, R21, 0x1 ;  /* 0x0000001508157211 */ /* 0x000fe400078608ff */
[----:B------:R-:W-:Y:S01]  /*0830*/  F2FP.BF16.F32.PACK_AB R10, RZ, R7 ;  /* 0x00000007ff0a723e */ /* 0x000fe200000010ff */
[----:B------:R-:W-:Y:S01]  /*0840*/  IMAD.X R7, R16, 0x1, R15, P1 ;  /* 0x0000000110077824 */ /* 0x000fe200008e060f */
[----:B------:R-:W-:Y:S02]  /*0850*/  IADD3 R22, P1, PT, R22, -0x1, RZ ;  /* 0xffffffff16167810 */ /* 0x000fe40007f3e0ff */
[----:B------:R-:W-:Y:S02]  /*0860*/  LEA.HI.X R16, R9, R16, RZ, 0x1, P3 ;  /* 0x0000001009107211 */ /* 0x000fe400018f0cff */
[----:B------:R0:W-:Y:S01]  /*0870*/  STG.E.U16 desc[UR16][R6.64], R10 ;  /* 0x0000000a06007986 */ /* 0x0001e2000c101510 */
[----:B------:R-:W-:-:S02]  /*0880*/  IADD3.X R20, PT, PT, R20, -0x1, RZ, P1, !PT ;  /* 0xffffffff14147810 */ /* 0x000fc40000ffe4ff */
[----:B------:R-:W-:-:S04]  /*0890*/  ISETP.NE.U32.AND P1, PT, R22, RZ, PT ;  /* 0x000000ff1600720c */ /* 0x000fc80003f25070 */
[----:B------:R-:W-:-:S13]  /*08a0*/  ISETP.NE.AND.EX P1, PT, R20, RZ, PT, P1 ;  /* 0x000000ff1400720c */ /* 0x000fda0003f25310 */
[----:B0-----:R-:W-:Y:S05]  /*08b0*/  @P1 BRA `(.L_x_924) ;  /* 0xfffffffc005c1947 */ /* 0x001fea000383ffff */
.L_x_923:
[----:B------:R-:W-:Y:S05]  /*08c0*/  BSYNC.RECONVERGENT B0 ;  /* 0x0000000000007941 */ /* 0x000fea0003800200 */
.L_x_922:
[----:B------:R-:W-:Y:S05]  /*08d0*/  @!P0 EXIT ;  /* 0x000000000000894d */ /* 0x000fea0003800000 */
[----:B------:R-:W0:Y:S01]  /*08e0*/  LDCU.128 UR12, c[0x0][0x380] ;  /* 0x00007000ff0c77ac */ /* 0x000e220008000c00 */
[----:B------:R-:W1:Y:S01]  /*08f0*/  LDC R2, c[0x0][0x360] ;  /* 0x0000d800ff027b82 */ /* 0x000e620000000800 */
[----:B------:R-:W-:Y:S01]  /*0900*/  BSSY.RECONVERGENT B0, `(.L_x_925) ;  /* 0x00000b4000007945 */ /* 0x000fe20003800200 */
[----:B------:R-:W-:Y:S02]  /*0910*/  UIMAD.WIDE.U32 UR24, UR7, UR19, URZ ;  /* 0x00000013071872a5 */ /* 0x000fe4000f8e00ff */
[----:B------:R-:W-:Y:S02]  /*0920*/  UIMAD UR8, UR18, UR7, URZ ;  /* 0x00000007120872a4 */ /* 0x000fe4000f8e02ff */
[----:B------:R-:W-:Y:S02]  /*0930*/  USHF.L.U32 UR9, UR7, 0x3, URZ ;  /* 0x0000000307097899 */ /* 0x000fe400080006ff */
[----:B------:R-:W-:Y:S01]  /*0940*/  UIADD3 UR10, UPT, UPT, UR25, UR8, URZ ;  /* 0x00000008190a7290 */ /* 0x000fe2000fffe0ff */
[----:B------:R-:W-:Y:S01]  /*0950*/  IADD3 R11, P0, PT, R5, UR24, RZ ;  /* 0x00000018050b7c10 */ /* 0x000fe2000ff1e0ff */
[----:B------:R-:W-:-:S02]  /*0960*/  USHF.L.U32 UR44, UR24, 0x3, URZ ;  /* 0x00000003182c7899 */ /* 0x000fc400080006ff */
[----:B------:R-:W-:Y:S02]  /*0970*/  USHF.L.U64.HI UR45, UR24, 0x3, UR10 ;  /* 0x00000003182d7899 */ /* 0x000fe4000801020a */
[----:B------:R-:W-:Y:S01]  /*0980*/  USHF.L.U32 UR23, UR6, 0x2, URZ ;  /* 0x0000000206177899 */ /* 0x000fe200080006ff */
[----:B------:R-:W-:Y:S01]  /*0990*/  IADD3.X R4, PT, PT, R0, UR10, RZ, P0, !PT ;  /* 0x0000000a00047c10 */ /* 0x000fe200087fe4ff */
[----:B------:R-:W-:Y:S01]  /*09a0*/  USHF.L.U32 UR33, UR6, 0x1, URZ ;  /* 0x0000000106217899 */ /* 0x000fe200080006ff */
[----:B0-----:R-:W-:Y:S01]  /*09b0*/  LEA R6, P2, R5, UR14, 0x1 ;  /* 0x0000000e05067c11 */ /* 0x001fe2000f8408ff */
[----:B------:R-:W-:Y:S01]  /*09c0*/  USHF.R.U32.HI UR7, URZ, 0x1d, UR7 ;  /* 0x0000001dff077899 */ /* 0x000fe20008011607 */
[----:B------:R-:W-:Y:S01]  /*09d0*/  LEA R10, P1, R11, UR12, 0x1 ;  /* 0x0000000c0b0a7c11 */ /* 0x000fe2000f8208ff */
[----:B------:R-:W-:Y:S01]  /*09e0*/  UIMAD.WIDE.U32 UR36, UR6, 0x6, UR44 ;  /* 0x00000006062478a5 */ /* 0x000fe2000f8e002c */
[----:B------:R-:W-:Y:S01]  /*09f0*/  LEA.HI.X R3, R5, UR15, R0, 0x1, P2 ;  /* 0x0000000f05037c11 */ /* 0x000fe200090f0c00 */
[----:B------:R-:W-:Y:S01]  /*0a00*/  USHF.R.U32.HI UR32, URZ, 0x1e, UR6 ;  /* 0x0000001eff207899 */ /* 0x000fe20008011606 */
[----:B------:R-:W-:Y:S01]  /*0a10*/  LEA.HI.X R11, R11, UR13, R4, 0x1, P1 ;  /* 0x0000000d0b0b7c11 */ /* 0x000fe200088f0c04 */
[----:B------:R-:W-:-:S02]  /*0a20*/  USHF.R.U32.HI UR34, URZ, 0x1f, UR6 ;  /* 0x0000001fff227899 */ /* 0x000fc40008011606 */
[----:B------:R-:W-:Y:S02]  /*0a30*/  ULOP3.LUT UR9, UR9, 0x2, URZ, 0xfc, !UPT ;  /* 0x0000000209097892 */ /* 0x000fe4000f8efcff */
[----:B------:R-:W-:Y:S02]  /*0a40*/  UIMAD UR7, UR7, UR19, URZ ;  /* 0x00000013070772a4 */ /* 0x000fe4000f8e02ff */
[----:B------:R-:W-:Y:S02]  /*0a50*/  UIADD3 UR42, UP0, UPT, UR33, UR44, URZ ;  /* 0x0000002c212a7290 */ /* 0x000fe4000ff1e0ff */
[----:B------:R-:W-:Y:S01]  /*0a60*/  UIADD3 UR40, UP1, UPT, UR23, UR44, URZ ;  /* 0x0000002c17287290 */ /* 0x000fe2000ff3e0ff */
[----:B------:R-:W-:Y:S01]  /*0a70*/  UMOV UR4, URZ ;  /* 0x000000ff00047c82 */ /* 0x000fe20008000000 */
[----:B------:R-:W-:Y:S02]  /*0a80*/  USHF.L.U32 UR22, UR19, 0x1, URZ ;  /* 0x0000000113167899 */ /* 0x000fe400080006ff */
[----:B------:R-:W-:-:S02]  /*0a90*/  UIMAD.WIDE.U32 UR20, UR9, UR19, URZ ;  /* 0x00000013091472a5 */ /* 0x000fc4000f8e00ff */
[----:B------:R-:W-:Y:S02]  /*0aa0*/  UIMAD UR7, UR18, UR9, UR7 ;  /* 0x00000009120772a4 */ /* 0x000fe4000f8e0207 */
[----:B------:R-:W-:Y:S02]  /*0ab0*/  UIADD3.X UR43, UPT, UPT, UR34, UR45, URZ, UP0, !UPT ;  /* 0x0000002d222b7290 */ /* 0x000fe400087fe4ff */
[----:B------:R-:W-:Y:S02]  /*0ac0*/  UIADD3.X UR41, UPT, UPT, UR32, UR45, URZ, UP1, !UPT ;  /* 0x0000002d20297290 */ /* 0x000fe40008ffe4ff */
[----:B------:R-:W-:Y:S01]  /*0ad0*/  UIADD3 UR39, UPT, UPT, UR37, UR4, URZ ;  /* 0x0000000425277290 */ /* 0x000fe2000fffe0ff */
[----:B------:R-:W-:Y:S01]  /*0ae0*/  UMOV UR38, UR36 ;  /* 0x0000002400267c82 */ /* 0x000fe20008000000 */
[----:B------:R-:W-:Y:S02]  /*0af0*/  UIADD3 UR7, UPT, UPT, UR7, UR21, URZ ;  /* 0x0000001507077290 */ /* 0x000fe4000fffe0ff */
[----:B------:R-:W-:-:S02]  /*0b00*/  UIMAD.WIDE.U32 UR46, UR5, 0x2, UR44 ;  /* 0x00000002052e78a5 */ /* 0x000fc4000f8e002c */
[----:B------:R-:W-:Y:S02]  /*0b10*/  UIMAD.WIDE.U32 UR26, UR5, 0x2, UR40 ;  /* 0x00000002051a78a5 */ /* 0x000fe4000f8e0028 */
[----:B------:R-:W-:Y:S02]  /*0b20*/  UIMAD.WIDE.U32 UR28, UR22, 0x2, UR40 ;  /* 0x00000002161c78a5 */ /* 0x000fe4000f8e0028 */
[----:B------:R-:W-:Y:S02]  /*0b30*/  UIMAD.WIDE.U32 UR30, UR5, 0x2, UR42 ;  /* 0x00000002051e78a5 */ /* 0x000fe4000f8e002a */
[----:B------:R-:W-:Y:S02]  /*0b40*/  UIMAD.WIDE.U32 UR8, UR5, 0x2, UR38 ;  /* 0x00000002050878a5 */ /* 0x000fe4000f8e0026 */
[----:B-1----:R-:W-:-:S12]  /*0b50*/  UIMAD.WIDE.U32 UR24, UR22, 0x2, UR38 ;  /* 0x00000002161878a5 */ /* 0x002fd8000f8e0026 */
.L_x_926:
[----:B------:R-:W-:Y:S02]  /*0b60*/  UIADD3 UR5, UP0, UPT, UR33, UR44, URZ ;  /* 0x0000002c21057290 */ /* 0x000fe4000ff1e0ff */
[C---:B------:R-:W-:Y:S02]  /*0b70*/  IADD3 R12, P0, PT, R6.reuse, UR44, RZ ;  /* 0x0000002c060c7c10 */ /* 0x040fe4000ff1e0ff */
[C---:B------:R-:W-:Y:S01]  /*0b80*/  IADD3 R22, P1, PT, R6.reuse, UR40, RZ ;  /* 0x0000002806167c10 */ /* 0x040fe2000ff3e0ff */
[----:B------:R-:W-:Y:S02]  /*0b90*/  UIADD3.X UR10, UPT, UPT, UR34, UR45, URZ, UP0, !UPT ;  /* 0x0000002d220a7290 */ /* 0x000fe400087fe4ff */
[C---:B------:R-:W-:Y:S02]  /*0ba0*/  IADD3.X R13, PT, PT, R3.reuse, UR45, RZ, P0, !PT ;  /* 0x0000002d030d7c10 */ /* 0x040fe400087fe4ff */
[----:B------:R-:W-:Y:S02]  /*0bb0*/  IADD3 R16, P0, PT, R6, UR5, RZ ;  /* 0x0000000506107c10 */ /* 0x000fe4000ff1e0ff */
[C---:B------:R-:W-:Y:S01]  /*0bc0*/  IADD3.X R23, PT, PT, R3.reuse, UR41, RZ, P1, !PT ;  /* 0x0000002903177c10 */ /* 0x040fe20008ffe4ff */
[----:B------:R0:W2:Y:S01]  /*0bd0*/  LDG.E.U16.CONSTANT R19, desc[UR16][R12.64] ;  /* 0x000000100c137981 */ /* 0x0000a2000c1e9500 */
[----:B------:R-:W-:-:S02]  /*0be0*/  IADD3.X R17, PT, PT, R3, UR10, RZ, P0, !PT ;  /* 0x0000000a03117c10 */ /* 0x000fc400087fe4ff */
[C---:B------:R-:W-:Y:S01]  /*0bf0*/  IADD3 R24, P1, PT, R6.reuse, UR36, RZ ;  /* 0x0000002406187c10 */ /* 0x040fe2000ff3e0ff */
[----:B------:R-:W3:Y:S01]  /*0c00*/  LDG.E.U16.CONSTANT R8, desc[UR16][R22.64] ;  /* 0x0000001016087981 */ /* 0x000ee2000c1e9500 */
[C---:B------:R-:W-:Y:S02]  /*0c10*/  IADD3 R20, P0, PT, R6.reuse, UR20, RZ ;  /* 0x0000001406147c10 */ /* 0x040fe4000ff1e0ff */
[C---:B------:R-:W-:Y:S01]  /*0c20*/  IADD3.X R25, PT, PT, R3.reuse, UR39, RZ, P1, !PT ;  /* 0x0000002703197c10 */ /* 0x040fe20008ffe4ff */
[----:B------:R1:W4:Y:S01]  /*0c30*/  LDG.E.U16.CONSTANT R9, desc[UR16][R16.64] ;  /* 0x0000001010097981 */ /* 0x000322000c1e9500 */
[C---:B------:R-:W-:Y:S01]  /*0c40*/  IADD3.X R21, PT, PT, R3.reuse, UR7, RZ, P0, !PT ;  /* 0x0000000703157c10 */ /* 0x040fe200087fe4ff */
[----:B------:R-:W-:Y:S02]  /*0c50*/  IMAD.U32 R15, RZ, RZ, UR23 ;  /* 0x00000017ff0f7e24 */ /* 0x000fe4000f8e00ff */
[----:B------:R-:W5:Y:S01]  /*0c60*/  LDG.E.U16.CONSTANT R18, desc[UR16][R24.64] ;  /* 0x0000001018127981 */ /* 0x000f62000c1e9500 */
[----:B------:R-:W-:Y:S01]  /*0c70*/  IMAD.U32 R4, RZ, RZ, UR32 ;  /* 0x00000020ff047e24 */ /* 0x000fe2000f8e00ff */
[----:B------:R-:W-:Y:S01]  /*0c80*/  UMOV UR10, UR20 ;  /* 0x00000014000a7c82 */ /* 0x000fe20008000000 */
[C---:B------:R-:W-:Y:S01]  /*0c90*/  IADD3 R14, P0, P1, R6.reuse, UR20, R15 ;  /* 0x00000014060e7c10 */ /* 0x040fe2000f91e00f */
[----:B------:R1:W5:Y:S01]  /*0ca0*/  LDG.E.U16.CONSTANT R7, desc[UR16][R20.64] ;  /* 0x0000001014077981 */ /* 0x000362000c1e9500 */
[----:B0-----:R-:W-:Y:S01]  /*0cb0*/  IMAD.U32 R13, RZ, RZ, UR33 ;  /* 0x00000021ff0d7e24 */ /* 0x001fe2000f8e00ff */
[----:B------:R-:W-:Y:S01]  /*0cc0*/  UMOV UR11, UR7 ;  /* 0x00000007000b7c82 */ /* 0x000fe20008000000 */
[C---:B------:R-:W-:Y:S01]  /*0cd0*/  IADD3.X R15, PT, PT, R3.reuse, UR7, R4, P0, P1 ;  /* 0x00000007030f7c10 */ /* 0x040fe200087e2404 */
[----:B------:R-:W-:Y:S01]  /*0ce0*/  UIMAD.WIDE.U32 UR12, UR6, 0x6, UR10 ;  /* 0x00000006060c78a5 */ /* 0x000fe2000f8e000a */
[----:B------:R-:W-:Y:S01]  /*0cf0*/  IMAD.U32 R12, RZ, RZ, UR34 ;  /* 0x00000022ff0c7e24 */ /* 0x000fe2000f8e00ff */
[C---:B-1----:R-:W-:Y:S01]  /*0d00*/  IADD3 R16, P0, P1, R6.reuse, UR20, R13 ;  /* 0x0000001406107c10 */ /* 0x042fe2000f91e00d */
[----:B------:R-:W-:Y:S01]  /*0d10*/  UMOV UR10, UR44 ;  /* 0x0000002c000a7c82 */ /* 0x000fe20008000000 */
[----:B------:R-:W-:Y:S01]  /*0d20*/  UMOV UR11, UR45 ;  /* 0x0000002d000b7c82 */ /* 0x000fe20008000000 */
[----:B------:R0:W5:Y:S01]  /*0d30*/  LDG.E.U16.CONSTANT R4, desc[UR16][R14.64] ;  /* 0x000000100e047981 */ /* 0x000162000c1e9500 */
[----:B------:R-:W-:Y:S01]  /*0d40*/  IADD3.X R17, PT, PT, R3, UR7, R12, P0, P1 ;  /* 0x0000000703117c10 */ /* 0x000fe200087e240c */
[----:B------:R-:W-:Y:S01]  /*0d50*/  IMAD.U32 R20, RZ, RZ, UR13 ;  /* 0x0000000dff147e24 */ /* 0x000fe2000f8e00ff */
[----:B------:R-:W-:Y:S01]  /*0d60*/  IADD3 R12, P0, PT, R6, UR12, RZ ;  /* 0x0000000c060c7c10 */ /* 0x000fe2000ff1e0ff */
[----:B------:R-:W-:-:S02]  /*0d70*/  UIMAD.WIDE.U32 UR10, UR22, 0x2, UR10 ;  /* 0x00000002160a78a5 */ /* 0x000fc4000f8e000a */
[----:B------:R-:W5:Y:S01]  /*0d80*/  LDG.E.U16.CONSTANT R26, desc[UR16][R16.64] ;  /* 0x00000010101a7981 */ /* 0x000f62000c1e9500 */
[----:B------:R-:W-:-:S03]  /*0d90*/  IADD3.X R13, PT, PT, R3, UR4, R20, P0, !PT ;  /* 0x00000004030d7c10 */ /* 0x000fc600087fe414 */
[C---:B------:R-:W-:Y:S02]  /*0da0*/  IADD3 R28, P0, PT, R6.reuse, UR10, RZ ;  /* 0x0000000a061c7c10 */ /* 0x040fe4000ff1e0ff */
[----:B------:R1:W5:Y:S02]  /*0db0*/  LDG.E.U16.CONSTANT R27, desc[UR16][R12.64] ;  /* 0x000000100c1b7981 */ /* 0x000364000c1e9500 */
[----:B------:R-:W-:Y:S01]  /*0dc0*/  IADD3.X R29, PT, PT, R3, UR11, RZ, P0, !PT ;  /* 0x0000000b031d7c10 */ /* 0x000fe200087fe4ff */
[----:B------:R-:W-:Y:S01]  /*0dd0*/  UIMAD.WIDE.U32 UR10, UR22, 0x2, UR42 ;  /* 0x00000002160a78a5 */ /* 0x000fe2000f8e002a */
[----:B0-----:R-:W-:-:S03]  /*0de0*/  IADD3 R14, P0, PT, R6, UR28, RZ ;  /* 0x0000001c060e7c10 */ /* 0x001fc6000ff1e0ff */
[----:B------:R-:W5:Y:S01]  /*0df0*/  LDG.E.U16.CONSTANT R28, desc[UR16][R28.64] ;  /* 0x000000101c1c7981 */ /* 0x000f62000c1e9500 */
[----:B------:R-:W-:Y:S02]  /*0e00*/  IADD3.X R15, PT, PT, R3, UR29, RZ, P0, !PT ;  /* 0x0000001d030f7c10 */ /* 0x000fe400087fe4ff */
[----:B------:R-:W-:-:S04]  /*0e10*/  IADD3 R24, P0, PT, R6, UR10, RZ ;  /* 0x0000000a06187c10 */ /* 0x000fc8000ff1e0ff */
[C---:B------:R-:W-:Y:S02]  /*0e20*/  IADD3.X R25, PT, PT, R3.reuse, UR11, RZ, P0, !PT ;  /* 0x0000000b03197c10 */ /* 0x040fe400087fe4ff */
[C---:B------:R-:W-:Y:S01]  /*0e30*/  IADD3 R22, P0, PT, R6.reuse, UR24, RZ ;  /* 0x0000001806167c10 */ /* 0x040fe2000ff1e0ff */
[----:B------:R0:W5:Y:S03]  /*0e40*/  LDG.E.U16.CONSTANT R29, desc[UR16][R14.64] ;  /* 0x000000100e1d7981 */ /* 0x000166000c1e9500 */
[----:B------:R-:W-:Y:S01]  /*0e50*/  IADD3.X R23, PT, PT, R3, UR25, RZ, P0, !PT ;  /* 0x0000001903177c10 */ /* 0x000fe200087fe4ff */
[----:B------:R-:W5:Y:S01]  /*0e60*/  LDG.E.U16.CONSTANT R24, desc[UR16][R24.64] ;  /* 0x0000001018187981 */ /* 0x000f62000c1e9500 */
[----:B------:R-:W-:-:S03]  /*0e70*/  IADD3 R20, P0, PT, R6, UR46, RZ ;  /* 0x0000002e06147c10 */ /* 0x000fc6000ff1e0ff */
[----:B------:R-:W5:Y:S01]  /*0e80*/  LDG.E.U16.CONSTANT R22, desc[UR16][R22.64] ;  /* 0x0000001016167981 */ /* 0x000f62000c1e9500 */
[C---:B------:R-:W-:Y:S02]  /*0e90*/  IADD3.X R21, PT, PT, R3.reuse, UR47, RZ, P0, !PT ;  /* 0x0000002f03157c10 */ /* 0x040fe400087fe4ff */
[C---:B-1----:R-:W-:Y:S02]  /*0ea0*/  IADD3 R12, P0, PT, R6.reuse, UR30, RZ ;  /* 0x0000001e060c7c10 */ /* 0x042fe4000ff1e0ff */
[C---:B------:R-:W-:Y:S01]  /*0eb0*/  IADD3 R16, P1, PT, R6.reuse, UR8, RZ ;  /* 0x0000000806107c10 */ /* 0x040fe2000ff3e0ff */
[----:B------:R3:W5:Y:S01]  /*0ec0*/  LDG.E.U16.CONSTANT R20, desc[UR16][R20.64] ;  /* 0x0000001014147981 */ /* 0x000762000c1e9500 */
[C---:B------:R-:W-:Y:S02]  /*0ed0*/  IADD3.X R13, PT, PT, R3.reuse, UR31, RZ, P0, !PT ;  /* 0x0000001f030d7c10 */ /* 0x040fe400087fe4ff */
[----:B0-----:R-:W-:Y:S02]  /*0ee0*/  IADD3 R14, P0, PT, R6, UR26, RZ ;  /* 0x0000001a060e7c10 */ /* 0x001fe4000ff1e0ff */
[C---:B------:R-:W-:Y:S01]  /*0ef0*/  IADD3.X R17, PT, PT, R3.reuse, UR9, RZ, P1, !PT ;  /* 0x0000000903117c10 */ /* 0x040fe20008ffe4ff */
[----:B------:R5:W5:Y:S01]  /*0f00*/  LDG.E.U16.CONSTANT R12, desc[UR16][R12.64] ;  /* 0x000000100c0c7981 */ /* 0x000b62000c1e9500 */
[----:B------:R-:W-:-:S03]  /*0f10*/  IADD3.X R15, PT, PT, R3, UR27, RZ, P0, !PT ;  /* 0x0000001b030f7c10 */ /* 0x000fc600087fe4ff */
[----:B------:R-:W5:Y:S04]  /*0f20*/  LDG.E.U16.CONSTANT R16, desc[UR16][R16.64] ;  /* 0x0000001010107981 */ /* 0x000f68000c1e9500 */
[----:B------:R0:W5:Y:S01]  /*0f30*/  LDG.E.U16.CONSTANT R14, desc[UR16][R14.64] ;  /* 0x000000100e0e7981 */ /* 0x000162000c1e9500 */
[----:B--2---:R-:W-:Y:S01]  /*0f40*/  IMAD.U32 R19, R19, 0x10000, RZ ;  /* 0x0001000013137824 */ /* 0x004fe200078e00ff */
[----:B---3--:R-:W-:-:S03]  /*0f50*/  SHF.L.U32 R21, R8, 0x10, RZ ;  /* 0x0000001008157819 */ /* 0x008fc600000006ff */
[----:B------:R-:W-:Y:S01]  /*0f60*/  FADD.FTZ R19, RZ, R19 ;  /* 0x00000013ff137221 */ /* 0x000fe20000010000 */
[----:B----4-:R-:W-:Y:S02]  /*0f70*/  IMAD.U32 R8, R9, 0x10000, RZ ;  /* 0x0001000009087824 */ /* 0x010fe400078e00ff */
[----:B------:R-:W-:Y:S02]  /*0f80*/  FADD.FTZ R9, RZ, R21 ;  /* 0x00000015ff097221 */ /* 0x000fe40000010000 */
[----:B------:R-:W-:Y:S01]  /*0f90*/  FADD.FTZ R8, RZ, R8 ;  /* 0x00000008ff087221 */ /* 0x000fe20000010000 */
[----:B------:R-:W1:Y:S01]  /*0fa0*/  F2F.BF16.F32 R19, R19 ;  /* 0x0000001300137304 */ /* 0x000e620000202000 */
[----:B-----5:R-:W-:Y:S02]  /*0fb0*/  IMAD.U32 R13, R18, 0x10000, RZ ;  /* 0x00010000120d7824 */ /* 0x020fe400078e00ff */
[----:B------:R-:W-:Y:S02]  /*0fc0*/  IMAD.U32 R18, R7, 0x10000, RZ ;  /* 0x0001000007127824 */ /* 0x000fe400078e00ff */
[----:B------:R-:W-:-:S03]  /*0fd0*/  FADD.FTZ R7, RZ, R13 ;  /* 0x0000000dff077221 */ /* 0x000fc60000010000 */
[----:B------:R-:W0:Y:S08]  /*0fe0*/  F2F.BF16.F32 R9, R9 ;  /* 0x0000000900097304 */ /* 0x000e300000202000 */
[----:B------:R-:W2:Y:S01]  /*0ff0*/  F2F.BF16.F32 R8, R8 ;  /* 0x0000000800087304 */ /* 0x000ea20000202000 */
[----:B-1----:R-:W-:-:S07]  /*1000*/  IMAD.U32 R13, R19, 0x10000, RZ ;  /* 0x00010000130d7824 */ /* 0x002fce00078e00ff */
[----:B------:R-:W1:Y:S01]  /*1010*/  F2F.BF16.F32 R7, R7 ;  /* 0x0000000700077304 */ /* 0x000e620000202000 */
[----:B0-----:R-:W-:Y:S02]  /*1020*/  IMAD.U32 R15, R9, 0x10000, RZ ;  /* 0x00010000090f7824 */ /* 0x001fe400078e00ff */
[----:B------:R-:W-:Y:S01]  /*1030*/  FADD.FTZ R13, R13, R18 ;  /* 0x000000120d0d7221 */ /* 0x000fe20000010000 */
[----:B------:R-:W-:Y:S02]  /*1040*/  IMAD.U32 R18, R4, 0x10000, RZ ;  /* 0x0001000004127824 */ /* 0x000fe400078e00ff */
[----:B------:R-:W-:Y:S01]  /*1050*/  IMAD.U32 R26, R26, 0x10000, RZ ;  /* 0x000100001a1a7824 */ /* 0x000fe200078e00ff */
[----:B--2---:R-:W-:Y:S01]  /*1060*/  SHF.L.U32 R9, R8, 0x10, RZ ;  /* 0x0000001008097819 */ /* 0x004fe200000006ff */
[----:B------:R-:W-:Y:S01]  /*1070*/  FADD.FTZ R15, R15, R18 ;  /* 0x000000120f0f7221 */ /* 0x000fe20000010000 */
[----:B------:R-:W-:-:S03]  /*1080*/  IMAD.U32 R18, R27, 0x10000, RZ ;  /* 0x000100001b127824 */ /* 0x000fc600078e00ff */
[----:B------:R-:W-:Y:S01]  /*1090*/  FADD.FTZ R26, R9, R26 ;  /* 0x0000001a091a7221 */ /* 0x000fe20000010000 */
[----:B-1----:R-:W-:Y:S01]  /*10a0*/  IMAD.U32 R9, R7, 0x10000, RZ ;  /* 0x0001000007097824 */ /* 0x002fe200078e00ff */
[----:B------:R-:W0:Y:S03]  /*10b0*/  F2F.BF16.F32 R4, R13 ;  /* 0x0000000d00047304 */ /* 0x000e260000202000 */
[----:B------:R-:W-:-:S05]  /*10c0*/  FADD.FTZ R18, R9, R18 ;  /* 0x0000001209127221 */ /* 0x000fca0000010000 */
[----:B------:R-:W1:Y:S08]  /*10d0*/  F2F.BF16.F32 R7, R26 ;  /* 0x0000001a00077304 */ /* 0x000e700000202000 */
[----:B------:R-:W2:Y:S08]  /*10e0*/  F2F.BF16.F32 R18, R18 ;  /* 0x0000001200127304 */ /* 0x000eb00000202000 */
[----:B------:R-:W3:Y:S01]  /*10f0*/  F2F.BF16.F32 R8, R15 ;  /* 0x0000000f00087304 */ /* 0x000ee20000202000 */
[----:B------:R-:W-:-:S02]  /*1100*/  IMAD.U32 R9, R28, 0x10000, RZ ;  /* 0x000100001c097824 */ /* 0x000fc400078e00ff */
[----:B0-----:R-:W-:Y:S01]  /*1110*/  IMAD.U32 R4, R4, 0x10000, RZ ;  /* 0x0001000004047824 */ /* 0x001fe200078e00ff */
[----:B-1----:R-:W-:Y:S01]  /*1120*/  SHF.L.U32 R7, R7, 0x10, RZ ;  /* 0x0000001007077819 */ /* 0x002fe200000006ff */
[----:B------:R-:W-:Y:S02]  /*1130*/  IMAD.U32 R13, R22, 0x10000, RZ ;  /* 0x00010000160d7824 */ /* 0x000fe400078e00ff */
[----:B------:R-:W-:Y:S01]  /*1140*/  FADD.FTZ R9, R4, R9 ;  /* 0x0000000904097221 */ /* 0x000fe20000010000 */
[----:B--2---:R-:W-:Y:S02]  /*1150*/  IMAD.U32 R18, R18, 0x10000, RZ ;  /* 0x0001000012127824 */ /* 0x004fe400078e00ff */
[----:B------:R-:W-:Y:S02]  /*1160*/  IMAD.U32 R24, R24, 0x10000, RZ ;  /* 0x0001000018187824 */ /* 0x000fe400078e00ff */
[----:B------:R-:W-:Y:S02]  /*1170*/  IMAD.U32 R29, R29, 0x10000, RZ ;  /* 0x000100001d1d7824 */ /* 0x000fe400078e00ff */
[----:B------:R-:W-:Y:S01]  /*1180*/  FADD.FTZ R13, R18, R13 ;  /* 0x0000000d120d7221 */ /* 0x000fe20000010000 */
[----:B---3--:R-:W-:Y:S01]  /*1190*/  IMAD.U32 R8, R8, 0x10000, RZ ;  /* 0x0001000008087824 */ /* 0x008fe200078e00ff */
[----:B------:R-:W0:Y:S01]  /*11a0*/  F2F.BF16.F32 R9, R9 ;  /* 0x0000000900097304 */ /* 0x000e220000202000 */
[----:B------:R-:W-:-:S02]  /*11b0*/  FADD.FTZ R7, R7, R24 ;  /* 0x0000001807077221 */ /* 0x000fc40000010000 */
[----:B------:R-:W-:-:S05]  /*11c0*/  FADD.FTZ R4, R8, R29 ;  /* 0x0000001d08047221 */ /* 0x000fca0000010000 */
[----:B------:R-:W1:Y:S08]  /*11d0*/  F2F.BF16.F32 R13, R13 ;  /* 0x0000000d000d7304 */ /* 0x000e700000202000 */
[----:B------:R-:W2:Y:S08]  /*11e0*/  F2F.BF16.F32 R7, R7 ;  /* 0x0000000700077304 */ /* 0x000eb00000202000 */
[----:B------:R-:W3:Y:S01]  /*11f0*/  F2F.BF16.F32 R4, R4 ;  /* 0x0000000400047304 */ /* 0x000ee20000202000 */
[----:B------:R-:W-:-:S02]  /*1200*/  IMAD.U32 R20, R20, 0x10000, RZ ;  /* 0x0001000014147824 */ /* 0x000fc400078e00ff */
[----:B0-----:R-:W-:Y:S02]  /*1210*/  IMAD.U32 R9, R9, 0x10000, RZ ;  /* 0x0001000009097824 */ /* 0x001fe400078e00ff */
[----:B------:R-:W-:Y:S02]  /*1220*/  IMAD.U32 R15, RZ, RZ, UR6 ;  /* 0x00000006ff0f7e24 */ /* 0x000fe4000f8e00ff */
[----:B------:R-:W-:Y:S01]  /*1230*/  FADD.FTZ R20, R9, R20 ;  /* 0x0000001409147221 */ /* 0x000fe20000010000 */
[----:B------:R-:W-:Y:S02]  /*1240*/  IMAD.U32 R16, R16, 0x10000, RZ ;  /* 0x0001000010107824 */ /* 0x000fe400078e00ff */
[----:B------:R-:W-:Y:S01]  /*1250*/  IMAD.WIDE.U32 R8, R15, 0x6, R10 ;  /* 0x000000060f087825 */ /* 0x000fe200078e000a */
[----:B------:R-:W-:-:S03]  /*1260*/  SHF.L.U32 R15, R14, 0x10, RZ ;  /* 0x000000100e0f7819 */ /* 0x000fc600000006ff */
[----:B-1----:R-:W-:Y:S02]  /*1270*/  IMAD.U32 R13, R13, 0x10000, RZ ;  /* 0x000100000d0d7824 */ /* 0x002fe400078e00ff */
[----:B------:R-:W-:Y:S02]  /*1280*/  IMAD.U32 R12, R12, 0x10000, RZ ;  /* 0x000100000c0c7824 */ /* 0x000fe400078e00ff */
[----:B--2---:R-:W-:Y:S02]  /*1290*/  IMAD.U32 R7, R7, 0x10000, RZ ;  /* 0x0001000007077824 */ /* 0x004fe400078e00ff */
[----:B---3--:R-:W-:Y:S02]  /*12a0*/  IMAD.U32 R4, R4, 0x10000, RZ ;  /* 0x0001000004047824 */ /* 0x008fe400078e00ff */
[----:B------:R-:W-:Y:S01]  /*12b0*/  FADD.FTZ R13, R13, R16 ;  /* 0x000000100d0d7221 */ /* 0x000fe20000010000 */
[----:B------:R-:W-:Y:S01]  /*12c0*/  FADD.FTZ R7, R7, R12 ;  /* 0x0000000c07077221 */ /* 0x000fe20000010000 */
[----:B------:R-:W-:Y:S01]  /*12d0*/  IADD3 R12, P0, PT, R10, UR33, RZ ;  /* 0x000000210a0c7c10 */ /* 0x000fe2000ff1e0ff */
[----:B------:R-:W-:Y:S01]  /*12e0*/  FADD.FTZ R4, R4, R15 ;  /* 0x0000000f04047221 */ /* 0x000fe20000010000 */
[----:B------:R-:W-:-:S02]  /*12f0*/  IADD3 R14, P1, PT, R10, UR23, RZ ;  /* 0x000000170a0e7c10 */ /* 0x000fc4000ff3e0ff */
[----:B------:R-:W-:Y:S02]  /*1300*/  F2FP.BF16.F32.PACK_AB R20, RZ, R20 ;  /* 0x00000014ff14723e */ /* 0x000fe400000010ff */
[----:B------:R-:W-:Y:S02]  /*1310*/  F2FP.BF16.F32.PACK_AB R16, RZ, R13 ;  /* 0x0000000dff10723e */ /* 0x000fe400000010ff */
[----:B------:R-:W-:Y:S02]  /*1320*/  F2FP.BF16.F32.PACK_AB R7, RZ, R7 ;  /* 0x00000007ff07723e */ /* 0x000fe400000010ff */
[----:B------:R-:W-:Y:S01]  /*1330*/  IADD3.X R13, PT, PT, R11, UR34, RZ, P0, !PT ;  /* 0x000000220b0d7c10 */ /* 0x000fe200087fe4ff */
[----:B------:R-:W-:Y:S01]  /*1340*/  VIADD R9, R9, UR4 ;  /* 0x0000000409097c36 */ /* 0x000fe20008000000 */
[----:B------:R-:W-:Y:S02]  /*1350*/  F2FP.BF16.F32.PACK_AB R4, RZ, R4 ;  /* 0x00000004ff04723e */ /* 0x000fe400000010ff */
[----:B------:R-:W-:Y:S01]  /*1360*/  IADD3.X R15, PT, PT, R11, UR32, RZ, P1, !PT ;  /* 0x000000200b0f7c10 */ /* 0x000fe20008ffe4ff */
[----:B------:R-:W-:Y:S01]  /*1370*/  STG.E.U16 desc[UR16][R10.64], R20 ;  /* 0x000000140a007986 */ /* 0x000fe2000c101510 */
[----:B------:R-:W-:-:S03]  /*1380*/  IADD3 R5, P0, PT, R5, UR23, RZ ;  /* 0x0000001705057c10 */ /* 0x000fc6000ff1e0ff */
[----:B------:R0:W-:Y:S01]  /*1390*/  STG.E.U16 desc[UR16][R12.64], R7 ;  /* 0x000000070c007986 */ /* 0x0001e2000c101510 */
[----:B------:R-:W-:-:S03]  /*13a0*/  IADD3.X R0, PT, PT, R0, UR32, RZ, P0, !PT ;  /* 0x0000002000007c10 */ /* 0x000fc600087fe4ff */
[----:B------:R1:W-:Y:S01]  /*13b0*/  STG.E.U16 desc[UR16][R14.64], R4 ;  /* 0x000000040e007986 */ /* 0x0003e2000c101510 */
[----:B------:R-:W-:-:S03]  /*13c0*/  ISETP.GE.U32.AND P0, PT, R5, UR19, PT ;  /* 0x0000001305007c0c */ /* 0x000fc6000bf06070 */
[----:B------:R1:W-:Y:S01]  /*13d0*/  STG.E.U16 desc[UR16][R8.64], R16 ;  /* 0x0000001008007986 */ /* 0x0003e2000c101510 */
[----:B------:R-:W-:Y:S01]  /*13e0*/  ISETP.GE.AND.EX P0, PT, R0, UR18, PT, P0 ;  /* 0x0000001200007c0c */ /* 0x000fe2000bf06300 */
[----:B0-----:R-:W-:Y:S02]  /*13f0*/  IMAD.MOV.U32 R7, RZ, RZ, R3 ;  /* 0x000000ffff077224 */ /* 0x001fe400078e0003 */
[----:B------:R-:W-:-:S04]  /*1400*/  IMAD.WIDE.U32 R6, R2, 0x8, R6 ;  /* 0x0000000802067825 */ /* 0x000fc800078e0006 */
[----:B------:R-:W-:-:S04]  /*1410*/  IMAD.WIDE.U32 R10, R2, 0x8, R10 ;  /* 0x00000008020a7825 */ /* 0x000fc800078e000a */
[----:B------:R-:W-:Y:S02]  /*1420*/  IMAD.MOV.U32 R3, RZ, RZ, R7 ;  /* 0x000000ffff037224 */ /* 0x000fe400078e0007 */
[----:B-1----:R-:W-:Y:S05]  /*1430*/  @!P0 BRA `(.L_x_926) ;  /* 0xfffffff400c88947 */ /* 0x002fea000383ffff */
[----:B------:R-:W-:Y:S05]  /*1440*/  BSYNC.RECONVERGENT B0 ;  /* 0x0000000000007941 */ /* 0x000fea0003800200 */
.L_x_925:
[----:B------:R-:W-:Y:S05]  /*1450*/  EXIT ;  /* 0x000000000000794d */ /* 0x000fea0003800000 */
        .weak           $__internal_15_$__cuda_sm20_div_u64
        .type           $__internal_15_$__cuda_sm20_div_u64,@function
        .size           $__internal_15_$__cuda_sm20_div_u64,(.L_x_1814 - $__internal_15_$__cuda_sm20_div_u64)
$__internal_15_$__cuda_sm20_div_u64:
[----:B------:R-:W-:Y:S01]  /*1460*/  UMOV UR4, UR6 ;  /* 0x0000000600047c82 */ /* 0x000fe20008000000 */
[----:B------:R-:W-:Y:S02]  /*1470*/  UMOV UR5, URZ ;  /* 0x000000ff00057c82 */ /* 0x000fe40008000000 */
[----:B------:R-:W0:Y:S02]  /*1480*/  I2F.U64.RP R7, UR4 ;  /* 0x0000000400077d12 */ /* 0x000e240008309000 */
[----:B0-----:R-:W0:Y:S02]  /*1490*/  MUFU.RCP R7, R7 ;  /* 0x0000000700077308 */ /* 0x001e240000001000 */
[----:B0-----:R-:W-:-:S15]  /*14a0*/  VIADD R8, R7, 0x1ffffffe ;  /* 0x1ffffffe07087836 */ /* 0x001fde0000000000 */
[----:B------:R-:W-:-:S15]  /*14b0*/  NOP ;  /* 0x0000000000007918 */ /* 0x000fde0000000000 */
[----:B------:R-:W-:-:S15]  /*14c0*/  NOP ;  /* 0x0000000000007918 */ /* 0x000fde0000000000 */
[----:B------:R-:W-:-:S15]  /*14d0*/  NOP ;  /* 0x0000000000007918 */ /* 0x000fde0000000000 */
[----:B------:R-:W0:Y:S02]  /*14e0*/  F2I.U64.TRUNC R8, R8 ;  /* 0x0000000800087311 */ /* 0x000e24000020d800 */
[----:B0-----:R-:W-:-:S04]  /*14f0*/  IMAD.WIDE.U32 R10, R8, UR6, RZ ;  /* 0x00000006080a7c25 */ /* 0x001fc8000f8e00ff */
[----:B------:R-:W-:Y:S01]  /*1500*/  IMAD R11, R9, UR6, R11 ;  /* 0x00000006090b7c24 */ /* 0x000fe2000f8e020b */
[----:B------:R-:W-:-:S04]  /*1510*/  IADD3 R13, P0, PT, RZ, -R10, RZ ;  /* 0x8000000aff0d7210 */ /* 0x000fc80007f1e0ff */
[----:B------:R-:W-:Y:S01]  /*1520*/  IADD3.X R15, PT, PT, RZ, ~R11, RZ, P0, !PT ;  /* 0x8000000bff0f7210 */ /* 0x000fe200007fe4ff */
[----:B------:R-:W-:-:S04]  /*1530*/  IMAD.HI.U32 R10, R8, R13, RZ ;  /* 0x0000000d080a7227 */ /* 0x000fc800078e00ff */
        /* <DEDUP_REMOVED lines=8> */
[----:B------:R-:W-:-:S03]  /*15c0*/  IMAD.WIDE.U32 R8, R11, UR6, RZ ;  /* 0x000000060b087c25 */ /* 0x000fc6000f8e00ff */
[----:B------:R-:W-:Y:S01]  /*15d0*/  IADD3 R13, P0, PT, RZ, -R8, RZ ;  /* 0x80000008ff0d7210 */ /* 0x000fe20007f1e0ff */
[----:B------:R-:W-:Y:S02]  /*15e0*/  IMAD R8, R7, UR6, R9 ;  /* 0x0000000607087c24 */ /* 0x000fe4000f8e0209 */
[----:B------:R-:W-:Y:S02]  /*15f0*/  IMAD.MOV.U32 R9, RZ, RZ, RZ ;  /* 0x000000ffff097224 */ /* 0x000fe400078e00ff */
        /* <DEDUP_REMOVED lines=16> */
[----:B------:R-:W-:-:S03]  /*1700*/  IMAD.WIDE.U32 R8, R10, UR6, RZ ;  /* 0x000000060a087c25 */ /* 0x000fc6000f8e00ff */
[----:B------:R-:W-:Y:S02]  /*1710*/  IADD3.X R7, PT, PT, RZ, R7, RZ, P1, !PT ;  /* 0x00000007ff077210 */ /* 0x000fe40000ffe4ff */
[----:B------:R-:W-:Y:S02]  /*1720*/  IADD3 R11, P0, PT, -R8, R3, RZ ;  /* 0x00000003080b7210 */ /* 0x000fe40007f1e1ff */
[----:B------:R-:W-:Y:S01]  /*1730*/  IADD3 R3, P2, PT, R10, 0x1, RZ ;  /* 0x000000010a037810 */ /* 0x000fe20007f5e0ff */
[----:B------:R-:W-:Y:S01]  /*1740*/  IMAD R9, R7, UR6, R9 ;  /* 0x0000000607097c24 */ /* 0x000fe2000f8e0209 */
[----:B------:R-:W-:-:S03]  /*1750*/  IADD3 R8, P1, PT, R11, -UR6, RZ ;  /* 0x800000060b087c10 */ /* 0x000fc6000ff3e0ff */
[----:B------:R-:W-:Y:S01]  /*1760*/  IMAD.X R12, R6, 0x1, ~R9, P0 ;  /* 0x00000001060c7824 */ /* 0x000fe200000e0e09 */
[----:B------:R-:W-:Y:S01]  /*1770*/  ISETP.GE.U32.AND P0, PT, R11, UR6, PT ;  /* 0x000000060b007c0c */ /* 0x000fe2000bf06070 */
[----:B------:R-:W-:-:S03]  /*1780*/  IMAD.X R6, RZ, RZ, R7, P2 ;  /* 0x000000ffff067224 */ /* 0x000fc600010e0607 */
[C---:B------:R-:W-:Y:S02]  /*1790*/  ISETP.GE.U32.AND.EX P0, PT, R12.reuse, RZ, PT, P0 ;  /* 0x000000ff0c00720c */ /* 0x040fe40003f06100 */
[----:B------:R-:W-:Y:S02]  /*17a0*/  IADD3.X R9, PT, PT, R12, -0x1, RZ, P1, !PT ;  /* 0xffffffff0c097810 */ /* 0x000fe40000ffe4ff */
[----:B------:R-:W-:Y:S02]  /*17b0*/  SEL R10, R3, R10, P0 ;  /* 0x0000000a030a7207 */ /* 0x000fe40000000000 */
[----:B------:R-:W-:Y:S02]  /*17c0*/  SEL R8, R8, R11, P0 ;  /* 0x0000000b08087207 */ /* 0x000fe40000000000 */
[----:B------:R-:W-:Y:S01]  /*17d0*/  SEL R7, R6, R7, P0 ;  /* 0x0000000706077207 */ /* 0x000fe20000000000 */
[----:B------:R-:W-:Y:S01]  /*17e0*/  IMAD.MOV.U32 R6, RZ, RZ, R4 ;  /* 0x000000ffff067224 */ /* 0x000fe200078e0004 */
[----:B------:R-:W-:-:S02]  /*17f0*/  IADD3 R3, P2, PT, R10, 0x1, RZ ;  /* 0x000000010a037810 */ /* 0x000fc40007f5e0ff */
[----:B------:R-:W-:Y:S02]  /*1800*/  SEL R9, R9, R12, P0 ;  /* 0x0000000c09097207 */ /* 0x000fe40000000000 */
[----:B------:R-:W-:Y:S01]  /*1810*/  ISETP.GE.U32.AND P0, PT, R8, UR6, PT ;  /* 0x0000000608007c0c */ /* 0x000fe2000bf06070 */
[----:B------:R-:W-:Y:S01]  /*1820*/  IMAD.X R8, RZ, RZ, R7, P2 ;  /* 0x000000ffff087224 */ /* 0x000fe200010e0607 */
[----:B------:R-:W-:Y:S02]  /*1830*/  ISETP.NE.U32.AND P1, PT, RZ, UR6, PT ;  /* 0x00000006ff007c0c */ /* 0x000fe4000bf25070 */
[----:B------:R-:W-:Y:S02]  /*1840*/  ISETP.GE.U32.AND.EX P0, PT, R9, RZ, PT, P0 ;  /* 0x000000ff0900720c */ /* 0x000fe40003f06100 */
[----:B------:R-:W-:Y:S02]  /*1850*/  ISETP.NE.AND.EX P1, PT, RZ, RZ, PT, P1 ;  /* 0x000000ffff00720c */ /* 0x000fe40003f25310 */
[----:B------:R-:W-:Y:S01]  /*1860*/  SEL R8, R8, R7, P0 ;  /* 0x0000000708087207 */ /* 0x000fe20000000000 */
[----:B------:R-:W-:Y:S01]  /*1870*/  IMAD.MOV.U32 R7, RZ, RZ, 0x0 ;  /* 0x00000000ff077424 */ /* 0x000fe200078e00ff */
[----:B------:R-:W-:-:S02]  /*1880*/  SEL R3, R3, R10, P0 ;  /* 0x0000000a03037207 */ /* 0x000fc40000000000 */
[----:B------:R-:W-:Y:S02]  /*1890*/  SEL R8, R8, 0xffffffff, P1 ;  /* 0xffffffff08087807 */ /* 0x000fe40000800000 */
[----:B------:R-:W-:Y:S01]  /*18a0*/  SEL R3, R3, 0xffffffff, P1 ;  /* 0xffffffff03037807 */ /* 0x000fe20000800000 */
[----:B------:R-:W-:Y:S06]  /*18b0*/  RET.REL.NODEC R6 `(_ZN4vllm3moe14moe_sum_kernelIN3c108BFloat16ELi4EEEvPT_PKS4_i) ;  /* 0xffffffe406d07950 */ /* 0x000fec0003c3ffff */
.L_x_927:
        /* <DEDUP_REMOVED lines=12> */
.L_x_1814:


//--------------------- .text._ZN4vllm3moe14moe_sum_kernelIN3c104HalfELi4EEEvPT_PKS4_i --------------------------
	.section	.text._ZN4vllm3moe14moe_sum_kernelIN3c104HalfELi4EEEvPT_PKS4_i,"ax",@progbits
	.align	128
        .global         _ZN4vllm3moe14moe_sum_kernelIN3c104HalfELi4EEEvPT_PKS4_i
        .type           _ZN4vllm3moe14moe_sum_kernelIN3c104HalfELi4EEEvPT_PKS4_i,@function
        .size           _ZN4vllm3moe14moe_sum_kernelIN3c104HalfELi4EEEvPT_PKS4_i,(.L_x_1815 - _ZN4vllm3moe14moe_sum_kernelIN3c104HalfELi4EEEvPT_PKS4_i)
        .other          _ZN4vllm3moe14moe_sum_kernelIN3c104HalfELi4EEEvPT_PKS4_i,@"STO_CUDA_ENTRY STV_DEFAULT"
_ZN4vllm3moe14moe_sum_kernelIN3c104HalfELi4EEEvPT_PKS4_i:
.text._ZN4vllm3moe14moe_sum_kernelIN3c104HalfELi4EEEvPT_PKS4_i:
        /* <DEDUP_REMOVED lines=46> */
.L_x_929:
[----:B------:R-:W-:-:S07]  /*02e0*/  MOV R4, 0x300 ;  /* 0x0000030000047802 */ /* 0x000fce0000000f00 */
[----:B------:R-:W-:Y:S05]  /*02f0*/  CALL.REL.NOINC `($__internal_16_$__cuda_sm20_div_u64) ;  /* 0x00000010005c7944 */ /* 0x000fea0003c00000 */
[----:B------:R-:W-:Y:S02]  /*0300*/  IMAD.MOV.U32 R6, RZ, RZ, R3 ;  /* 0x000000ffff067224 */ /* 0x000fe400078e0003 */
[----:B------:R-:W-:-:S07]  /*0310*/  IMAD.MOV.U32 R7, RZ, RZ, R8 ;  /* 0x000000ffff077224 */ /* 0x000fce00078e0008 */
.L_x_930:
[----:B------:R-:W-:Y:S05]  /*0320*/  BSYNC.RECONVERGENT B0 ;  /* 0x0000000000007941 */ /* 0x000fea0003800200 */
.L_x_928:
        /* <DEDUP_REMOVED lines=17> */
[----:B------:R-:W-:Y:S02]  /*0440*/  IMAD.U32 R3, RZ, RZ, UR9 ;  /* 0x00000009ff037e24 */ /* 0x000fe4000f8e00ff */
[----:B------:R-:W-:Y:S01]  /*0450*/  VIADD R22, R22, 0x1 ;  /* 0x0000000116167836 */ /* 0x000fe20000000000 */
[----:B------:R-:W-:Y:S01]  /*0460*/  USHF.L.U32 UR4, UR7, 0x3, URZ ;  /* 0x0000000307047899 */ /* 0x000fe200080006ff */
[----:B------:R-:W-:Y:S01]  /*0470*/  IMAD.SHL.U32 R21, R5, 0x2, RZ ;  /* 0x0000000205157824 */ /* 0x000fe200078e00ff */
[----:B------:R-:W-:Y:S01]  /*0480*/  USHF.L.U32 UR12, UR19, 0x2, URZ ;  /* 0x00000002130c7899 */ /* 0x000fe200080006ff */
[----:B------:R-:W-:Y:S01]  /*0490*/  IMAD.MOV.U32 R20, RZ, RZ, RZ ;  /* 0x000000ffff147224 */ /* 0x000fe200078e00ff */
[----:B------:R-:W-:Y:S01]  /*04a0*/  USHF.R.U32.HI UR10, URZ, 0x1d, UR7 ;  /* 0x0000001dff0a7899 */ /* 0x000fe20008011607 */
[----:B------:R-:W-:Y:S01]  /*04b0*/  LOP3.LUT R22, R22, 0x3, RZ, 0xc0, !PT ;  /* 0x0000000316167812 */ /* 0x000fe200078ec0ff */
[----:B------:R-:W-:-:S02]  /*04c0*/  ULOP3.LUT UR4, UR4, 0x2, URZ, 0xfc, !UPT ;  /* 0x0000000204047892 */ /* 0x000fc4000f8efcff */
[----:B------:R-:W-:Y:S01]  /*04d0*/  USHF.L.U32 UR14, UR8, 0x3, URZ ;  /* 0x00000003080e7899 */ /* 0x000fe200080006ff */
[----:B------:R-:W-:Y:S01]  /*04e0*/  IMAD.U32 R14, RZ, RZ, UR12 ;  /* 0x0000000cff0e7e24 */ /* 0x000fe2000f8e00ff */
        /* <DEDUP_REMOVED lines=8> */
[----:B------:R-:W-:Y:S01]  /*0570*/  MOV R3, UR25 ;  /* 0x0000001900037c02 */ /* 0x000fe20008000f00 */
[----:B------:R-:W-:Y:S01]  /*0580*/  IMAD.U32 R7, RZ, RZ, UR4 ;  /* 0x00000004ff077e24 */ /* 0x000fe2000f8e00ff */
[----:B------:R-:W-:Y:S01]  /*0590*/  UIMAD UR10, UR18, UR4, UR10 ;  /* 0x00000004120a72a4 */ /* 0x000fe2000f8e020a */
[----:B------:R-:W-:Y:S01]  /*05a0*/  IMAD.U32 R27, RZ, RZ, UR23 ;  /* 0x00000017ff1b7e24 */ /* 0x000fe2000f8e00ff */
[----:B------:R-:W-:Y:S01]  /*05b0*/  IADD3 R14, P1, P2, R9, UR14, R14 ;  /* 0x0000000e090e7c10 */ /* 0x000fe2000fa3e00e */
[----:B------:R-:W-:Y:S01]  /*05c0*/  IMAD.WIDE.U32 R2, R7, UR19, R2 ;  /* 0x0000001307027c25 */ /* 0x000fe2000f8e0002 */
[----:B------:R-:W-:-:S02]  /*05d0*/  IADD3 R18, P4, PT, R19, UR14, RZ ;  /* 0x0000000e13127c10 */ /* 0x000fc4000ff9e0ff */
[----:B------:R-:W-:Y:S01]  /*05e0*/  IADD3 R19, P3, PT, R19, UR12, RZ ;  /* 0x0000000c13137c10 */ /* 0x000fe2000ff7e0ff */
[----:B------:R-:W-:Y:S01]  /*05f0*/  VIADD R17, R3, UR10 ;  /* 0x0000000a03117c36 */ /* 0x000fe20008000000 */
[C---:B------:R-:W-:Y:S02]  /*0600*/  IADD3.X R23, PT, PT, R27.reuse, UR15, RZ, P1, P2 ;  /* 0x0000000f1b177c10 */ /* 0x040fe40008fe44ff */
[C---:B------:R-:W-:Y:S02]  /*0610*/  IADD3.X R25, PT, PT, R27.reuse, UR15, RZ, P4, !PT ;  /* 0x0000000f1b197c10 */ /* 0x040fe4000a7fe4ff */
[----:B------:R-:W-:-:S07]  /*0620*/  IADD3.X R27, PT, PT, R27, UR13, RZ, P3, !PT ;  /* 0x0000000d1b1b7c10 */ /* 0x000fce0009ffe4ff */
.L_x_933:
[----:B------:R-:W-:-:S05]  /*0630*/  IADD3 R6, P1, PT, R21, R18, RZ ;  /* 0x0000001215067210 */ /* 0x000fca0007f3e0ff */
[----:B------:R-:W-:-:S05]  /*0640*/  IMAD.X R7, R16, 0x1, R25, P1 ;  /* 0x0000000110077824 */ /* 0x000fca00008e0619 */
[----:B------:R-:W2:Y:S01]  /*0650*/  LDG.E.U16.CONSTANT R6, desc[UR16][R6.64] ;  /* 0x0000001006067981 */ /* 0x000ea2000c1e9500 */
[----:B------:R-:W-:-:S05]  /*0660*/  IADD3 R8, P1, PT, R21, R2, RZ ;  /* 0x0000000215087210 */ /* 0x000fca0007f3e0ff */
[----:B------:R-:W-:-:S05]  /*0670*/  IMAD.X R9, R16, 0x1, R17, P1 ;  /* 0x0000000110097824 */ /* 0x000fca00008e0611 */
[----:B------:R0:W3:Y:S01]  /*0680*/  LDG.E.U16.CONSTANT R8, desc[UR16][R8.64] ;  /* 0x0000001008087981 */ /* 0x0000e2000c1e9500 */
[----:B------:R-:W-:-:S05]  /*0690*/  IADD3 R10, P1, PT, R21, R14, RZ ;  /* 0x0000000e150a7210 */ /* 0x000fca0007f3e0ff */
[----:B------:R-:W-:-:S05]  /*06a0*/  IMAD.X R11, R16, 0x1, R23, P1 ;  /* 0x00000001100b7824 */ /* 0x000fca00008e0617 */
[----:B------:R-:W4:Y:S01]  /*06b0*/  LDG.E.U16.CONSTANT R10, desc[UR16][R10.64] ;  /* 0x000000100a0a7981 */ /* 0x000f22000c1e9500 */
[----:B------:R-:W-:-:S05]  /*06c0*/  IADD3 R12, P1, PT, R21, R19, RZ ;  /* 0x00000013150c7210 */ /* 0x000fca0007f3e0ff */
[----:B------:R-:W-:-:S05]  /*06d0*/  IMAD.X R13, R16, 0x1, R27, P1 ;  /* 0x00000001100d7824 */ /* 0x000fca00008e061b */
[----:B------:R-:W5:Y:S01]  /*06e0*/  LDG.E.U16.CONSTANT R12, desc[UR16][R12.64] ;  /* 0x000000100c0c7981 */ /* 0x000f62000c1e9500 */
[----:B------:R-:W-:Y:S02]  /*06f0*/  IADD3 R5, P2, PT, R5, UR6, RZ ;  /* 0x0000000605057c10 */ /* 0x000fe4000ff5e0ff */
[----:B0-----:R-:W-:-:S03]  /*0700*/  MOV R9, UR6 ;  /* 0x0000000600097c02 */ /* 0x001fc60008000f00 */
[----:B------:R-:W-:Y:S02]  /*0710*/  IMAD.X R0, RZ, RZ, R0, P2 ;  /* 0x000000ffff007224 */ /* 0x000fe400010e0600 */
[----:B--2---:R-:W-:Y:S01]  /*0720*/  HADD2.F32 R24, -RZ, R6.H0_H0 ;  /* 0x20000006ff187230 */ /* 0x004fe20000004100 */
[----:B------:R-:W-:-:S04]  /*0730*/  IADD3 R6, P1, PT, R21, R4, RZ ;  /* 0x0000000415067210 */ /* 0x000fc80007f3e0ff */
[----:B------:R-:W-:-:S05]  /*0740*/  FADD.FTZ R24, RZ, R24 ;  /* 0x00000018ff187221 */ /* 0x000fca0000010000 */
[----:B------:R-:W-:Y:S01]  /*0750*/  F2FP.F16.F32.PACK_AB R24, RZ, R24 ;  /* 0x00000018ff18723e */ /* 0x000fe200000000ff */
[----:B---3--:R-:W-:-:S04]  /*0760*/  HADD2.F32 R7, -RZ, R8.H0_H0 ;  /* 0x20000008ff077230 */ /* 0x008fc80000004100 */
[----:B------:R-:W-:-:S05]  /*0770*/  HADD2.F32 R24, -RZ, R24.H0_H0 ;  /* 0x20000018ff187230 */ /* 0x000fca0000004100 */
[----:B------:R-:W-:Y:S01]  /*0780*/  FADD.FTZ R7, R24, R7 ;  /* 0x0000000718077221 */ /* 0x000fe20000010000 */
[----:B----4-:R-:W-:-:S04]  /*0790*/  HADD2.F32 R10, -RZ, R10.H0_H0 ;  /* 0x2000000aff0a7230 */ /* 0x010fc80000004100 */
[----:B------:R-:W-:-:S05]  /*07a0*/  F2FP.F16.F32.PACK_AB R7, RZ, R7 ;  /* 0x00000007ff07723e */ /* 0x000fca00000000ff */
[----:B------:R-:W-:Y:S02]  /*07b0*/  HADD2.F32 R7, -RZ, R7.H0_H0 ;  /* 0x20000007ff077230 */ /* 0x000fe40000004100 */
[----:B-----5:R-:W-:-:S03]  /*07c0*/  HADD2.F32 R12, -RZ, R12.H0_H0 ;  /* 0x2000000cff0c7230 */ /* 0x020fc60000004100 */
[----:B------:R-:W-:-:S05]  /*07d0*/  FADD.FTZ R7, R7, R10 ;  /* 0x0000000a07077221 */ /* 0x000fca0000010000 */
[----:B------:R-:W-:-:S05]  /*07e0*/  F2FP.F16.F32.PACK_AB R7, RZ, R7 ;  /* 0x00000007ff07723e */ /* 0x000fca00000000ff */
[----:B------:R-:W-:-:S05]  /*07f0*/  HADD2.F32 R7, -RZ, R7.H0_H0 ;  /* 0x20000007ff077230 */ /* 0x000fca0000004100 */
[----:B------:R-:W-:-:S05]  /*0800*/  FADD.FTZ R7, R7, R12 ;  /* 0x0000000c07077221 */ /* 0x000fca0000010000 */
[----:B------:R-:W-:Y:S01]  /*0810*/  F2FP.F16.F32.PACK_AB R8, RZ, R7 ;  /* 0x00000007ff08723e */ /* 0x000fe200000000ff */
[----:B------:R-:W-:Y:S01]  /*0820*/  IMAD.X R7, R16, 0x1, R15, P1 ;  /* 0x0000000110077824 */ /* 0x000fe200008e060f */
[----:B------:R-:W-:Y:S02]  /*0830*/  IADD3 R22, P1, PT, R22, -0x1, RZ ;  /* 0xffffffff16167810 */ /* 0x000fe40007f3e0ff */
[----:B------:R-:W-:Y:S01]  /*0840*/  PRMT R10, R8, 0x7610, R10 ;  /* 0x00007610080a7816 */ /* 0x000fe2000000000a */
[----:B------:R-:W-:Y:S01]  /*0850*/  IMAD.U32 R8, RZ, RZ, UR6 ;  /* 0x00000006ff087e24 */ /* 0x000fe2000f8e00ff */
[----:B------:R-:W-:Y:S02]  /*0860*/  IADD3.X R20, PT, PT, R20, -0x1, RZ, P1, !PT ;  /* 0xffffffff14147810 */ /* 0x000fe40000ffe4ff */
[----:B------:R-:W-:Y:S01]  /*0870*/  ISETP.NE.U32.AND P1, PT, R22, RZ, PT ;  /* 0x000000ff1600720c */ /* 0x000fe20003f25070 */
[----:B------:R0:W-:Y:S01]  /*0880*/  STG.E.U16 desc[UR16][R6.64], R10 ;  /* 0x0000000a06007986 */ /* 0x0001e2000c101510 */
[----:B------:R-:W-:-:S02]  /*0890*/  LEA R21, P3, R8, R21, 0x1 ;  /* 0x0000001508157211 */ /* 0x000fc400078608ff */
[----:B------:R-:W-:Y:S02]  /*08a0*/  ISETP.NE.AND.EX P1, PT, R20, RZ, PT, P1 ;  /* 0x000000ff1400720c */ /* 0x000fe40003f25310 */
[----:B------:R-:W-:-:S11]  /*08b0*/  LEA.HI.X R16, R9, R16, RZ, 0x1, P3 ;  /* 0x0000001009107211 */ /* 0x000fd600018f0cff */
[----:B0-----:R-:W-:Y:S05]  /*08c0*/  @P1 BRA `(.L_x_933) ;  /* 0xfffffffc00581947 */ /* 0x001fea000383ffff */
.L_x_932:
[----:B------:R-:W-:Y:S05]  /*08d0*/  BSYNC.RECONVERGENT B0 ;  /* 0x0000000000007941 */ /* 0x000fea0003800200 */
.L_x_931:
[----:B------:R-:W-:Y:S05]  /*08e0*/  @!P0 EXIT ;  /* 0x000000000000894d */ /* 0x000fea0003800000 */
[----:B------:R-:W0:Y:S01]  /*08f0*/  LDCU.128 UR12, c[0x0][0x380] ;  /* 0x00007000ff0c77ac */ /* 0x000e220008000c00 */
[----:B------:R-:W1:Y:S01]  /*0900*/  LDC R2, c[0x0][0x360] ;  /* 0x0000d800ff027b82 */ /* 0x000e620000000800 */
[----:B------:R-:W-:Y:S01]  /*0910*/  BSSY.RECONVERGENT B0, `(.L_x_934) ;  /* 0x00000b4000007945 */ /* 0x000fe20003800200 */
[----:B------:R-:W-:Y:S02]  /*0920*/  UIMAD.WIDE.U32 UR24, UR7, UR19, URZ ;  /* 0x00000013071872a5 */ /* 0x000fe4000f8e00ff */
[----:B------:R-:W-:Y:S02]  /*0930*/  UIMAD UR8, UR18, UR7, URZ ;  /* 0x00000007120872a4 */ /* 0x000fe4000f8e02ff */
[----:B------:R-:W-:Y:S02]  /*0940*/  USHF.L.U32 UR9, UR7, 0x3, URZ ;  /* 0x0000000307097899 */ /* 0x000fe400080006ff */
[----:B------:R-:W-:Y:S01]  /*0950*/  USHF.R.U32.HI UR10, URZ, 0x1d, UR7 ;  /* 0x0000001dff0a7899 */ /* 0x000fe20008011607 */
[----:B------:R-:W-:Y:S01]  /*0960*/  IADD3 R11, P0, PT, R5, UR24, RZ ;  /* 0x00000018050b7c10 */ /* 0x000fe2000ff1e0ff */
[----:B------:R-:W-:-:S02]  /*0970*/  UIADD3 UR7, UPT, UPT, UR25, UR8, URZ ;  /* 0x0000000819077290 */ /* 0x000fc4000fffe0ff */
[----:B------:R-:W-:Y:S02]  /*0980*/  USHF.L.U32 UR46, UR24, 0x3, URZ ;  /* 0x00000003182e7899 */ /* 0x000fe400080006ff */
[----:B------:R-:W-:Y:S02]  /*0990*/  USHF.L.U64.HI UR47, UR24, 0x3, UR7 ;  /* 0x00000003182f7899 */ /* 0x000fe40008010207 */
[----:B------:R-:W-:Y:S01]  /*09a0*/  USHF.L.U32 UR23, UR6, 0x2, URZ ;  /* 0x0000000206177899 */ /* 0x000fe200080006ff */
[----:B0-----:R-:W-:Y:S01]  /*09b0*/  LEA R6, P2, R5, UR14, 0x1 ;  /* 0x0000000e05067c11 */ /* 0x001fe2000f8408ff */
[----:B------:R-:W-:Y:S01]  /*09c0*/  USHF.L.U32 UR33, UR6, 0x1, URZ ;  /* 0x0000000106217899 */ /* 0x000fe200080006ff */
[----:B------:R-:W-:Y:S01]  /*09d0*/  LEA R10, P1, R11, UR12, 0x1 ;  /* 0x0000000c0b0a7c11 */ /* 0x000fe2000f8208ff */
[----:B------:R-:W-:Y:S01]  /*09e0*/  UIMAD.WIDE.U32 UR36, UR6, 0x6, UR46 ;  /* 0x00000006062478a5 */ /* 0x000fe2000f8e002e */
[----:B------:R-:W-:Y:S01]  /*09f0*/  IADD3.X R4, PT, PT, R0, UR7, RZ, P0, !PT ;  /* 0x0000000700047c10 */ /* 0x000fe200087fe4ff */
[----:B------:R-:W-:Y:S01]  /*0a00*/  USHF.R.U32.HI UR32, URZ, 0x1e, UR6 ;  /* 0x0000001eff207899 */ /* 0x000fe20008011606 */
[----:B------:R-:W-:Y:S01]  /*0a10*/  LEA.HI.X R3, R5, UR15, R0, 0x1, P2 ;  /* 0x0000000f05037c11 */ /* 0x000fe200090f0c00 */
[----:B------:R-:W-:Y:S01]  /*0a20*/  USHF.R.U32.HI UR34, URZ, 0x1f, UR6 ;  /* 0x0000001fff227899 */ /* 0x000fe20008011606 */
[----:B------:R-:W-:Y:S01]  /*0a30*/  LEA.HI.X R11, R11, UR13, R4, 0x1, P1 ;  /* 0x0000000d0b0b7c11 */ /* 0x000fe200088f0c04 */
[----:B------:R-:W-:-:S02]  /*0a40*/  ULOP3.LUT UR9, UR9, 0x2, URZ, 0xfc, !UPT ;  /* 0x0000000209097892 */ /* 0x000fc4000f8efcff */
[----:B------:R-:W-:Y:S02]  /*0a50*/  UIMAD UR10, UR10, UR19, URZ ;  /* 0x000000130a0a72a4 */ /* 0x000fe4000f8e02ff */
[----:B------:R-:W-:Y:S02]  /*0a60*/  UIADD3 UR42, UP0, UPT, UR33, UR46, URZ ;  /* 0x0000002e212a7290 */ /* 0x000fe4000ff1e0ff */
[----:B------:R-:W-:Y:S01]  /*0a70*/  UIADD3 UR40, UP1, UPT, UR23, UR46, URZ ;  /* 0x0000002e17287290 */ /* 0x000fe2000ff3e0ff */
[----:B------:R-:W-:Y:S01]  /*0a80*/  UMOV UR4, URZ ;  /* 0x000000ff00047c82 */ /* 0x000fe20008000000 */
[----:B------:R-:W-:Y:S02]  /*0a90*/  USHF.L.U32 UR22, UR19, 0x1, URZ ;  /* 0x0000000113167899 */ /* 0x000fe400080006ff */
[----:B------:R-:W-:Y:S02]  /*0aa0*/  UIMAD.WIDE.U32 UR20, UR9, UR19, URZ ;  /* 0x00000013091472a5 */ /* 0x000fe4000f8e00ff */
[----:B------:R-:W-:-:S02]  /*0ab0*/  UIMAD UR10, UR18, UR9, UR10 ;  /* 0x00000009120a72a4 */ /* 0x000fc4000f8e020a */
[----:B------:R-:W-:Y:S02]  /*0ac0*/  UIADD3.X UR43, UPT, UPT, UR34, UR47, URZ, UP0, !UPT ;  /* 0x0000002f222b7290 */ /* 0x000fe400087fe4ff */
[----:B------:R-:W-:Y:S02]  /*0ad0*/  UIADD3.X UR41, UPT, UPT, UR32, UR47, URZ, UP1, !UPT ;  /* 0x0000002f20297290 */ /* 0x000fe40008ffe4ff */
[----:B------:R-:W-:Y:S01]  /*0ae0*/  UIADD3 UR39, UPT, UPT, UR37, UR4, URZ ;  /* 0x0000000425277290 */ /* 0x000fe2000fffe0ff */
[----:B------:R-:W-:Y:S01]  /*0af0*/  UMOV UR38, UR36 ;  /* 0x0000002400267c82 */ /* 0x000fe20008000000 */
[----:B------:R-:W-:Y:S02]  /*0b00*/  UIADD3 UR11, UPT, UPT, UR10, UR21, URZ ;  /* 0x000000150a0b7290 */ /* 0x000fe4000fffe0ff */
[----:B------:R-:W-:Y:S02]  /*0b10*/  UIMAD.WIDE.U32 UR48, UR5, 0x2, UR46 ;  /* 0x00000002053078a5 */ /* 0x000fe4000f8e002e */
[----:B------:R-:W-:-:S02]  /*0b20*/  UIMAD.WIDE.U32 UR26, UR5, 0x2, UR40 ;  /* 0x00000002051a78a5 */ /* 0x000fc4000f8e0028 */
[----:B------:R-:W-:Y:S02]  /*0b30*/  UIMAD.WIDE.U32 UR28, UR22, 0x2, UR40 ;  /* 0x00000002161c78a5 */ /* 0x000fe4000f8e0028 */
[----:B------:R-:W-:Y:S02]  /*0b40*/  UIMAD.WIDE.U32 UR30, UR5, 0x2, UR42 ;  /* 0x00000002051e78a5 */ /* 0x000fe4000f8e002a */
[----:B------:R-:W-:Y:S02]  /*0b50*/  UIMAD.WIDE.U32 UR8, UR5, 0x2, UR38 ;  /* 0x00000002050878a5 */ /* 0x000fe4000f8e0026 */
[----:B-1----:R-:W-:-:S12]  /*0b60*/  UIMAD.WIDE.U32 UR24, UR22, 0x2, UR38 ;  /* 0x00000002161878a5 */ /* 0x002fd8000f8e0026 */
.L_x_935:
[----:B------:R-:W-:Y:S01]  /*0b70*/  IADD3 R8, P0, PT, R6, UR46, RZ ;  /* 0x0000002e06087c10 */ /* 0x000fe2000ff1e0ff */
[----:B------:R-:W-:-:S03]  /*0b80*/  UIADD3 UR5, UP0, UPT, UR33, UR46, URZ ;  /* 0x0000002e21057290 */ /* 0x000fc6000ff1e0ff */
[C---:B------:R-:W-:Y:S02]  /*0b90*/  IADD3.X R9, PT, PT, R3.reuse, UR47, RZ, P0, !PT ;  /* 0x0000002f03097c10 */ /* 0x040fe400087fe4ff */
[C---:B------:R-:W-:Y:S01]  /*0ba0*/  IADD3 R16, P0, PT, R6.reuse, UR20, RZ ;  /* 0x0000001406107c10 */ /* 0x040fe2000ff1e0ff */
[----:B------:R-:W-:Y:S01]  /*0bb0*/  UIADD3.X UR7, UPT, UPT, UR34, UR47, URZ, UP0, !UPT ;  /* 0x0000002f22077290 */ /* 0x000fe200087fe4ff */
[C---:B------:R-:W-:Y:S01]  /*0bc0*/  IADD3 R18, P1, PT, R6.reuse, UR40, RZ ;  /* 0x0000002806127c10 */ /* 0x040fe2000ff3e0ff */
[----:B------:R-:W2:Y:S01]  /*0bd0*/  LDG.E.U16.CONSTANT R7, desc[UR16][R8.64] ;  /* 0x0000001008077981 */ /* 0x000ea2000c1e9500 */
[C---:B------:R-:W-:Y:S02]  /*0be0*/  IADD3.X R17, PT, PT, R3.reuse, UR11, RZ, P0, !PT ;  /* 0x0000000b03117c10 */ /* 0x040fe400087fe4ff */
[C---:B------:R-:W-:Y:S02]  /*0bf0*/  IADD3 R20, P2, PT, R6.reuse, UR36, RZ ;  /* 0x0000002406147c10 */ /* 0x040fe4000ff5e0ff */
[C---:B------:R-:W-:Y:S01]  /*0c00*/  IADD3 R12, P0, PT, R6.reuse, UR5, RZ ;  /* 0x00000005060c7c10 */ /* 0x040fe2000ff1e0ff */
[----:B------:R-:W-:Y:S01]  /*0c10*/  IMAD.U32 R15, RZ, RZ, UR33 ;  /* 0x00000021ff0f7e24 */ /* 0x000fe2000f8e00ff */
[C---:B------:R-:W-:Y:S01]  /*0c20*/  IADD3.X R19, PT, PT, R3.reuse, UR41, RZ, P1, !PT ;  /* 0x0000002903137c10 */ /* 0x040fe20008ffe4ff */
[----:B------:R-:W-:Y:S01]  /*0c30*/  UMOV UR10, UR20 ;  /* 0x00000014000a7c82 */ /* 0x000fe20008000000 */
[C---:B------:R-:W-:Y:S01]  /*0c40*/  IADD3.X R21, PT, PT, R3.reuse, UR39, RZ, P2, !PT ;  /* 0x0000002703157c10 */ /* 0x040fe200097fe4ff */
[----:B------:R-:W-:Y:S01]  /*0c50*/  IMAD.U32 R22, RZ, RZ, UR34 ;  /* 0x00000022ff167e24 */ /* 0x000fe2000f8e00ff */
[C---:B------:R-:W-:Y:S01]  /*0c60*/  IADD3.X R13, PT, PT, R3.reuse, UR7, RZ, P0, !PT ;  /* 0x00000007030d7c10 */ /* 0x040fe200087fe4ff */
[----:B------:R0:W3:Y:S01]  /*0c70*/  LDG.E.U16.CONSTANT R25, desc[UR16][R18.64] ;  /* 0x0000001012197981 */ /* 0x0000e2000c1e9500 */
[----:B------:R-:W-:Y:S01]  /*0c80*/  UIMAD.WIDE.U32 UR44, UR6, 0x6, UR10 ;  /* 0x00000006062c78a5 */ /* 0x000fe2000f8e000a */
[----:B------:R-:W-:Y:S01]  /*0c90*/  IADD3 R14, P0, P1, R6, UR20, R15 ;  /* 0x00000014060e7c10 */ /* 0x000fe2000f91e00f */
[----:B------:R-:W-:Y:S01]  /*0ca0*/  IMAD.U32 R23, RZ, RZ, UR23 ;  /* 0x00000017ff177e24 */ /* 0x000fe2000f8e00ff */
[----:B------:R-:W4:Y:S04]  /*0cb0*/  LDG.E.U16.CONSTANT R8, desc[UR16][R20.64] ;  /* 0x0000001014087981 */ /* 0x000f28000c1e9500 */
[----:B------:R1:W5:Y:S01]  /*0cc0*/  LDG.E.U16.CONSTANT R24, desc[UR16][R12.64] ;  /* 0x000000100c187981 */ /* 0x000362000c1e9500 */
[----:B------:R-:W-:-:S03]  /*0cd0*/  IADD3.X R15, PT, PT, R3, UR11, R22, P0, P1 ;  /* 0x0000000b030f7c10 */ /* 0x000fc600087e2416 */
[----:B------:R1:W5:Y:S01]  /*0ce0*/  LDG.E.U16.CONSTANT R4, desc[UR16][R16.64] ;  /* 0x0000001010047981 */ /* 0x000362000c1e9500 */
[C---:B------:R-:W-:Y:S01]  /*0cf0*/  IADD3 R22, P0, P1, R6.reuse, UR20, R23 ;  /* 0x0000001406167c10 */ /* 0x040fe2000f91e017 */
[----:B------:R-:W-:Y:S01]  /*0d00*/  UMOV UR12, UR46 ;  /* 0x0000002e000c7c82 */ /* 0x000fe20008000000 */
[----:B0-----:R-:W-:Y:S01]  /*0d10*/  IADD3 R18, P2, PT, R6, UR44, RZ ;  /* 0x0000002c06127c10 */ /* 0x001fe2000ff5e0ff */
[----:B------:R-:W-:Y:S01]  /*0d20*/  UMOV UR13, UR47 ;  /* 0x0000002f000d7c82 */ /* 0x000fe20008000000 */
[----:B------:R-:W-:Y:S01]  /*0d30*/  UIMAD.WIDE.U32 UR14, UR22, 0x2, UR42 ;  /* 0x00000002160e78a5 */ /* 0x000fe2000f8e002a */
[----:B-1----:R-:W-:Y:S01]  /*0d40*/  IMAD.U32 R12, RZ, RZ, UR45 ;  /* 0x0000002dff0c7e24 */ /* 0x002fe2000f8e00ff */
[----:B------:R0:W5:Y:S01]  /*0d50*/  LDG.E.U16.CONSTANT R9, desc[UR16][R14.64] ;  /* 0x000000100e097981 */ /* 0x000162000c1e9500 */
[----:B------:R-:W-:Y:S01]  /*0d60*/  IMAD.U32 R16, RZ, RZ, UR32 ;  /* 0x00000020ff107e24 */ /* 0x000fe2000f8e00ff */
[----:B------:R-:W-:Y:S02]  /*0d70*/  UIMAD.WIDE.U32 UR12, UR22, 0x2, UR12 ;  /* 0x00000002160c78a5 */ /* 0x000fe4000f8e000c */
[----:B------:R-:W-:-:S02]  /*0d80*/  IADD3.X R19, PT, PT, R3, UR4, R12, P2, !PT ;  /* 0x0000000403137c10 */ /* 0x000fc400097fe40c */
[----:B------:R-:W-:Y:S02]  /*0d90*/  IADD3.X R23, PT, PT, R3, UR11, R16, P0, P1 ;  /* 0x0000000b03177c10 */ /* 0x000fe400087e2410 */
[C---:B------:R-:W-:Y:S01]  /*0da0*/  IADD3 R28, P0, PT, R6.reuse, UR12, RZ ;  /* 0x0000000c061c7c10 */ /* 0x040fe2000ff1e0ff */
[----:B------:R1:W5:Y:S01]  /*0db0*/  LDG.E.U16.CONSTANT R27, desc[UR16][R18.64] ;  /* 0x00000010121b7981 */ /* 0x000362000c1e9500 */
[----:B------:R-:W-:-:S03]  /*0dc0*/  IADD3 R20, P1, PT, R6, UR14, RZ ;  /* 0x0000000e06147c10 */ /* 0x000fc6000ff3e0ff */
[----:B------:R1:W5:Y:S01]  /*0dd0*/  LDG.E.U16.CONSTANT R26, desc[UR16][R22.64] ;  /* 0x00000010161a7981 */ /* 0x000362000c1e9500 */
[C---:B------:R-:W-:Y:S02]  /*0de0*/  IADD3.X R29, PT, PT, R3.reuse, UR13, RZ, P0, !PT ;  /* 0x0000000d031d7c10 */ /* 0x040fe400087fe4ff */
[C---:B------:R-:W-:Y:S02]  /*0df0*/  IADD3.X R21, PT, PT, R3.reuse, UR15, RZ, P1, !PT ;  /* 0x0000000f03157c10 */ /* 0x040fe40008ffe4ff */
[C---:B------:R-:W-:Y:S01]  /*0e00*/  IADD3 R12, P1, PT, R6.reuse, UR28, RZ ;  /* 0x0000001c060c7c10 */ /* 0x040fe2000ff3e0ff */
[----:B------:R-:W5:Y:S01]  /*0e10*/  LDG.E.U16.CONSTANT R28, desc[UR16][R28.64] ;  /* 0x000000101c1c7981 */ /* 0x000f62000c1e9500 */
[C---:B0-----:R-:W-:Y:S02]  /*0e20*/  IADD3 R14, P2, PT, R6.reuse, UR24, RZ ;  /* 0x00000018060e7c10 */ /* 0x041fe4000ff5e0ff */
[----:B------:R-:W-:Y:S02]  /*0e30*/  IADD3.X R13, PT, PT, R3, UR29, RZ, P1, !PT ;  /* 0x0000001d030d7c10 */ /* 0x000fe40008ffe4ff */
[----:B------:R-:W-:-:S02]  /*0e40*/  IADD3 R16, P0, PT, R6, UR48, RZ ;  /* 0x0000003006107c10 */ /* 0x000fc4000ff1e0ff */
[C---:B------:R-:W-:Y:S01]  /*0e50*/  IADD3.X R15, PT, PT, R3.reuse, UR25, RZ, P2, !PT ;  /* 0x00000019030f7c10 */ /* 0x040fe200097fe4ff */
[----:B------:R-:W5:Y:S01]  /*0e60*/  LDG.E.U16.CONSTANT R12, desc[UR16][R12.64] ;  /* 0x000000100c0c7981 */ /* 0x000f62000c1e9500 */
[C---:B------:R-:W-:Y:S02]  /*0e70*/  IADD3.X R17, PT, PT, R3.reuse, UR49, RZ, P0, !PT ;  /* 0x0000003103117c10 */ /* 0x040fe400087fe4ff */
[----:B-1----:R-:W-:Y:S01]  /*0e80*/  IADD3 R18, P0, PT, R6, UR30, RZ ;  /* 0x0000001e06127c10 */ /* 0x002fe2000ff1e0ff */
[----:B------:R0:W5:Y:S04]  /*0e90*/  LDG.E.U16.CONSTANT R29, desc[UR16][R20.64] ;  /* 0x00000010141d7981 */ /* 0x000168000c1e9500 */
[----:B------:R-:W5:Y:S01]  /*0ea0*/  LDG.E.U16.CONSTANT R14, desc[UR16][R14.64] ;  /* 0x000000100e0e7981 */ /* 0x000f62000c1e9500 */
[----:B------:R-:W-:-:S02]  /*0eb0*/  IADD3.X R19, PT, PT, R3, UR31, RZ, P0, !PT ;  /* 0x0000001f03137c10 */ /* 0x000fc400087fe4ff */
[C---:B------:R-:W-:Y:S01]  /*0ec0*/  IADD3 R22, P1, PT, R6.reuse, UR8, RZ ;  /* 0x0000000806167c10 */ /* 0x040fe2000ff3e0ff */
[----:B------:R-:W5:Y:S01]  /*0ed0*/  LDG.E.U16.CONSTANT R16, desc[UR16][R16.64] ;  /* 0x0000001010107981 */ /* 0x000f62000c1e9500 */
[----:B0-----:R-:W-:Y:S02]  /*0ee0*/  IADD3 R20, P0, PT, R6, UR26, RZ ;  /* 0x0000001a06147c10 */ /* 0x001fe4000ff1e0ff */
[C---:B------:R-:W-:Y:S01]  /*0ef0*/  IADD3.X R23, PT, PT, R3.reuse, UR9, RZ, P1, !PT ;  /* 0x0000000903177c10 */ /* 0x040fe20008ffe4ff */
[----:B------:R-:W5:Y:S01]  /*0f00*/  LDG.E.U16.CONSTANT R18, desc[UR16][R18.64] ;  /* 0x0000001012127981 */ /* 0x000f62000c1e9500 */
[----:B------:R-:W-:-:S03]  /*0f10*/  IADD3.X R21, PT, PT, R3, UR27, RZ, P0, !PT ;  /* 0x0000001b03157c10 */ /* 0x000fc600087fe4ff */
[----:B------:R-:W5:Y:S04]  /*0f20*/  LDG.E.U16.CONSTANT R22, desc[UR16][R22.64] ;  /* 0x0000001016167981 */ /* 0x000f68000c1e9500 */
[----:B------:R-:W5:Y:S01]  /*0f30*/  LDG.E.U16.CONSTANT R20, desc[UR16][R20.64] ;  /* 0x0000001014147981 */ /* 0x000f62000c1e9500 */
[----:B--2---:R-:W-:-:S05]  /*0f40*/  HADD2.F32 R7, -RZ, R7.H0_H0 ;  /* 0x20000007ff077230 */ /* 0x004fca0000004100 */
[----:B------:R-:W-:Y:S01]  /*0f50*/  FADD.FTZ R7, RZ, R7 ;  /* 0x00000007ff077221 */ /* 0x000fe20000010000 */
[----:B---3--:R-:W-:Y:S02]  /*0f60*/  HADD2.F32 R25, -RZ, R25.H0_H0 ;  /* 0x20000019ff197230 */ /* 0x008fe40000004100 */
[----:B----4-:R-:W-:Y:S02]  /*0f70*/  HADD2.F32 R8, -RZ, R8.H0_H0 ;  /* 0x20000008ff087230 */ /* 0x010fe40000004100 */
[----:B-----5:R-:W-:Y:S01]  /*0f80*/  HADD2.F32 R24, -RZ, R24.H0_H0 ;  /* 0x20000018ff187230 */ /* 0x020fe20000004100 */
[----:B------:R-:W-:Y:S01]  /*0f90*/  F2FP.F16.F32.PACK_AB R7, RZ, R7 ;  /* 0x00000007ff07723e */ /* 0x000fe200000000ff */
[----:B------:R-:W-:Y:S01]  /*0fa0*/  FADD.FTZ R25, RZ, R25 ;  /* 0x00000019ff197221 */ /* 0x000fe20000010000 */
[----:B------:R-:W-:Y:S02]  /*0fb0*/  FADD.FTZ R8, RZ, R8 ;  /* 0x00000008ff087221 */ /* 0x000fe40000010000 */
[----:B------:R-:W-:Y:S01]  /*0fc0*/  FADD.FTZ R24, RZ, R24 ;  /* 0x00000018ff187221 */ /* 0x000fe20000010000 */
[----:B------:R-:W-:Y:S01]  /*0fd0*/  HADD2.F32 R7, -RZ, R7.H0_H0 ;  /* 0x20000007ff077230 */ /* 0x000fe20000004100 */
[----:B------:R-:W-:Y:S01]  /*0fe0*/  F2FP.F16.F32.PACK_AB R25, RZ, R25 ;  /* 0x00000019ff19723e */ /* 0x000fe200000000ff */
[----:B------:R-:W-:Y:S01]  /*0ff0*/  HADD2.F32 R4, -RZ, R4.H0_H0 ;  /* 0x20000004ff047230 */ /* 0x000fe20000004100 */
[----:B------:R-:W-:-:S02]  /*1000*/  F2FP.F16.F32.PACK_AB R8, RZ, R8 ;  /* 0x00000008ff08723e */ /* 0x000fc400000000ff */
[----:B------:R-:W-:Y:S01]  /*1010*/  F2FP.F16.F32.PACK_AB R24, RZ, R24 ;  /* 0x00000018ff18723e */ /* 0x000fe200000000ff */
[----:B------:R-:W-:Y:S02]  /*1020*/  HADD2.F32 R25, -RZ, R25.H0_H0 ;  /* 0x20000019ff197230 */ /* 0x000fe40000004100 */
[----:B------:R-:W-:Y:S01]  /*1030*/  FADD.FTZ R4, R7, R4 ;  /* 0x0000000407047221 */ /* 0x000fe20000010000 */
[----:B------:R-:W-:Y:S02]  /*1040*/  HADD2.F32 R9, -RZ, R9.H0_H0 ;  /* 0x20000009ff097230 */ /* 0x000fe40000004100 */
[----:B------:R-:W-:Y:S02]  /*1050*/  HADD2.F32 R24, -RZ, R24.H0_H0 ;  /* 0x20000018ff187230 */ /* 0x000fe40000004100 */
[----:B------:R-:W-:Y:S02]  /*1060*/  HADD2.F32 R8, -RZ, R8.H0_H0 ;  /* 0x20000008ff087230 */ /* 0x000fe40000004100 */
[----:B------:R-:W-:-:S02]  /*1070*/  HADD2.F32 R27, -RZ, R27.H0_H0 ;  /* 0x2000001bff1b7230 */ /* 0x000fc40000004100 */
[----:B------:R-:W-:Y:S01]  /*1080*/  HADD2.F32 R26, -RZ, R26.H0_H0 ;  /* 0x2000001aff1a7230 */ /* 0x000fe20000004100 */
[----:B------:R-:W-:Y:S01]  /*1090*/  F2FP.F16.F32.PACK_AB R4, RZ, R4 ;  /* 0x00000004ff04723e */ /* 0x000fe200000000ff */
[----:B------:R-:W-:Y:S01]  /*10a0*/  FADD.FTZ R9, R24, R9 ;  /* 0x0000000918097221 */ /* 0x000fe20000010000 */
[----:B------:R-:W-:Y:S02]  /*10b0*/  FADD.FTZ R27, R8, R27 ;  /* 0x0000001b081b7221 */ /* 0x000fe40000010000 */
[----:B------:R-:W-:Y:S01]  /*10c0*/  FADD.FTZ R25, R25, R26 ;  /* 0x0000001a19197221 */ /* 0x000fe20000010000 */
[----:B------:R-:W-:Y:S01]  /*10d0*/  HADD2.F32 R4, -RZ, R4.H0_H0 ;  /* 0x20000004ff047230 */ /* 0x000fe20000004100 */
[----:B------:R-:W-:Y:S01]  /*10e0*/  F2FP.F16.F32.PACK_AB R9, RZ, R9 ;  /* 0x00000009ff09723e */ /* 0x000fe200000000ff */
[----:B------:R-:W-:Y:S01]  /*10f0*/  HADD2.F32 R7, -RZ, R28.H0_H0 ;  /* 0x2000001cff077230 */ /* 0x000fe20000004100 */
[----:B------:R-:W-:Y:S02]  /*1100*/  F2FP.F16.F32.PACK_AB R27, RZ, R27 ;  /* 0x0000001bff1b723e */ /* 0x000fe400000000ff */
[----:B------:R-:W-:Y:S01]  /*1110*/  F2FP.F16.F32.PACK_AB R25, RZ, R25 ;  /* 0x00000019ff19723e */ /* 0x000fe200000000ff */
[----:B------:R-:W-:-:S02]  /*1120*/  HADD2.F32 R9, -RZ, R9.H0_H0 ;  /* 0x20000009ff097230 */ /* 0x000fc40000004100 */
[----:B------:R-:W-:Y:S01]  /*1130*/  FADD.FTZ R4, R4, R7 ;  /* 0x0000000704047221 */ /* 0x000fe20000010000 */
[----:B------:R-:W-:Y:S02]  /*1140*/  HADD2.F32 R12, -RZ, R12.H0_H0 ;  /* 0x2000000cff0c7230 */ /* 0x000fe40000004100 */
[----:B------:R-:W-:Y:S02]  /*1150*/  HADD2.F32 R25, -RZ, R25.H0_H0 ;  /* 0x20000019ff197230 */ /* 0x000fe40000004100 */
[----:B------:R-:W-:Y:S02]  /*1160*/  HADD2.F32 R8, -RZ, R29.H0_H0 ;  /* 0x2000001dff087230 */ /* 0x000fe40000004100 */
[----:B------:R-:W-:Y:S02]  /*1170*/  HADD2.F32 R27, -RZ, R27.H0_H0 ;  /* 0x2000001bff1b7230 */ /* 0x000fe40000004100 */
[----:B------:R-:W-:Y:S01]  /*1180*/  HADD2.F32 R14, -RZ, R14.H0_H0 ;  /* 0x2000000eff0e7230 */ /* 0x000fe20000004100 */
[----:B------:R-:W-:Y:S01]  /*1190*/  F2FP.F16.F32.PACK_AB R4, RZ, R4 ;  /* 0x00000004ff04723e */ /* 0x000fe200000000ff */
[----:B------:R-:W-:Y:S01]  /*11a0*/  FADD.FTZ R12, R25, R12 ;  /* 0x0000000c190c7221 */ /* 0x000fe20000010000 */
[----:B------:R-:W-:-:S02]  /*11b0*/  FADD.FTZ R8, R9, R8 ;  /* 0x0000000809087221 */ /* 0x000fc40000010000 */
[----:B------:R-:W-:Y:S01]  /*11c0*/  FADD.FTZ R14, R27, R14 ;  /* 0x0000000e1b0e7221 */ /* 0x000fe20000010000 */
[----:B------:R-:W-:Y:S01]  /*11d0*/  HADD2.F32 R4, -RZ, R4.H0_H0 ;  /* 0x20000004ff047230 */ /* 0x000fe20000004100 */
[----:B------:R-:W-:Y:S01]  /*11e0*/  F2FP.F16.F32.PACK_AB R12, RZ, R12 ;  /* 0x0000000cff0c723e */ /* 0x000fe200000000ff */
[----:B------:R-:W-:Y:S01]  /*11f0*/  HADD2.F32 R7, -RZ, R16.H0_H0 ;  /* 0x20000010ff077230 */ /* 0x000fe20000004100 */
[----:B------:R-:W-:Y:S02]  /*1200*/  F2FP.F16.F32.PACK_AB R8, RZ, R8 ;  /* 0x00000008ff08723e */ /* 0x000fe400000000ff */
[----:B------:R-:W-:Y:S01]  /*1210*/  F2FP.F16.F32.PACK_AB R14, RZ, R14 ;  /* 0x0000000eff0e723e */ /* 0x000fe200000000ff */
[----:B------:R-:W-:Y:S02]  /*1220*/  HADD2.F32 R12, -RZ, R12.H0_H0 ;  /* 0x2000000cff0c7230 */ /* 0x000fe40000004100 */
[----:B------:R-:W-:Y:S01]  /*1230*/  FADD.FTZ R4, R4, R7 ;  /* 0x0000000704047221 */ /* 0x000fe20000010000 */
[----:B------:R-:W-:-:S02]  /*1240*/  HADD2.F32 R7, -RZ, R8.H0_H0 ;  /* 0x20000008ff077230 */ /* 0x000fc40000004100 */
[----:B------:R-:W-:Y:S02]  /*1250*/  HADD2.F32 R14, -RZ, R14.H0_H0 ;  /* 0x2000000eff0e7230 */ /* 0x000fe40000004100 */
[----:B------:R-:W-:Y:S02]  /*1260*/  HADD2.F32 R13, -RZ, R20.H0_H0 ;  /* 0x20000014ff0d7230 */ /* 0x000fe40000004100 */
[----:B------:R-:W-:Y:S02]  /*1270*/  HADD2.F32 R18, -RZ, R18.H0_H0 ;  /* 0x20000012ff127230 */ /* 0x000fe40000004100 */
[----:B------:R-:W-:Y:S01]  /*1280*/  HADD2.F32 R15, -RZ, R22.H0_H0 ;  /* 0x20000016ff0f7230 */ /* 0x000fe20000004100 */
[----:B------:R-:W-:Y:S01]  /*1290*/  F2FP.F16.F32.PACK_AB R4, RZ, R4 ;  /* 0x00000004ff04723e */ /* 0x000fe200000000ff */
[----:B------:R-:W-:Y:S02]  /*12a0*/  IMAD.U32 R9, RZ, RZ, UR6 ;  /* 0x00000006ff097e24 */ /* 0x000fe4000f8e00ff */
[----:B------:R-:W-:Y:S01]  /*12b0*/  FADD.FTZ R13, R12, R13 ;  /* 0x0000000d0c0d7221 */ /* 0x000fe20000010000 */
[----:B------:R-:W-:Y:S01]  /*12c0*/  FADD.FTZ R7, R7, R18 ;  /* 0x0000001207077221 */ /* 0x000fe20000010000 */
[----:B------:R-:W-:Y:S01]  /*12d0*/  FADD.FTZ R15, R14, R15 ;  /* 0x0000000f0e0f7221 */ /* 0x000fe20000010000 */
[C---:B------:R-:W-:Y:S01]  /*12e0*/  IADD3 R12, P0, PT, R10.reuse, UR33, RZ ;  /* 0x000000210a0c7c10 */ /* 0x040fe2000ff1e0ff */
[----:B------:R-:W-:Y:S01]  /*12f0*/  IMAD.WIDE.U32 R8, R9, 0x6, R10 ;  /* 0x0000000609087825 */ /* 0x000fe200078e000a */
[----:B------:R-:W-:-:S02]  /*1300*/  IADD3 R14, P1, PT, R10, UR23, RZ ;  /* 0x000000170a0e7c10 */ /* 0x000fc4000ff3e0ff */
[----:B------:R-:W-:Y:S02]  /*1310*/  PRMT R17, R4, 0x7610, R17 ;  /* 0x0000761004117816 */ /* 0x000fe40000000011 */
[----:B------:R-:W-:Y:S02]  /*1320*/  F2FP.F16.F32.PACK_AB R4, RZ, R13 ;  /* 0x0000000dff04723e */ /* 0x000fe400000000ff */
[----:B------:R-:W-:Y:S02]  /*1330*/  F2FP.F16.F32.PACK_AB R7, RZ, R7 ;  /* 0x00000007ff07723e */ /* 0x000fe400000000ff */
[----:B------:R-:W-:Y:S02]  /*1340*/  F2FP.F16.F32.PACK_AB R16, RZ, R15 ;  /* 0x0000000fff10723e */ /* 0x000fe400000000ff */
[----:B------:R-:W-:Y:S01]  /*1350*/  IADD3.X R13, PT, PT, R11, UR34, RZ, P0, !PT ;  /* 0x000000220b0d7c10 */ /* 0x000fe200087fe4ff */
[----:B------:R-:W-:Y:S01]  /*1360*/  VIADD R9, R9, UR4 ;  /* 0x0000000409097c36 */ /* 0x000fe20008000000 */
        /* <DEDUP_REMOVED lines=15> */
.L_x_934:
[----:B------:R-:W-:Y:S05]  /*1460*/  EXIT ;  /* 0x000000000000794d */ /* 0x000fea0003800000 */
        .weak           $__internal_16_$__cuda_sm20_div_u64
        .type           $__internal_16_$__cuda_sm20_div_u64,@function
        .size           $__internal_16_$__cuda_sm20_div_u64,(.L_x_1815 - $__internal_16_$__cuda_sm20_div_u64)
$__internal_16_$__cuda_sm20_div_u64:
        /* <DEDUP_REMOVED lines=11> */
[----:B------:R-:W-:-:S05]  /*1520*/  IADD3 R13, P0, PT, RZ, -R10, RZ ;  /* 0x8000000aff0d7210 */ /* 0x000fca0007f1e0ff */
[----:B------:R-:W-:-:S04]  /*1530*/  IMAD.HI.U32 R10, R8, R13, RZ ;  /* 0x0000000d080a7227 */ /* 0x000fc800078e00ff */
[----:B------:R-:W-:Y:S01]  /*1540*/  IMAD.X R15, RZ, RZ, ~R11, P0 ;  /* 0x000000ffff0f7224 */ /* 0x000fe200000e0e0b */
[----:B------:R-:W-:-:S03]  /*1550*/  MOV R11, R8 ;  /* 0x00000008000b7202 */ /* 0x000fc60000000f00 */
        /* <DEDUP_REMOVED lines=54> */
[----:B------:R-:W-:Y:S06]  /*18c0*/  RET.REL.NODEC R6 `(_ZN4vllm3moe14moe_sum_kernelIN3c104HalfELi4EEEvPT_PKS4_i) ;  /* 0xffffffe406cc7950 */ /* 0x000fec0003c3ffff */
.L_x_936:
        /* <DEDUP_REMOVED lines=11> */
.L_x_1815:


//--------------------- .text._ZN4vllm3moe14moe_sum_kernelIfLi4EEEvPT_PKS2_i --------------------------
	.section	.text._ZN4vllm3moe14moe_sum_kernelIfLi4EEEvPT_PKS2_i,"ax",@progbits
	.align	128
        .global         _ZN4vllm3moe14moe_sum_kernelIfLi4EEEvPT_PKS2_i
        .type           _ZN4vllm3moe14moe_sum_kernelIfLi4EEEvPT_PKS2_i,@function
        .size           _ZN4vllm3moe14moe_sum_kernelIfLi4EEEvPT_PKS2_i,(.L_x_1816 - _ZN4vllm3moe14moe_sum_kernelIfLi4EEEvPT_PKS2_i)
        .other          _ZN4vllm3moe14moe_sum_kernelIfLi4EEEvPT_PKS2_i,@"STO_CUDA_ENTRY STV_DEFAULT"
_ZN4vllm3moe14moe_sum_kernelIfLi4EEEvPT_PKS2_i:
.text._ZN4vllm3moe14moe_sum_kernelIfLi4EEEvPT_PKS2_i:
        /* <DEDUP_REMOVED lines=46> */
.L_x_938:
[----:B------:R-:W-:-:S07]  /*02e0*/  MOV R4, 0x300 ;  /* 0x0000030000047802 */ /* 0x000fce0000000f00 */
[----:B------:R-:W-:Y:S05]  /*02f0*/  CALL.REL.NOINC `($__internal_17_$__cuda_sm20_div_u64) ;  /* 0x0000000c00707944 */ /* 0x000fea0003c00000 */
[----:B------:R-:W-:Y:S02]  /*0300*/  IMAD.MOV.U32 R6, RZ, RZ, R3 ;  /* 0x000000ffff067224 */ /* 0x000fe400078e0003 */
[----:B------:R-:W-:-:S07]  /*0310*/  IMAD.MOV.U32 R7, RZ, RZ, R8 ;  /* 0x000000ffff077224 */ /* 0x000fce00078e0008 */
.L_x_939:
[----:B------:R-:W-:Y:S05]  /*0320*/  BSYNC.RECONVERGENT B0 ;  /* 0x0000000000007941 */ /* 0x000fea0003800200 */
.L_x_937:
        /* <DEDUP_REMOVED lines=10> */
[----:B0-----:R-:W-:Y:S02]  /*03d0*/  USHF.L.U32 UR5, UR21, 0x1, URZ ;  /* 0x0000000115057899 */ /* 0x001fe400080006ff */
[----:B------:R-:W-:-:S10]  /*03e0*/  UIMAD UR7, UR21, 0x3, URZ ;  /* 0x00000003150778a4 */ /* 0x000fd4000f8e02ff */
[----:B-1----:R-:W-:Y:S05]  /*03f0*/  @!P1 BRA `(.L_x_941) ;  /* 0x0000000400049947 */ /* 0x002fea0003800000 */
[----:B------:R-:W0:Y:S01]  /*0400*/  LDCU.64 UR12, c[0x0][0x388] ;  /* 0x00007100ff0c77ac */ /* 0x000e220008000a00 */
[----:B------:R-:W-:Y:S02]  /*0410*/  VIADD R25, R25, 0x1 ;  /* 0x0000000119197836 */ /* 0x000fe40000000000 */
[----:B------:R-:W-:Y:S01]  /*0420*/  IMAD.SHL.U32 R23, R5, 0x4, RZ ;  /* 0x0000000405177824 */ /* 0x000fe200078e00ff */
[----:B------:R-:W1:Y:S01]  /*0430*/  LDCU.128 UR24, c[0x0][0x380] ;  /* 0x00007000ff1877ac */ /* 0x000e620008000c00 */
[----:B------:R-:W-:Y:S01]  /*0440*/  IMAD.MOV.U32 R22, RZ, RZ, RZ ;  /* 0x000000ffff167224 */ /* 0x000fe200078e00ff */
[----:B------:R-:W-:Y:S01]  /*0450*/  LOP3.LUT R25, R25, 0x3, RZ, 0xc0, !PT ;  /* 0x0000000319197812 */ /* 0x000fe200078ec0ff */
[----:B------:R-:W-:Y:S02]  /*0460*/  UIMAD.WIDE.U32 UR16, UR8, UR21, URZ ;  /* 0x00000015081072a5 */ /* 0x000fe4000f8e00ff */
[----:B------:R-:W-:Y:S02]  /*0470*/  USHF.L.U32 UR4, UR8, 0x4, URZ ;  /* 0x0000000408047899 */ /* 0x000fe400080006ff */
[----:B------:R-:W-:-:S02]  /*0480*/  UIMAD UR11, UR8, UR20, UR17 ;  /* 0x00000014080b72a4 */ /* 0x000fc4000f8e0211 */
[----:B------:R-:W-:Y:S01]  /*0490*/  IMAD.U32 R16, RZ, RZ, UR16 ;  /* 0x00000010ff107e24 */ /* 0x000fe2000f8e00ff */
[----:B------:R-:W-:Y:S01]  /*04a0*/  ULOP3.LUT UR9, UR4, 0x4, URZ, 0xfc, !UPT ;  /* 0x0000000404097892 */ /* 0x000fe2000f8efcff */
[----:B------:R-:W-:Y:S01]  /*04b0*/  IMAD.U32 R17, RZ, RZ, UR17 ;  /* 0x00000011ff117e24 */ /* 0x000fe2000f8e00ff */
[----:B------:R-:W-:Y:S01]  /*04c0*/  USHF.L.U64.HI UR19, UR16, 0x4, UR10 ;  /* 0x0000000410137899 */ /* 0x000fe2000801020a */
[----:B0-----:R-:W-:Y:S01]  /*04d0*/  IMAD.U32 R2, RZ, RZ, UR12 ;  /* 0x0000000cff027e24 */ /* 0x001fe2000f8e00ff */
[----:B------:R-:W-:Y:S01]  /*04e0*/  USHF.L.U32 UR18, UR16, 0x4, URZ ;  /* 0x0000000410127899 */ /* 0x000fe200080006ff */
[----:B------:R-:W-:Y:S01]  /*04f0*/  IMAD.U32 R3, RZ, RZ, UR13 ;  /* 0x0000000dff037e24 */ /* 0x000fe2000f8e00ff */
[----:B------:R-:W-:Y:S01]  /*0500*/  USHF.R.U32.HI UR4, URZ, 0x1c, UR8 ;  /* 0x0000001cff047899 */ /* 0x000fe20008011608 */
[----:B------:R-:W-:Y:S01]  /*0510*/  IMAD.U32 R7, RZ, RZ, UR11 ;  /* 0x0000000bff077e24 */ /* 0x000fe2000f8e00ff */
[----:B------:R-:W-:Y:S01]  /*0520*/  UIMAD.WIDE.U32 UR12, UR5, 0x4, UR18 ;  /* 0x00000004050c78a5 */ /* 0x000fe2000f8e0012 */
[C---:B-1----:R-:W-:Y:S01]  /*0530*/  LEA R4, P1, R16.reuse, UR24, 0x2 ;  /* 0x0000001810047c11 */ /* 0x042fe2000f8210ff */
[----:B------:R-:W-:Y:S01]  /*0540*/  IMAD.U32 R21, RZ, RZ, UR26 ;  /* 0x0000001aff157e24 */ /* 0x000fe2000f8e00ff */
[----:B------:R-:W-:Y:S01]  /*0550*/  UIMAD UR4, UR4, UR21, URZ ;  /* 0x00000015040472a4 */ /* 0x000fe2000f8e02ff */
[----:B------:R-:W-:Y:S01]  /*0560*/  IMAD.U32 R9, RZ, RZ, UR9 ;  /* 0x00000009ff097e24 */ /* 0x000fe2000f8e00ff */
[----:B------:R-:W-:Y:S01]  /*0570*/  UIMAD.WIDE.U32 UR16, UR7, 0x4, UR18 ;  /* 0x00000004071078a5 */ /* 0x000fe2000f8e0012 */
[----:B------:R-:W-:Y:S01]  /*0580*/  LEA.HI.X R16, R16, UR25, R7, 0x2, P1 ;  /* 0x0000001910107c11 */ /* 0x000fe200088f1407 */
[----:B------:R-:W-:Y:S01]  /*0590*/  IMAD.U32 R18, RZ, RZ, UR27 ;  /* 0x0000001bff127e24 */ /* 0x000fe2000f8e00ff */
[----:B------:R-:W-:Y:S01]  /*05a0*/  UIMAD UR4, UR20, UR9, UR4 ;  /* 0x00000009140472a4 */ /* 0x000fe2000f8e0204 */
[----:B------:R-:W-:Y:S01]  /*05b0*/  IADD3 R19, P3, PT, R21, UR18, RZ ;  /* 0x0000001215137c10 */ /* 0x000fe2000ff7e0ff */
[----:B------:R-:W-:Y:S01]  /*05c0*/  IMAD.WIDE.U32 R2, R9, UR21, R2 ;  /* 0x0000001509027c25 */ /* 0x000fe2000f8e0002 */
[----:B------:R-:W-:-:S02]  /*05d0*/  IADD3 R20, P1, PT, R21, UR12, RZ ;  /* 0x0000000c15147c10 */ /* 0x000fc4000ff3e0ff */
[----:B------:R-:W-:Y:S01]  /*05e0*/  IADD3 R21, P2, PT, R21, UR16, RZ ;  /* 0x0000001015157c10 */ /* 0x000fe2000ff5e0ff */
[----:B------:R-:W-:Y:S01]  /*05f0*/  VIADD R26, R3, UR4 ;  /* 0x00000004031a7c36 */ /* 0x000fe20008000000 */
[C---:B------:R-:W-:Y:S02]  /*0600*/  IADD3.X R24, PT, PT, R18.reuse, UR19, RZ, P3, !PT ;  /* 0x0000001312187c10 */ /* 0x040fe40009ffe4ff */
[C---:B------:R-:W-:Y:S02]  /*0610*/  IADD3.X R28, PT, PT, R18.reuse, UR13, RZ, P1, !PT ;  /* 0x0000000d121c7c10 */ /* 0x040fe40008ffe4ff */
[----:B------:R-:W-:Y:S02]  /*0620*/  SHF.L.U64.HI R17, R5, 0x2, R0 ;  /* 0x0000000205117819 */ /* 0x000fe40000010200 */
[----:B------:R-:W-:-:S07]  /*0630*/  IADD3.X R18, PT, PT, R18, UR17, RZ, P2, !PT ;  /* 0x0000001112127c10 */ /* 0x000fce00097fe4ff */
.L_x_942:
[C---:B------:R-:W-:Y:S02]  /*0640*/  IADD3 R10, P1, PT, R23.reuse, R19, RZ ;  /* 0x00000013170a7210 */ /* 0x040fe40007f3e0ff */
[----:B------:R-:W-:-:S03]  /*0650*/  IADD3 R6, P2, PT, R23, R2, RZ ;  /* 0x0000000217067210 */ /* 0x000fc60007f5e0ff */
[----:B------:R-:W-:Y:S01]  /*0660*/  IMAD.X R11, R17, 0x1, R24, P1 ;  /* 0x00000001110b7824 */ /* 0x000fe200008e0618 */
[----:B------:R-:W-:Y:S01]  /*0670*/  IADD3 R8, P1, PT, R23, R20, RZ ;  /* 0x0000001417087210 */ /* 0x000fe20007f3e0ff */
[----:B------:R-:W-:Y:S01]  /*0680*/  IMAD.X R7, R17, 0x1, R26, P2 ;  /* 0x0000000111077824 */ /* 0x000fe200010e061a */
[----:B------:R-:W-:Y:S02]  /*0690*/  IADD3 R12, P2, PT, R23, R21, RZ ;  /* 0x00000015170c7210 */ /* 0x000fe40007f5e0ff */
[----:B------:R-:W2:Y:S01]  /*06a0*/  LDG.E.CONSTANT R10, desc[UR14][R10.64] ;  /* 0x0000000e0a0a7981 */ /* 0x000ea2000c1e9900 */
[----:B------:R-:W-:-:S03]  /*06b0*/  IMAD.X R9, R17, 0x1, R28, P1 ;  /* 0x0000000111097824 */ /* 0x000fc600008e061c */
[----:B------:R0:W3:Y:S01]  /*06c0*/  LDG.E.CONSTANT R7, desc[UR14][R6.64] ;  /* 0x0000000e06077981 */ /* 0x0000e2000c1e9900 */
[----:B------:R-:W-:-:S03]  /*06d0*/  IMAD.X R13, R17, 0x1, R18, P2 ;  /* 0x00000001110d7824 */ /* 0x000fc600010e0612 */
[----:B------:R-:W4:Y:S04]  /*06e0*/  LDG.E.CONSTANT R8, desc[UR14][R8.64] ;  /* 0x0000000e08087981 */ /* 0x000f28000c1e9900 */
[----:B------:R-:W5:Y:S01]  /*06f0*/  LDG.E.CONSTANT R12, desc[UR14][R12.64] ;  /* 0x0000000e0c0c7981 */ /* 0x000f62000c1e9900 */
[----:B------:R-:W-:Y:S01]  /*0700*/  IADD3 R5, P3, PT, R5, UR6, RZ ;  /* 0x0000000605057c10 */ /* 0x000fe2000ff7e0ff */
[----:B0-----:R-:W-:-:S04]  /*0710*/  IMAD.U32 R6, RZ, RZ, UR6 ;  /* 0x00000006ff067e24 */ /* 0x001fc8000f8e00ff */
[----:B------:R-:W-:Y:S02]  /*0720*/  IMAD.X R0, RZ, RZ, R0, P3 ;  /* 0x000000ffff007224 */ /* 0x000fe400018e0600 */
[----:B--2---:R-:W-:-:S04]  /*0730*/  FADD.FTZ R14, RZ, R10 ;  /* 0x0000000aff0e7221 */ /* 0x004fc80000010000 */
[----:B---3--:R-:W-:Y:S01]  /*0740*/  FADD.FTZ R15, R14, R7 ;  /* 0x000000070e0f7221 */ /* 0x008fe20000010000 */
[----:B------:R-:W-:Y:S02]  /*0750*/  IADD3 R14, P1, PT, R23, R4, RZ ;  /* 0x00000004170e7210 */ /* 0x000fe40007f3e0ff */
[C---:B------:R-:W-:Y:S01]  /*0760*/  LEA R23, P2, R6.reuse, R23, 0x2 ;  /* 0x0000001706177211 */ /* 0x040fe200078410ff */
[----:B----4-:R-:W-:Y:S02]  /*0770*/  FADD.FTZ R27, R15, R8 ;  /* 0x000000080f1b7221 */ /* 0x010fe40000010000 */
[----:B------:R-:W-:Y:S01]  /*0780*/  IMAD.X R15, R17, 0x1, R16, P1 ;  /* 0x00000001110f7824 */ /* 0x000fe200008e0610 */
[----:B------:R-:W-:Y:S01]  /*0790*/  IADD3 R25, P1, PT, R25, -0x1, RZ ;  /* 0xffffffff19197810 */ /* 0x000fe20007f3e0ff */
[----:B-----5:R-:W-:Y:S01]  /*07a0*/  FADD.FTZ R27, R27, R12 ;  /* 0x0000000c1b1b7221 */ /* 0x020fe20000010000 */
[----:B------:R-:W-:Y:S02]  /*07b0*/  LEA.HI.X R17, R6, R17, RZ, 0x2, P2 ;  /* 0x0000001106117211 */ /* 0x000fe400010f14ff */
[----:B------:R-:W-:-:S02]  /*07c0*/  IADD3.X R22, PT, PT, R22, -0x1, RZ, P1, !PT ;  /* 0xffffffff16167810 */ /* 0x000fc40000ffe4ff */
[----:B------:R0:W-:Y:S01]  /*07d0*/  STG.E desc[UR14][R14.64], R27 ;  /* 0x0000001b0e007986 */ /* 0x0001e2000c10190e */
[----:B------:R-:W-:-:S04]  /*07e0*/  ISETP.NE.U32.AND P1, PT, R25, RZ, PT ;  /* 0x000000ff1900720c */ /* 0x000fc80003f25070 */
[----:B------:R-:W-:-:S13]  /*07f0*/  ISETP.NE.AND.EX P1, PT, R22, RZ, PT, P1 ;  /* 0x000000ff1600720c */ /* 0x000fda0003f25310 */
[----:B0-----:R-:W-:Y:S05]  /*0800*/  @P1 BRA `(.L_x_942) ;  /* 0xfffffffc008c1947 */ /* 0x001fea000383ffff */
.L_x_941:
[----:B------:R-:W-:Y:S05]  /*0810*/  BSYNC.RECONVERGENT B0 ;  /* 0x0000000000007941 */ /* 0x000fea0003800200 */
.L_x_940:
        /* <DEDUP_REMOVED lines=10> */
[----:B------:R-:W-:Y:S02]  /*08c0*/  ULOP3.LUT UR11, UR11, 0x4, URZ, 0xfc, !UPT ;  /* 0x000000040b0b7892 */ /* 0x000fe4000f8efcff */
[----:B------:R-:W-:Y:S02]  /*08d0*/  UIMAD UR8, UR8, UR21, URZ ;  /* 0x00000015080872a4 */ /* 0x000fe4000f8e02ff */
[----:B------:R-:W-:Y:S01]  /*08e0*/  USHF.L.U32 UR34, UR6, 0x2, URZ ;  /* 0x0000000206227899 */ /* 0x000fe200080006ff */
[----:B0-----:R-:W-:Y:S01]  /*08f0*/  LEA R6, P2, R5, UR18, 0x2 ;  /* 0x0000001205067c11 */ /* 0x001fe2000f8410ff */
[----:B------:R-:W-:Y:S01]  /*0900*/  USHF.L.U32 UR36, UR6, 0x3, URZ ;  /* 0x0000000306247899 */ /* 0x000fe200080006ff */
[----:B------:R-:W-:Y:S01]  /*0910*/  LEA R26, P1, R11, UR16, 0x2 ;  /* 0x000000100b1a7c11 */ /* 0x000fe2000f8210ff */
[----:B------:R-:W-:Y:S01]  /*0920*/  USHF.L.U32 UR24, UR12, 0x4, URZ ;  /* 0x000000040c187899 */ /* 0x000fe200080006ff */
[----:B------:R-:W-:Y:S01]  /*0930*/  IADD3.X R4, PT, PT, R0, UR10, RZ, P0, !PT ;  /* 0x0000000a00047c10 */ /* 0x000fe200087fe4ff */
[----:B------:R-:W-:Y:S01]  /*0940*/  UIMAD.WIDE.U32 UR22, UR11, UR21, URZ ;  /* 0x000000150b1672a5 */ /* 0x000fe2000f8e00ff */
[----:B------:R-:W-:Y:S01]  /*0950*/  LEA.HI.X R3, R5, UR19, R0, 0x2, P2 ;  /* 0x0000001305037c11 */ /* 0x000fe200090f1400 */
[----:B------:R-:W-:Y:S01]  /*0960*/  USHF.L.U64.HI UR25, UR12, 0x4, UR10 ;  /* 0x000000040c197899 */ /* 0x000fe2000801020a */
[----:B------:R-:W-:Y:S01]  /*0970*/  LEA.HI.X R11, R11, UR17, R4, 0x2, P1 ;  /* 0x000000110b0b7c11 */ /* 0x000fe200088f1404 */
[----:B------:R-:W-:-:S02]  /*0980*/  UIMAD UR8, UR20, UR11, UR8 ;  /* 0x0000000b140872a4 */ /* 0x000fc4000f8e0208 */
[----:B------:R-:W-:Y:S02]  /*0990*/  USHF.R.U32.HI UR35, URZ, 0x1e, UR6 ;  /* 0x0000001eff237899 */ /* 0x000fe40008011606 */
[----:B------:R-:W-:Y:S02]  /*09a0*/  USHF.R.U32.HI UR37, URZ, 0x1d, UR6 ;  /* 0x0000001dff257899 */ /* 0x000fe40008011606 */
[----:B------:R-:W-:Y:S02]  /*09b0*/  UIADD3 UR48, UP0, UPT, UR34, UR24, URZ ;  /* 0x0000001822307290 */ /* 0x000fe4000ff1e0ff */
[----:B------:R-:W-:Y:S02]  /*09c0*/  UIADD3 UR46, UP1, UPT, UR36, UR24, URZ ;  /* 0x00000018242e7290 */ /* 0x000fe4000ff3e0ff */
[----:B------:R-:W-:Y:S02]  /*09d0*/  UIMAD.WIDE.U32 UR42, UR6, 0xc, UR24 ;  /* 0x0000000c062a78a5 */ /* 0x000fe4000f8e0018 */
[----:B------:R-:W-:Y:S01]  /*09e0*/  UIADD3 UR13, UPT, UPT, UR8, UR23, URZ ;  /* 0x00000017080d7290 */ /* 0x000fe2000fffe0ff */
[----:B------:R-:W-:Y:S01]  /*09f0*/  UMOV UR4, URZ ;  /* 0x000000ff00047c82 */ /* 0x000fe20008000000 */
[----:B------:R-:W-:Y:S01]  /*0a00*/  UMOV UR12, UR22 ;  /* 0x00000016000c7c82 */ /* 0x000fe20008000000 */
[----:B------:R-:W-:-:S02]  /*0a10*/  UIADD3.X UR49, UPT, UPT, UR35, UR25, URZ, UP0, !UPT ;  /* 0x0000001923317290 */ /* 0x000fc400087fe4ff */
[----:B------:R-:W-:Y:S02]  /*0a20*/  UIADD3.X UR47, UPT, UPT, UR37, UR25, URZ, UP1, !UPT ;  /* 0x00000019252f7290 */ /* 0x000fe40008ffe4ff */
[----:B------:R-:W-:Y:S02]  /*0a30*/  UIADD3 URZ, UP0, UPT, UR34, UR22, URZ ;  /* 0x0000001622ff7290 */ /* 0x000fe4000ff1e0ff */
[----:B------:R-:W-:Y:S02]  /*0a40*/  UIADD3 UR38, UP1, UPT, UR36, UR22, URZ ;  /* 0x0000001624267290 */ /* 0x000fe4000ff3e0ff */
[----:B------:R-:W-:Y:S02]  /*0a50*/  UIADD3 UR45, UPT, UPT, UR43, UR4, URZ ;  /* 0x000000042b2d7290 */ /* 0x000fe4000fffe0ff */
[----:B------:R-:W-:Y:S01]  /*0a60*/  UIMAD.WIDE.U32 UR50, UR6, 0xc, UR12 ;  /* 0x0000000c063278a5 */ /* 0x000fe2000f8e000c */
[----:B------:R-:W-:Y:S01]  /*0a70*/  UMOV UR44, UR42 ;  /* 0x0000002a002c7c82 */ /* 0x000fe20008000000 */
[----:B------:R-:W-:-:S02]  /*0a80*/  UIMAD.WIDE.U32 UR52, UR5, 0x4, UR24 ;  /* 0x00000004053478a5 */ /* 0x000fc4000f8e0018 */
[----:B------:R-:W-:Y:S02]  /*0a90*/  UIMAD.WIDE.U32 UR54, UR7, 0x4, UR24 ;  /* 0x00000004073678a5 */ /* 0x000fe4000f8e0018 */
[----:B------:R-:W-:Y:S02]  /*0aa0*/  UIADD3.X UR40, UPT, UPT, UR35, UR13, URZ, UP0, !UPT ;  /* 0x0000000d23287290 */ /* 0x000fe400087fe4ff */
[----:B------:R-:W-:Y:S02]  /*0ab0*/  UIADD3.X UR39, UPT, UPT, UR37, UR13, URZ, UP1, !UPT ;  /* 0x0000000d25277290 */ /* 0x000fe40008ffe4ff */
[----:B------:R-:W-:Y:S02]  /*0ac0*/  UIMAD.WIDE.U32 UR26, UR7, 0x4, UR46 ;  /* 0x00000004071a78a5 */ /* 0x000fe4000f8e002e */
[----:B------:R-:W-:Y:S02]  /*0ad0*/  UIMAD.WIDE.U32 UR28, UR5, 0x4, UR46 ;  /* 0x00000004051c78a5 */ /* 0x000fe4000f8e002e */
[----:B------:R-:W-:-:S02]  /*0ae0*/  UIMAD.WIDE.U32 UR30, UR7, 0x4, UR48 ;  /* 0x00000004071e78a5 */ /* 0x000fc4000f8e0030 */
[----:B------:R-:W-:Y:S02]  /*0af0*/  UIMAD.WIDE.U32 UR32, UR5, 0x4, UR48 ;  /* 0x00000004052078a5 */ /* 0x000fe4000f8e0030 */
[----:B------:R-:W-:Y:S02]  /*0b00*/  UIADD3 UR16, UPT, UPT, UR4, UR51, URZ ;  /* 0x0000003304107290 */ /* 0x000fe4000fffe0ff */
[----:B------:R-:W-:Y:S02]  /*0b10*/  UIMAD.WIDE.U32 UR8, UR7, 0x4, UR44 ;  /* 0x00000004070878a5 */ /* 0x000fe4000f8e002c */
[----:B-1----:R-:W-:-:S12]  /*0b20*/  UIMAD.WIDE.U32 UR10, UR5, 0x4, UR44 ;  /* 0x00000004050a78a5 */ /* 0x002fd8000f8e002c */
.L_x_944:
[C---:B------:R-:W-:Y:S02]  /*0b30*/  IADD3 R8, P0, PT, R6.reuse, UR24, RZ ;  /* 0x0000001806087c10 */ /* 0x040fe4000ff1e0ff */
[C---:B------:R-:W-:Y:S02]  /*0b40*/  IADD3 R20, P1, PT, R6.reuse, UR22, RZ ;  /* 0x0000001606147c10 */ /* 0x040fe4000ff3e0ff */
[C---:B------:R-:W-:Y:S02]  /*0b50*/  IADD3.X R9, PT, PT, R3.reuse, UR25, RZ, P0, !PT ;  /* 0x0000001903097c10 */ /* 0x040fe400087fe4ff */
[C---:B------:R-:W-:Y:S02]  /*0b60*/  IADD3 R14, P0, PT, R6.reuse, UR52, RZ ;  /* 0x00000034060e7c10 */ /* 0x040fe4000ff1e0ff */
[C---:B------:R-:W-:Y:S02]  /*0b70*/  IADD3.X R21, PT, PT, R3.reuse, UR13, RZ, P1, !PT ;  /* 0x0000000d03157c10 */ /* 0x040fe40008ffe4ff */
[C---:B------:R-:W-:Y:S01]  /*0b80*/  IADD3 R28, P1, PT, R6.reuse, UR54, RZ ;  /* 0x00000036061c7c10 */ /* 0x040fe2000ff3e0ff */
[----:B------:R-:W-:Y:S01]  /*0b90*/  UIADD3 UR5, UPT, UPT, UR34, UR22, URZ ;  /* 0x0000001622057290 */ /* 0x000fe2000fffe0ff */
[----:B------:R-:W-:Y:S01]  /*0ba0*/  IADD3.X R15, PT, PT, R3, UR53, RZ, P0, !PT ;  /* 0x00000035030f7c10 */ /* 0x000fe200087fe4ff */
[----:B------:R-:W2:Y:S01]  /*0bb0*/  LDG.E.CONSTANT R10, desc[UR14][R20.64] ;  /* 0x0000000e140a7981 */ /* 0x000ea2000c1e9900 */
[----:B------:R-:W-:-:S02]  /*0bc0*/  IADD3 R12, P0, PT, R6, UR48, RZ ;  /* 0x00000030060c7c10 */ /* 0x000fc4000ff1e0ff */
[C---:B------:R-:W-:Y:S01]  /*0bd0*/  IADD3.X R29, PT, PT, R3.reuse, UR55, RZ, P1, !PT ;  /* 0x00000037031d7c10 */ /* 0x040fe20008ffe4ff */
[----:B------:R0:W3:Y:S01]  /*0be0*/  LDG.E.CONSTANT R4, desc[UR14][R14.64] ;  /* 0x0000000e0e047981 */ /* 0x0000e2000c1e9900 */
[C---:B------:R-:W-:Y:S02]  /*0bf0*/  IADD3 R16, P1, PT, R6.reuse, UR32, RZ ;  /* 0x0000002006107c10 */ /* 0x040fe4000ff3e0ff */
[C---:B------:R-:W-:Y:S01]  /*0c00*/  IADD3.X R13, PT, PT, R3.reuse, UR49, RZ, P0, !PT ;  /* 0x00000031030d7c10 */ /* 0x040fe200087fe4ff */
[----:B------:R-:W4:Y:S01]  /*0c10*/  LDG.E.CONSTANT R9, desc[UR14][R8.64] ;  /* 0x0000000e08097981 */ /* 0x000f22000c1e9900 */
[----:B------:R-:W-:Y:S02]  /*0c20*/  IADD3 R18, P0, PT, R6, UR30, RZ ;  /* 0x0000001e06127c10 */ /* 0x000fe4000ff1e0ff */
[C---:B------:R-:W-:Y:S01]  /*0c30*/  IADD3.X R17, PT, PT, R3.reuse, UR33, RZ, P1, !PT ;  /* 0x0000002103117c10 */ /* 0x040fe20008ffe4ff */
[----:B------:R1:W5:Y:S01]  /*0c40*/  LDG.E.CONSTANT R25, desc[UR14][R12.64] ;  /* 0x0000000e0c197981 */ /* 0x000362000c1e9900 */
[----:B------:R-:W-:-:S02]  /*0c50*/  IADD3.X R19, PT, PT, R3, UR31, RZ, P0, !PT ;  /* 0x0000001f03137c10 */ /* 0x000fc400087fe4ff */
[C---:B0-----:R-:W-:Y:S01]  /*0c60*/  IADD3 R14, P1, PT, R6.reuse, UR46, RZ ;  /* 0x0000002e060e7c10 */ /* 0x041fe2000ff3e0ff */
[----:B------:R0:W3:Y:S01]  /*0c70*/  LDG.E.CONSTANT R27, desc[UR14][R16.64] ;  /* 0x0000000e101b7981 */ /* 0x0000e2000c1e9900 */
[C---:B------:R-:W-:Y:S02]  /*0c80*/  IADD3 R22, P0, PT, R6.reuse, UR38, RZ ;  /* 0x0000002606167c10 */ /* 0x040fe4000ff1e0ff */
[C---:B------:R-:W-:Y:S01]  /*0c90*/  IADD3.X R15, PT, PT, R3.reuse, UR47, RZ, P1, !PT ;  /* 0x0000002f030f7c10 */ /* 0x040fe20008ffe4ff */
[----:B------:R-:W3:Y:S01]  /*0ca0*/  LDG.E.CONSTANT R24, desc[UR14][R18.64] ;  /* 0x0000000e12187981 */ /* 0x000ee2000c1e9900 */
[C---:B------:R-:W-:Y:S02]  /*0cb0*/  IADD3 R20, P1, PT, R6.reuse, UR28, RZ ;  /* 0x0000001c06147c10 */ /* 0x040fe4000ff3e0ff */
[----:B------:R-:W-:Y:S01]  /*0cc0*/  IADD3.X R23, PT, PT, R3, UR39, RZ, P0, !PT ;  /* 0x0000002703177c10 */ /* 0x000fe200087fe4ff */
[----:B------:R0:W3:Y:S01]  /*0cd0*/  LDG.E.CONSTANT R8, desc[UR14][R14.64] ;  /* 0x0000000e0e087981 */ /* 0x0000e2000c1e9900 */
[----:B-1----:R-:W-:-:S02]  /*0ce0*/  IADD3 R12, P2, PT, R6, UR42, RZ ;  /* 0x0000002a060c7c10 */ /* 0x002fc4000ff5e0ff */
[C---:B0-----:R-:W-:Y:S01]  /*0cf0*/  IADD3 R16, P0, PT, R6.reuse, UR5, RZ ;  /* 0x0000000506107c10 */ /* 0x041fe2000ff1e0ff */
[----:B------:R-:W3:Y:S01]  /*0d00*/  LDG.E.CONSTANT R28, desc[UR14][R28.64] ;  /* 0x0000000e1c1c7981 */ /* 0x000ee2000c1e9900 */
[C---:B------:R-:W-:Y:S02]  /*0d10*/  IADD3.X R21, PT, PT, R3.reuse, UR29, RZ, P1, !PT ;  /* 0x0000001d03157c10 */ /* 0x040fe40008ffe4ff */
[C---:B------:R-:W-:Y:S02]  /*0d20*/  IADD3.X R13, PT, PT, R3.reuse, UR45, RZ, P2, !PT ;  /* 0x0000002d030d7c10 */ /* 0x040fe400097fe4ff */
[C---:B------:R-:W-:Y:S01]  /*0d30*/  IADD3.X R17, PT, PT, R3.reuse, UR40, RZ, P0, !PT ;  /* 0x0000002803117c10 */ /* 0x040fe200087fe4ff */
[----:B------:R0:W3:Y:S01]  /*0d40*/  LDG.E.CONSTANT R7, desc[UR14][R20.64] ;  /* 0x0000000e14077981 */ /* 0x0000e2000c1e9900 */
[C---:B------:R-:W-:Y:S02]  /*0d50*/  IADD3 R14, P1, PT, R6.reuse, UR50, RZ ;  /* 0x00000032060e7c10 */ /* 0x040fe4000ff3e0ff */
[----:B------:R-:W-:Y:S01]  /*0d60*/  IADD3 R18, P0, PT, R6, UR10, RZ ;  /* 0x0000000a06127c10 */ /* 0x000fe2000ff1e0ff */
[----:B------:R-:W3:Y:S01]  /*0d70*/  LDG.E.CONSTANT R12, desc[UR14][R12.64] ;  /* 0x0000000e0c0c7981 */ /* 0x000ee2000c1e9900 */
[----:B------:R-:W-:-:S02]  /*0d80*/  IADD3.X R15, PT, PT, R3, UR16, RZ, P1, !PT ;  /* 0x00000010030f7c10 */ /* 0x000fc40008ffe4ff */
[----:B------:R-:W-:Y:S01]  /*0d90*/  IADD3.X R19, PT, PT, R3, UR11, RZ, P0, !PT ;  /* 0x0000000b03137c10 */ /* 0x000fe200087fe4ff */
[----:B------:R1:W3:Y:S01]  /*0da0*/  LDG.E.CONSTANT R29, desc[UR14][R22.64] ;  /* 0x0000000e161d7981 */ /* 0x0002e2000c1e9900 */
[----:B0-----:R-:W-:-:S03]  /*0db0*/  IADD3 R20, P0, PT, R6, UR26, RZ ;  /* 0x0000001a06147c10 */ /* 0x001fc6000ff1e0ff */
[----:B------:R0:W3:Y:S01]  /*0dc0*/  LDG.E.CONSTANT R16, desc[UR14][R16.64] ;  /* 0x0000000e10107981 */ /* 0x0000e2000c1e9900 */
[----:B------:R-:W-:-:S03]  /*0dd0*/  IADD3.X R21, PT, PT, R3, UR27, RZ, P0, !PT ;  /* 0x0000001b03157c10 */ /* 0x000fc600087fe4ff */
[----:B------:R3:W3:Y:S01]  /*0de0*/  LDG.E.CONSTANT R13, desc[UR14][R14.64] ;  /* 0x0000000e0e0d7981 */ /* 0x0006e2000c1e9900 */
[----:B-1----:R-:W-:-:S03]  /*0df0*/  IADD3 R22, P1, PT, R6, UR8, RZ ;  /* 0x0000000806167c10 */ /* 0x002fc6000ff3e0ff */
[----:B------:R-:W3:Y:S01]  /*0e00*/  LDG.E.CONSTANT R18, desc[UR14][R18.64] ;  /* 0x0000000e12127981 */ /* 0x000ee2000c1e9900 */
[----:B------:R-:W-:-:S03]  /*0e10*/  IADD3.X R23, PT, PT, R3, UR9, RZ, P1, !PT ;  /* 0x0000000903177c10 */ /* 0x000fc60008ffe4ff */
[----:B------:R-:W3:Y:S04]  /*0e20*/  LDG.E.CONSTANT R20, desc[UR14][R20.64] ;  /* 0x0000000e14147981 */ /* 0x000ee8000c1e9900 */
[----:B------:R-:W3:Y:S01]  /*0e30*/  LDG.E.CONSTANT R22, desc[UR14][R22.64] ;  /* 0x0000000e16167981 */ /* 0x000ee2000c1e9900 */
[----:B0-----:R-:W-:Y:S02]  /*0e40*/  IMAD.U32 R17, RZ, RZ, UR6 ;  /* 0x00000006ff117e24 */ /* 0x001fe4000f8e00ff */
[----:B----4-:R-:W-:-:S04]  /*0e50*/  FADD.FTZ R9, RZ, R9 ;  /* 0x00000009ff097221 */ /* 0x010fc80000010000 */
[----:B--2---:R-:W-:Y:S01]  /*0e60*/  FADD.FTZ R9, R9, R10 ;  /* 0x0000000a09097221 */ /* 0x004fe20000010000 */
[----:B-----5:R-:W-:Y:S01]  /*0e70*/  FADD.FTZ R25, RZ, R25 ;  /* 0x00000019ff197221 */ /* 0x020fe20000010000 */
[----:B------:R-:W-:Y:S02]  /*0e80*/  IMAD.MOV.U32 R10, RZ, RZ, R26 ;  /* 0x000000ffff0a7224 */ /* 0x000fe400078e001a */
[----:B---3--:R-:W-:Y:S02]  /*0e90*/  FADD.FTZ R9, R9, R4 ;  /* 0x0000000409097221 */ /* 0x008fe40000010000 */
[----:B------:R-:W-:-:S04]  /*0ea0*/  IMAD.WIDE.U32 R14, R17, 0xc, R10 ;  /* 0x0000000c110e7825 */ /* 0x000fc800078e000a */
[----:B------:R-:W-:Y:S01]  /*0eb0*/  FADD.FTZ R8, RZ, R8 ;  /* 0x00000008ff087221 */ /* 0x000fe20000010000 */
[----:B------:R-:W-:Y:S01]  /*0ec0*/  FADD.FTZ R17, R9, R28 ;  /* 0x0000001c09117221 */ /* 0x000fe20000010000 */
[----:B------:R-:W-:Y:S02]  /*0ed0*/  FADD.FTZ R12, RZ, R12 ;  /* 0x0000000cff0c7221 */ /* 0x000fe40000010000 */
[----:B------:R-:W-:Y:S01]  /*0ee0*/  FADD.FTZ R4, R8, R29 ;  /* 0x0000001d08047221 */ /* 0x000fe20000010000 */
[----:B------:R-:W-:Y:S01]  /*0ef0*/  FADD.FTZ R16, R25, R16 ;  /* 0x0000001019107221 */ /* 0x000fe20000010000 */
[----:B------:R-:W-:Y:S01]  /*0f00*/  IADD3 R8, P0, PT, R26, UR34, RZ ;  /* 0x000000221a087c10 */ /* 0x000fe2000ff1e0ff */
[----:B------:R-:W-:Y:S02]  /*0f10*/  FADD.FTZ R13, R12, R13 ;  /* 0x0000000d0c0d7221 */ /* 0x000fe40000010000 */
[----:B------:R-:W-:Y:S01]  /*0f20*/  FADD.FTZ R27, R16, R27 ;  /* 0x0000001b101b7221 */ /* 0x000fe20000010000 */
[----:B------:R-:W-:Y:S01]  /*0f30*/  FADD.FTZ R7, R4, R7 ;  /* 0x0000000704077221 */ /* 0x000fe20000010000 */
[----:B------:R-:W-:Y:S01]  /*0f40*/  IADD3 R12, P1, PT, R26, UR36, RZ ;  /* 0x000000241a0c7c10 */ /* 0x000fe2000ff3e0ff */
[----:B------:R-:W-:Y:S01]  /*0f50*/  FADD.FTZ R19, R13, R18 ;  /* 0x000000120d137221 */ /* 0x000fe20000010000 */
[----:B------:R0:W-:Y:S01]  /*0f60*/  STG.E desc[UR14][R10.64], R17 ;  /* 0x000000110a007986 */ /* 0x0001e2000c10190e */
[----:B------:R-:W-:Y:S01]  /*0f70*/  IADD3.X R9, PT, PT, R11, UR35, RZ, P0, !PT ;  /* 0x000000230b097c10 */ /* 0x000fe200087fe4ff */
[----:B------:R-:W-:Y:S01]  /*0f80*/  FADD.FTZ R27, R27, R24 ;  /* 0x000000181b1b7221 */ /* 0x000fe20000010000 */
[----:B------:R-:W-:Y:S01]  /*0f90*/  IADD3.X R13, PT, PT, R11, UR37, RZ, P1, !PT ;  /* 0x000000250b0d7c10 */ /* 0x000fe20008ffe4ff */
[----:B------:R-:W-:Y:S01]  /*0fa0*/  VIADD R15, R15, UR4 ;  /* 0x000000040f0f7c36 */ /* 0x000fe20008000000 */
[----:B------:R-:W-:Y:S01]  /*0fb0*/  IADD3 R5, P0, PT, R5, UR34, RZ ;  /* 0x0000002205057c10 */ /* 0x000fe2000ff1e0ff */
[----:B------:R-:W-:Y:S01]  /*0fc0*/  FADD.FTZ R19, R19, R22 ;  /* 0x0000001613137221 */ /* 0x000fe20000010000 */
[----:B------:R1:W-:Y:S01]  /*0fd0*/  STG.E desc[UR14][R8.64], R27 ;  /* 0x0000001b08007986 */ /* 0x0003e2000c10190e */
[----:B0-----:R-:W-:Y:S01]  /*0fe0*/  FADD.FTZ R17, R7, R20 ;  /* 0x0000001407117221 */ /* 0x001fe20000010000 */
[----:B------:R-:W-:-:S02]  /*0ff0*/  IADD3.X R0, PT, PT, R0, UR35, RZ, P0, !PT ;  /* 0x0000002300007c10 */ /* 0x000fc400087fe4ff */
[----:B------:R-:W-:Y:S02]  /*1000*/  ISETP.GE.U32.AND P0, PT, R5, UR21, PT ;  /* 0x0000001505007c0c */ /* 0x000fe4000bf06070 */
[----:B------:R1:W-:Y:S04]  /*1010*/  STG.E desc[UR14][R12.64], R17 ;  /* 0x000000110c007986 */ /* 0x0003e8000c10190e */
[----:B------:R1:W-:Y:S01]  /*1020*/  STG.E desc[UR14][R14.64], R19 ;  /* 0x000000130e007986 */ /* 0x0003e2000c10190e */
[----:B------:R-:W-:Y:S01]  /*1030*/  ISETP.GE.AND.EX P0, PT, R0, UR20, PT, P0 ;  /* 0x0000001400007c0c */ /* 0x000fe2000bf06300 */
[----:B------:R-:W-:Y:S02]  /*1040*/  IMAD.MOV.U32 R7, RZ, RZ, R3 ;  /* 0x000000ffff077224 */ /* 0x000fe400078e0003 */
[----:B------:R-:W-:-:S04]  /*1050*/  IMAD.WIDE.U32 R10, R2, 0x10, R10 ;  /* 0x00000010020a7825 */ /* 0x000fc800078e000a */
[----:B------:R-:W-:-:S04]  /*1060*/  IMAD.WIDE.U32 R6, R2, 0x10, R6 ;  /* 0x0000001002067825 */ /* 0x000fc800078e0006 */
[----:B------:R-:W-:Y:S02]  /*1070*/  IMAD.MOV.U32 R26, RZ, RZ, R10 ;  /* 0x000000ffff1a7224 */ /* 0x000fe400078e000a */
[----:B------:R-:W-:Y:S01]  /*1080*/  IMAD.MOV.U32 R3, RZ, RZ, R7 ;  /* 0x000000ffff037224 */ /* 0x000fe200078e0007 */
[----:B-1----:R-:W-:Y:S06]  /*1090*/  @!P0 BRA `(.L_x_944) ;  /* 0xfffffff800a48947 */ /* 0x002fec000383ffff */
[----:B------:R-:W-:Y:S05]  /*10a0*/  BSYNC.RECONVERGENT B0 ;  /* 0x0000000000007941 */ /* 0x000fea0003800200 */
.L_x_943:
[----:B------:R-:W-:Y:S05]  /*10b0*/  EXIT ;  /* 0x000000000000794d */ /* 0x000fea0003800000 */
        .weak           $__internal_17_$__cuda_sm20_div_u64
        .type           $__internal_17_$__cuda_sm20_div_u64,@function
        .size           $__internal_17_$__cuda_sm20_div_u64,(.L_x_1816 - $__internal_17_$__cuda_sm20_div_u64)
$__internal_17_$__cuda_sm20_div_u64:
        /* <DEDUP_REMOVED lines=69> */
[----:B------:R-:W-:Y:S06]  /*1510*/  RET.REL.NODEC R6 `(_ZN4vllm3moe14moe_sum_kernelIfLi4EEEvPT_PKS2_i) ;  /* 0xffffffe806b87950 */ /* 0x000fec0003c3ffff */
.L_x_945:
        /* <DEDUP_REMOVED lines=14> */
.L_x_1816:


//--------------------- .text._ZN4vllm3moe14moe_sum_kernelIN3c108BFloat16ELi3EEEvPT_PKS4_i --------------------------
	.section	.text._ZN4vllm3moe14moe_sum_kernelIN3c108BFloat16ELi3EEEvPT_PKS4_i,"ax",@progbits
	.align	128
        .global         _ZN4vllm3moe14moe_sum_kernelIN3c108BFloat16ELi3EEEvPT_PKS4_i
        .type           _ZN4vllm3moe14moe_sum_kernelIN3c108BFloat16ELi3EEEvPT_PKS4_i,@function
        .size           _ZN4vllm3moe14moe_sum_kernelIN3c108BFloat16ELi3EEEvPT_PKS4_i,(.L_x_1817 - _ZN4vllm3moe14moe_sum_kernelIN3c108BFloat16ELi3EEEvPT_PKS4_i)
        .other          _ZN4vllm3moe14moe_sum_kernelIN3c108BFloat16ELi3EEEvPT_PKS4_i,@"STO_CUDA_ENTRY STV_DEFAULT"
_ZN4vllm3moe14moe_sum_kernelIN3c108BFloat16ELi3EEEvPT_PKS4_i:
.text._ZN4vllm3moe14moe_sum_kernelIN3c108BFloat16ELi3EEEvPT_PKS4_i:
[----:B------:R-:W-:Y:S01]  /*0000*/  LDC R1, c[0x0][0x37c] ;  /* 0x0000df00ff017b82 */ /* 0x000fe20000000800 */
[----:B------:R-:W0:Y:S07]  /*0010*/  S2R R10, SR_TID.X ;  /* 0x00000000000a7919 */ /* 0x000e2e0000002100 */
[----:B------:R-:W0:Y:S02]  /*0020*/  LDC R12, c[0x0][0x390] ;  /* 0x0000e400ff0c7b82 */ /* 0x000e240000000800 */
[----:B0-----:R-:W-:-:S13]  /*0030*/  ISETP.GE.AND P0, PT, R10, R12, PT ;  /* 0x0000000c0a00720c */ /* 0x001fda0003f06270 */
[----:B------:R-:W-:Y:S05]  /*0040*/  @P0 EXIT ;  /* 0x000000000000094d */ /* 0x000fea0003800000 */
[----:B------:R-:W0:Y:S01]  /*0050*/  LDC R0, c[0x0][0x360] ;  /* 0x0000d800ff007b82 */ /* 0x000e220000000800 */
[----:B------:R-:W-:Y:S01]  /*0060*/  SHF.R.S32.HI R2, RZ, 0x1f, R12 ;  /* 0x0000001fff027819 */ /* 0x000fe2000001140c */
[----:B------:R-:W-:Y:S06]  /*0070*/  BSSY.RECONVERGENT B0, `(.L_x_946) ;  /* 0x0000029000007945 */ /* 0x000fec0003800200 */
[----:B------:R-:W1:Y:S01]  /*0080*/  S2UR UR5, SR_CTAID.X ;  /* 0x00000000000579c3 */ /* 0x000e620000002500 */
[----:B0-----:R-:W-:-:S04]  /*0090*/  IADD3 R11, P0, PT, R10, R0, RZ ;  /* 0x000000000a0b7210 */ /* 0x001fc80007f1e0ff */
[CC--:B------:R-:W-:Y:S01]  /*00a0*/  ISETP.GT.U32.AND P1, PT, R11.reuse, R12.reuse, PT ;  /* 0x0000000c0b00720c */ /* 0x0c0fe20003f24070 */
[----:B------:R-:W-:Y:S01]  /*00b0*/  IMAD.X R3, RZ, RZ, RZ, P0 ;  /* 0x000000ffff037224 */ /* 0x000fe200000e06ff */
[----:B------:R-:W-:Y:S01]  /*00c0*/  ISETP.GE.U32.AND P0, PT, R11, R12, PT ;  /* 0x0000000c0b00720c */ /* 0x000fe20003f06070 */
[----:B-1----:R-:W-:-:S03]  /*00d0*/  IMAD R5, R2, UR5, RZ ;  /* 0x0000000502057c24 */ /* 0x002fc6000f8e02ff */
[CC--:B------:R-:W-:Y:S02]  /*00e0*/  ISETP.GT.AND.EX P1, PT, R3.reuse, R2.reuse, PT, P1 ;  /* 0x000000020300720c */ /* 0x0c0fe40003f24310 */
[----:B------:R-:W-:Y:S02]  /*00f0*/  ISETP.GE.AND.EX P0, PT, R3, R2, PT, P0 ;  /* 0x000000020300720c */ /* 0x000fe40003f06300 */
[----:B------:R-:W-:Y:S01]  /*0100*/  SEL R4, R11, R12, P1 ;  /* 0x0000000c0b047207 */ /* 0x000fe20000800000 */
[----:B------:R-:W-:Y:S01]  /*0110*/  IMAD.WIDE.U32 R12, R12, UR5, RZ ;  /* 0x000000050c0c7c25 */ /* 0x000fe2000f8e00ff */
[----:B------:R-:W-:Y:S02]  /*0120*/  SEL R7, RZ, 0x1, P0 ;  /* 0x00000001ff077807 */ /* 0x000fe40000000000 */
[----:B------:R-:W-:Y:S01]  /*0130*/  SEL R9, R3, R2, P1 ;  /* 0x0000000203097207 */ /* 0x000fe20000800000 */
[----:B------:R-:W-:Y:S01]  /*0140*/  IMAD.IADD R6, R13, 0x1, R5 ;  /* 0x000000010d067824 */ /* 0x000fe200078e0205 */
[----:B------:R-:W-:-:S04]  /*0150*/  IADD3 R11, P0, P1, R4, -R11, -R7 ;  /* 0x8000000b040b7210 */ /* 0x000fc8000791e807 */
[----:B------:R-:W-:Y:S01]  /*0160*/  IADD3.X R9, PT, PT, R9, -0x1, ~R3, P0, P1 ;  /* 0xffffffff09097810 */ /* 0x000fe200007e2c03 */
[----:B------:R-:W-:-:S03]  /*0170*/  IMAD.MOV.U32 R3, RZ, RZ, RZ ;  /* 0x000000ffff037224 */ /* 0x000fc600078e00ff */
[----:B------:R-:W-:-:S13]  /*0180*/  ISETP.NE.U32.AND P0, PT, R9, RZ, PT ;  /* 0x000000ff0900720c */ /* 0x000fda0003f05070 */
[----:B------:R-:W-:Y:S05]  /*0190*/  @P0 BRA `(.L_x_947) ;  /* 0x0000000000500947 */ /* 0x000fea0003800000 */
[----:B------:R-:W0:Y:S01]  /*01a0*/  I2F.U32.RP R8, R0 ;  /* 0x0000000000087306 */ /* 0x000e220000209000 */
[----:B------:R-:W-:-:S07]  /*01b0*/  ISETP.NE.U32.AND P2, PT, R0, RZ, PT ;  /* 0x000000ff0000720c */ /* 0x000fce0003f45070 */
[----:B0-----:R-:W0:Y:S02]  /*01c0*/  MUFU.RCP R8, R8 ;  /* 0x0000000800087308 */ /* 0x001e240000001000 */
[----:B0-----:R-:W-:-:S06]  /*01d0*/  IADD3 R4, PT, PT, R8, 0xffffffe, RZ ;  /* 0x0ffffffe08047810 */ /* 0x001fcc0007ffe0ff */
[----:B------:R0:W1:Y:S02]  /*01e0*/  F2I.FTZ.U32.TRUNC.NTZ R5, R4 ;  /* 0x0000000400057305 */ /* 0x000064000021f000 */
[----:B0-----:R-:W-:Y:S02]  /*01f0*/  IMAD.MOV.U32 R4, RZ, RZ, RZ ;  /* 0x000000ffff047224 */ /* 0x001fe400078e00ff */
[----:B-1----:R-:W-:-:S04]  /*0200*/  IMAD.MOV R9, RZ, RZ, -R5 ;  /* 0x000000ffff097224 */ /* 0x002fc800078e0a05 */
[----:B------:R-:W-:-:S04]  /*0210*/  IMAD R9, R9, R0, RZ ;  /* 0x0000000009097224 */ /* 0x000fc800078e02ff */
[----:B------:R-:W-:-:S06]  /*0220*/  IMAD.HI.U32 R14, R5, R9, R4 ;  /* 0x00000009050e7227 */ /* 0x000fcc00078e0004 */
[----:B------:R-:W-:-:S04]  /*0230*/  IMAD.HI.U32 R4, R14, R11, RZ ;  /* 0x0000000b0e047227 */ /* 0x000fc800078e00ff */
[----:B------:R-:W-:-:S04]  /*0240*/  IMAD.MOV R5, RZ, RZ, -R4 ;  /* 0x000000ffff057224 */ /* 0x000fc800078e0a04 */
[----:B------:R-:W-:Y:S02]  /*0250*/  IMAD R11, R0, R5, R11 ;  /* 0x00000005000b7224 */ /* 0x000fe400078e020b */
[----:B------:R-:W-:-:S03]  /*0260*/  IMAD.MOV.U32 R5, RZ, RZ, RZ ;  /* 0x000000ffff057224 */ /* 0x000fc600078e00ff */
[----:B------:R-:W-:-:S13]  /*0270*/  ISETP.GE.U32.AND P0, PT, R11, R0, PT ;  /* 0x000000000b00720c */ /* 0x000fda0003f06070 */
[----:B------:R-:W-:Y:S01]  /*0280*/  @P0 IADD3 R11, PT, PT, R11, -R0, RZ ;  /* 0x800000000b0b0210 */ /* 0x000fe20007ffe0ff */
[----:B------:R-:W-:-:S03]  /*0290*/  @P0 VIADD R4, R4, 0x1 ;  /* 0x0000000104040836 */ /* 0x000fc60000000000 */
[----:B------:R-:W-:-:S13]  /*02a0*/  ISETP.GE.U32.AND P1, PT, R11, R0, PT ;  /* 0x000000000b00720c */ /* 0x000fda0003f26070 */
[----:B------:R-:W-:Y:S01]  /*02b0*/  @P1 VIADD R4, R4, 0x1 ;  /* 0x0000000104041836 */ /* 0x000fe20000000000 */
[----:B------:R-:W-:Y:S01]  /*02c0*/  @!P2 LOP3.LUT R4, RZ, R0, RZ, 0x33, !PT ;  /* 0x00000000ff04a212 */ /* 0x000fe200078e33ff */
[----:B------:R-:W-:Y:S06]  /*02d0*/  BRA `(.L_x_948) ;  /* 0x0000000000087947 */ /* 0x000fec0003800000 */
.L_x_947:
[----:B------:R-:W-:-:S07]  /*02e0*/  MOV R8, 0x300 ;  /* 0x0000030000087802 */ /* 0x000fce0000000f00 */
[----:B------:R-:W-:Y:S05]  /*02f0*/  CALL.REL.NOINC `($__internal_18_$__cuda_sm20_div_u64) ;  /* 0x0000000800cc7944 */ /* 0x000fea0003c00000 */
.L_x_948:
[----:B------:R-:W-:Y:S05]  /*0300*/  BSYNC.RECONVERGENT B0 ;  /* 0x0000000000007941 */ /* 0x000fea0003800200 */
.L_x_946:
[----:B------:R-:W-:Y:S01]  /*0310*/  IADD3 R7, P0, PT, R4, R7, RZ ;  /* 0x0000000704077210 */ /* 0x000fe20007f1e0ff */
[----:B------:R-:W0:Y:S01]  /*0320*/  LDCU.64 UR8, c[0x0][0x358] ;  /* 0x00006b00ff0877ac */ /* 0x000e220008000a00 */
[----:B------:R-:W-:Y:S02]  /*0330*/  BSSY.RECONVERGENT B0, `(.L_x_949) ;  /* 0x0000043000007945 */ /* 0x000fe40003800200 */
[C---:B------:R-:W-:Y:S02]  /*0340*/  LOP3.LUT R8, R7.reuse, 0x3, RZ, 0xc0, !PT ;  /* 0x0000000307087812 */ /* 0x040fe400078ec0ff */
[----:B------:R-:W-:Y:S02]  /*0350*/  IADD3.X R4, PT, PT, RZ, R5, RZ, P0, !PT ;  /* 0x00000005ff047210 */ /* 0x000fe400007fe4ff */
[----:B------:R-:W-:Y:S02]  /*0360*/  ISETP.NE.U32.AND P1, PT, R8, 0x3, PT ;  /* 0x000000030800780c */ /* 0x000fe40003f25070 */
[----:B------:R-:W-:-:S02]  /*0370*/  ISETP.GE.U32.AND P0, PT, R7, 0x3, PT ;  /* 0x000000030700780c */ /* 0x000fc40003f06070 */
[----:B------:R-:W-:Y:S02]  /*0380*/  ISETP.NE.AND.EX P1, PT, RZ, RZ, PT, P1 ;  /* 0x000000ffff00720c */ /* 0x000fe40003f25310 */
[----:B------:R-:W-:-:S11]  /*0390*/  ISETP.GE.U32.AND.EX P0, PT, R4, RZ, PT, P0 ;  /* 0x000000ff0400720c */ /* 0x000fd60003f06100 */
[----:B0-----:R-:W-:Y:S05]  /*03a0*/  @!P1 BRA `(.L_x_950) ;  /* 0x0000000000ec9947 */ /* 0x001fea0003800000 */
[----:B------:R-:W0:Y:S01]  /*03b0*/  LDC R5, c[0x0][0x390] ;  /* 0x0000e400ff057b82 */ /* 0x000e220000000800 */
[----:B------:R-:W1:Y:S01]  /*03c0*/  LDCU.128 UR12, c[0x0][0x380] ;  /* 0x00007000ff0c77ac */ /* 0x000e620008000c00 */
[----:B------:R-:W-:Y:S02]  /*03d0*/  IMAD.MOV.U32 R23, RZ, RZ, RZ ;  /* 0x000000ffff177224 */ /* 0x000fe400078e00ff */
[----:B------:R-:W-:Y:S01]  /*03e0*/  IMAD R17, R6, 0x6, RZ ;  /* 0x0000000606117824 */ /* 0x000fe200078e02ff */
[----:B------:R-:W-:Y:S01]  /*03f0*/  UMOV UR6, 0x2 ;  /* 0x0000000200067882 */ /* 0x000fe20000000000 */
[----:B------:R-:W-:Y:S01]  /*0400*/  UMOV UR7, 0x0 ;  /* 0x0000000000077882 */ /* 0x000fe20000000000 */
[----:B------:R-:W-:Y:S01]  /*0410*/  UMOV UR4, URZ ;  /* 0x000000ff00047c82 */ /* 0x000fe20008000000 */
[----:B------:R-:W2:Y:S01]  /*0420*/  LDC.64 R8, c[0x0][0x388] ;  /* 0x0000e200ff087b82 */ /* 0x000ea20000000a00 */
[----:B------:R-:W-:Y:S01]  /*0430*/  UIMAD.WIDE.U32 UR6, UR5, 0x6, UR6 ;  /* 0x00000006050678a5 */ /* 0x000fe2000f8e0006 */
[----:B------:R-:W-:Y:S01]  /*0440*/  VIADD R27, R7, 0x1 ;  /* 0x00000001071b7836 */ /* 0x000fe20000000000 */
[----:B------:R-:W-:Y:S01]  /*0450*/  SHF.L.U64.HI R7, R10, 0x1, R3 ;  /* 0x000000010a077819 */ /* 0x000fe20000010203 */
[----:B------:R-:W-:Y:S01]  /*0460*/  IMAD.MOV.U32 R25, RZ, RZ, RZ ;  /* 0x000000ffff197224 */ /* 0x000fe200078e00ff */
[----:B------:R-:W-:-:S02]  /*0470*/  UIADD3 UR4, UPT, UPT, UR7, UR4, URZ ;  /* 0x0000000407047290 */ /* 0x000fc4000fffe0ff */
[----:B------:R-:W-:Y:S02]  /*0480*/  LOP3.LUT R27, R27, 0x3, RZ, 0xc0, !PT ;  /* 0x000000031b1b7812 */ /* 0x000fe400078ec0ff */
[----:B-1----:R-:W-:-:S04]  /*0490*/  LEA R21, P1, R12, UR12, 0x1 ;  /* 0x0000000c0c157c11 */ /* 0x002fc8000f8208ff */
[C---:B------:R-:W-:Y:S01]  /*04a0*/  LEA.HI.X R20, R12.reuse, UR13, R6, 0x1, P1 ;  /* 0x0000000d0c147c11 */ /* 0x040fe200088f0c06 */
[C---:B0-----:R-:W-:Y:S02]  /*04b0*/  IMAD.SHL.U32 R22, R5.reuse, 0x4, RZ ;  /* 0x0000000405167824 */ /* 0x041fe400078e00ff */
[----:B------:R-:W-:Y:S02]  /*04c0*/  IMAD R15, R5, UR4, RZ ;  /* 0x00000004050f7c24 */ /* 0x000fe4000f8e02ff */
[----:B------:R-:W-:-:S04]  /*04d0*/  IMAD.WIDE.U32 R22, R12, 0x6, R22 ;  /* 0x000000060c167825 */ /* 0x000fc800078e0016 */
[----:B--2---:R-:W-:Y:S01]  /*04e0*/  IMAD.WIDE.U32 R4, R5, UR6, R8 ;  /* 0x0000000605047c25 */ /* 0x004fe2000f8e0008 */
[----:B------:R-:W-:-:S03]  /*04f0*/  IADD3 R11, P2, PT, R22, UR14, RZ ;  /* 0x0000000e160b7c10 */ /* 0x000fc6000ff5e0ff */
[----:B------:R-:W-:Y:S01]  /*0500*/  IMAD.WIDE.U32 R8, R12, 0x6, R8 ;  /* 0x000000060c087825 */ /* 0x000fe200078e0008 */
[----:B------:R-:W-:Y:S02]  /*0510*/  IADD3.X R22, PT, PT, R23, UR15, R17, P2, !PT ;  /* 0x0000000f17167c10 */ /* 0x000fe400097fe411 */
[----:B------:R-:W-:Y:S01]  /*0520*/  SHF.L.U32 R23, R10, 0x1, RZ ;  /* 0x000000010a177819 */ /* 0x000fe200000006ff */
[----:B------:R-:W-:Y:S02]  /*0530*/  IMAD R15, R2, UR6, R15 ;  /* 0x00000006020f7c24 */ /* 0x000fe4000f8e020f */
[----:B------:R-:W-:Y:S02]  /*0540*/  IMAD.IADD R26, R17, 0x1, R9 ;  /* 0x00000001111a7824 */ /* 0x000fe400078e0209 */
[----:B------:R-:W-:-:S07]  /*0550*/  IMAD.IADD R24, R5, 0x1, R15 ;  /* 0x0000000105187824 */ /* 0x000fce00078e020f */
.L_x_951:
[----:B------:R-:W-:-:S04]  /*0560*/  IADD3 R14, P1, PT, R23, R8, RZ ;  /* 0x00000008170e7210 */ /* 0x000fc80007f3e0ff */
[----:B------:R-:W-:-:S05]  /*0570*/  IADD3.X R15, PT, PT, R7, R26, RZ, P1, !PT ;  /* 0x0000001a070f7210 */ /* 0x000fca0000ffe4ff */
        /* <DEDUP_REMOVED lines=8> */
[----:B------:R-:W-:Y:S02]  /*0600*/  IMAD.X R3, RZ, RZ, R3, P2 ;  /* 0x000000ffff037224 */ /* 0x000fe400010e0603 */
[----:B--2---:R-:W-:-:S04]  /*0610*/  IMAD.U32 R28, R14, 0x10000, RZ ;  /* 0x000100000e1c7824 */ /* 0x004fc800078e00ff */
[----:B------:R-:W-:-:S06]  /*0620*/  FADD.FTZ R28, RZ, R28 ;  /* 0x0000001cff1c7221 */ /* 0x000fcc0000010000 */
[----:B------:R-:W0:Y:S01]  /*0630*/  F2F.BF16.F32 R28, R28 ;  /* 0x0000001c001c7304 */ /* 0x000e220000202000 */
[----:B---3--:R-:W-:Y:S01]  /*0640*/  SHF.L.U32 R29, R16, 0x10, RZ ;  /* 0x00000010101d7819 */ /* 0x008fe200000006ff */
[----:B----4-:R-:W-:Y:S02]  /*0650*/  IMAD.U32 R15, R18, 0x10000, RZ ;  /* 0x00010000120f7824 */ /* 0x010fe400078e00ff */
[----:B0-----:R-:W-:-:S04]  /*0660*/  IMAD.U32 R14, R28, 0x10000, RZ ;  /* 0x000100001c0e7824 */ /* 0x001fc800078e00ff */
[----:B------:R-:W-:-:S06]  /*0670*/  FADD.FTZ R29, R14, R29 ;  /* 0x0000001d0e1d7221 */ /* 0x000fcc0000010000 */
[----:B------:R-:W0:Y:S02]  /*0680*/  F2F.BF16.F32 R29, R29 ;  /* 0x0000001d001d7304 */ /* 0x000e240000202000 */
[----:B0-----:R-:W-:-:S04]  /*0690*/  IMAD.U32 R14, R29, 0x10000, RZ ;  /* 0x000100001d0e7824 */ /* 0x001fc800078e00ff */
[----:B------:R-:W-:Y:S01]  /*06a0*/  FADD.FTZ R15, R14, R15 ;  /* 0x0000000f0e0f7221 */ /* 0x000fe20000010000 */
[----:B------:R-:W-:Y:S02]  /*06b0*/  IADD3 R14, P1, PT, R23, R21, RZ ;  /* 0x00000015170e7210 */ /* 0x000fe40007f3e0ff */
[C---:B------:R-:W-:Y:S02]  /*06c0*/  LEA R23, P3, R0.reuse, R23, 0x1 ;  /* 0x0000001700177211 */ /* 0x040fe400078608ff */
[----:B------:R-:W-:Y:S02]  /*06d0*/  F2FP.BF16.F32.PACK_AB R16, RZ, R15 ;  /* 0x0000000fff10723e */ /* 0x000fe400000010ff */
[----:B------:R-:W-:Y:S02]  /*06e0*/  IADD3.X R15, PT, PT, R7, R20, RZ, P1, !PT ;  /* 0x00000014070f7210 */ /* 0x000fe40000ffe4ff */
[----:B------:R-:W-:Y:S02]  /*06f0*/  IADD3 R27, P1, PT, R27, -0x1, RZ ;  /* 0xffffffff1b1b7810 */ /* 0x000fe40007f3e0ff */
[----:B------:R-:W-:Y:S01]  /*0700*/  LEA.HI.X R7, R0, R7, RZ, 0x1, P3 ;  /* 0x0000000700077211 */ /* 0x000fe200018f0cff */
[----:B------:R0:W-:Y:S01]  /*0710*/  STG.E.U16 desc[UR8][R14.64], R16 ;  /* 0x000000100e007986 */ /* 0x0001e2000c101508 */
[----:B------:R-:W-:-:S02]  /*0720*/  IADD3.X R25, PT, PT, R25, -0x1, RZ, P1, !PT ;  /* 0xffffffff19197810 */ /* 0x000fc40000ffe4ff */
[----:B------:R-:W-:-:S04]  /*0730*/  ISETP.NE.U32.AND P1, PT, R27, RZ, PT ;  /* 0x000000ff1b00720c */ /* 0x000fc80003f25070 */
[----:B------:R-:W-:-:S13]  /*0740*/  ISETP.NE.AND.EX P1, PT, R25, RZ, PT, P1 ;  /* 0x000000ff1900720c */ /* 0x000fda0003f25310 */
[----:B0-----:R-:W-:Y:S05]  /*0750*/  @P1 BRA `(.L_x_951) ;  /* 0xfffffffc00801947 */ /* 0x001fea000383ffff */
.L_x_950:
[----:B------:R-:W-:Y:S05]  /*0760*/  BSYNC.RECONVERGENT B0 ;  /* 0x0000000000007941 */ /* 0x000fea0003800200 */
.L_x_949:
[----:B------:R-:W-:Y:S05]  /*0770*/  @!P0 EXIT ;  /* 0x000000000000894d */ /* 0x000fea0003800000 */
[----:B------:R-:W0:Y:S01]  /*0780*/  LDC R5, c[0x0][0x390] ;  /* 0x0000e400ff057b82 */ /* 0x000e220000000800 */
[----:B------:R-:W-:Y:S01]  /*0790*/  IMAD.SHL.U32 R7, R0, 0x2, RZ ;  /* 0x0000000200077824 */ /* 0x000fe200078e00ff */
[----:B------:R-:W-:Y:S01]  /*07a0*/  SHF.R.U32.HI R8, RZ, 0x1f, R0 ;  /* 0x0000001fff087819 */ /* 0x000fe20000011600 */
[----:B------:R-:W1:Y:S01]  /*07b0*/  LDCU.128 UR4, c[0x0][0x380] ;  /* 0x00007000ff0477ac */ /* 0x000e620008000c00 */
[C---:B0-----:R-:W-:Y:S01]  /*07c0*/  IMAD.SHL.U32 R9, R5.reuse, 0x2, RZ ;  /* 0x0000000205097824 */ /* 0x041fe200078e00ff */
[----:B-1----:R-:W-:-:S07]  /*07d0*/  SHF.L.U64.HI R4, R5, 0x1, R2 ;  /* 0x0000000105047819 */ /* 0x002fce0000010202 */
.L_x_952:
[----:B------:R-:W-:Y:S01]  /*07e0*/  MOV R11, R3 ;  /* 0x00000003000b7202 */ /* 0x000fe20000000f00 */
[----:B------:R-:W-:Y:S02]  /*07f0*/  IMAD R17, R6, 0x3, RZ ;  /* 0x0000000306117824 */ /* 0x000fe400078e02ff */
[----:B------:R-:W-:-:S04]  /*0800*/  IMAD.WIDE.U32 R14, R12, 0x3, R10 ;  /* 0x000000030c0e7825 */ /* 0x000fc800078e000a */
[----:B------:R-:W-:Y:S01]  /*0810*/  IMAD.IADD R11, R15, 0x1, R17 ;  /* 0x000000010f0b7824 */ /* 0x000fe200078e0211 */
[----:B------:R-:W-:-:S04]  /*0820*/  LEA R18, P0, R14, UR6, 0x1 ;  /* 0x000000060e127c11 */ /* 0x000fc8000f8008ff */
[----:B------:R-:W-:Y:S02]  /*0830*/  LEA.HI.X R19, R14, UR7, R11, 0x1, P0 ;  /* 0x000000070e137c11 */ /* 0x000fe400080f0c0b */
[-C--:B------:R-:W-:Y:S02]  /*0840*/  IADD3 R22, P0, PT, R9, R18.reuse, RZ ;  /* 0x0000001209167210 */ /* 0x080fe40007f1e0ff */
[----:B------:R-:W-:Y:S01]  /*0850*/  IADD3 R28, P1, PT, R7, R18, RZ ;  /* 0x00000012071c7210 */ /* 0x000fe20007f3e0ff */
[----:B------:R0:W2:Y:S02]  /*0860*/  LDG.E.U16.CONSTANT R11, desc[UR8][R18.64] ;  /* 0x00000008120b7981 */ /* 0x0000a4000c1e9500 */
[----:B------:R-:W-:Y:S02]  /*0870*/  IMAD.X R23, R19, 0x1, R4, P0 ;  /* 0x0000000113177824 */ /* 0x000fe400000e0604 */
[----:B------:R-:W-:Y:S01]  /*0880*/  IMAD.X R29, R8, 0x1, R19, P1 ;  /* 0x00000001081d7824 */ /* 0x000fe200008e0613 */
[----:B------:R-:W-:-:S02]  /*0890*/  IADD3 R26, P0, PT, R9, R28, RZ ;  /* 0x0000001c091a7210 */ /* 0x000fc40007f1e0ff */
[----:B------:R-:W-:Y:S01]  /*08a0*/  IADD3 R14, P1, PT, R7, R28, RZ ;  /* 0x0000001c070e7210 */ /* 0x000fe20007f3e0ff */
[----:B------:R-:W3:Y:S01]  /*08b0*/  LDG.E.U16.CONSTANT R23, desc[UR8][R22.64] ;  /* 0x0000000816177981 */ /* 0x000ee2000c1e9500 */
[----:B------:R-:W-:Y:S01]  /*08c0*/  IADD3.X R27, PT, PT, R29, R4, RZ, P0, !PT ;  /* 0x000000041d1b7210 */ /* 0x000fe200007fe4ff */
[C---:B------:R-:W-:Y:S01]  /*08d0*/  IMAD.WIDE.U32 R16, R9.reuse, 0x2, R28 ;  /* 0x0000000209107825 */ /* 0x040fe200078e001c */
[----:B------:R-:W-:-:S03]  /*08e0*/  IADD3 R20, P0, PT, R9, R14, RZ ;  /* 0x0000000e09147210 */ /* 0x000fc60007f1e0ff */
[----:B------:R-:W-:Y:S01]  /*08f0*/  IMAD.X R15, R8, 0x1, R29, P1 ;  /* 0x00000001080f7824 */ /* 0x000fe200008e061d */
[----:B------:R1:W4:Y:S04]  /*0900*/  LDG.E.U16.CONSTANT R24, desc[UR8][R16.64] ;  /* 0x0000000810187981 */ /* 0x000328000c1e9500 */
[----:B------:R-:W5:Y:S01]  /*0910*/  LDG.E.U16.CONSTANT R22, desc[UR8][R28.64] ;  /* 0x000000081c167981 */ /* 0x000f62000c1e9500 */
[----:B------:R-:W-:Y:S02]  /*0920*/  IMAD.X R21, R15, 0x1, R4, P0 ;  /* 0x000000010f157824 */ /* 0x000fe400000e0604 */
[----:B0-----:R-:W-:Y:S01]  /*0930*/  IMAD.WIDE.U32 R18, R9, 0x2, R18 ;  /* 0x0000000209127825 */ /* 0x001fe200078e0012 */
[----:B------:R-:W4:Y:S01]  /*0940*/  LDG.E.U16.CONSTANT R27, desc[UR8][R26.64] ;  /* 0x000000081a1b7981 */ /* 0x000f22000c1e9500 */
[----:B-1----:R-:W-:-:S03]  /*0950*/  IADD3 R16, P0, PT, R7, R14, RZ ;  /* 0x0000000e07107210 */ /* 0x002fc60007f1e0ff */
[----:B------:R0:W4:Y:S04]  /*0960*/  LDG.E.U16.CONSTANT R25, desc[UR8][R18.64] ;  /* 0x0000000812197981 */ /* 0x000128000c1e9500 */
[----:B------:R-:W3:Y:S01]  /*0970*/  LDG.E.U16.CONSTANT R28, desc[UR8][R14.64] ;  /* 0x000000080e1c7981 */ /* 0x000ee2000c1e9500 */
[----:B------:R-:W-:-:S03]  /*0980*/  IMAD.X R17, R8, 0x1, R15, P0 ;  /* 0x0000000108117824 */ /* 0x000fc600000e060f */
[----:B------:R-:W4:Y:S04]  /*0990*/  LDG.E.U16.CONSTANT R26, desc[UR8][R20.64] ;  /* 0x00000008141a7981 */ /* 0x000f28000c1e9500 */
[----:B------:R1:W4:Y:S01]  /*09a0*/  LDG.E.U16.CONSTANT R29, desc[UR8][R16.64] ;  /* 0x00000008101d7981 */ /* 0x000322000c1e9500 */
[----:B0-----:R-:W-:-:S04]  /*09b0*/  IADD3 R18, P0, PT, R9, R16, RZ ;  /* 0x0000001009127210 */ /* 0x001fc80007f1e0ff */
[----:B------:R-:W-:-:S05]  /*09c0*/  IADD3.X R19, PT, PT, R17, R4, RZ, P0, !PT ;  /* 0x0000000411137210 */ /* 0x000fca00007fe4ff */
[----:B------:R-:W4:Y:S01]  /*09d0*/  LDG.E.U16.CONSTANT R18, desc[UR8][R18.64] ;  /* 0x0000000812127981 */ /* 0x000f22000c1e9500 */
[----:B-1----:R-:W-:-:S04]  /*09e0*/  IMAD.WIDE.U32 R16, R9, 0x2, R16 ;  /* 0x0000000209107825 */ /* 0x002fc800078e0010 */
[----:B------:R-:W-:Y:S02]  /*09f0*/  IMAD.WIDE.U32 R20, R9, 0x2, R14 ;  /* 0x0000000209147825 */ /* 0x000fe400078e000e */
[----:B------:R-:W4:Y:S04]  /*0a00*/  LDG.E.U16.CONSTANT R17, desc[UR8][R16.64] ;  /* 0x0000000810117981 */ /* 0x000f28000c1e9500 */
[----:B------:R0:W4:Y:S02]  /*0a10*/  LDG.E.U16.CONSTANT R20, desc[UR8][R20.64] ;  /* 0x0000000814147981 */ /* 0x000124000c1e9500 */
[----:B0-----:R-:W-:Y:S01]  /*0a20*/  IADD3 R21, P0, PT, R10, R12, RZ ;  /* 0x0000000c0a157210 */ /* 0x001fe20007f1e0ff */
[----:B--2---:R-:W-:-:S04]  /*0a30*/  IMAD.U32 R11, R11, 0x10000, RZ ;  /* 0x000100000b0b7824 */ /* 0x004fc800078e00ff */
[----:B------:R-:W-:-:S06]  /*0a40*/  FADD.FTZ R11, RZ, R11 ;  /* 0x0000000bff0b7221 */ /* 0x000fcc0000010000 */
[----:B------:R-:W0:Y:S01]  /*0a50*/  F2F.BF16.F32 R11, R11 ;  /* 0x0000000b000b7304 */ /* 0x000e220000202000 */
[----:B-----5:R-:W-:-:S04]  /*0a60*/  IMAD.U32 R22, R22, 0x10000, RZ ;  /* 0x0001000016167824 */ /* 0x020fc800078e00ff */
[----:B------:R-:W-:-:S06]  /*0a70*/  FADD.FTZ R14, RZ, R22 ;  /* 0x00000016ff0e7221 */ /* 0x000fcc0000010000 */
[----:B------:R-:W1:Y:S01]  /*0a80*/  F2F.BF16.F32 R14, R14 ;  /* 0x0000000e000e7304 */ /* 0x000e620000202000 */
[----:B---3--:R-:W-:Y:S01]  /*0a90*/  IMAD.U32 R28, R28, 0x10000, RZ ;  /* 0x000100001c1c7824 */ /* 0x008fe200078e00ff */
[----:B------:R-:W-:-:S03]  /*0aa0*/  SHF.L.U32 R22, R23, 0x10, RZ ;  /* 0x0000001017167819 */ /* 0x000fc600000006ff */
[----:B------:R-:W-:Y:S01]  /*0ab0*/  FADD.FTZ R28, RZ, R28 ;  /* 0x0000001cff1c7221 */ /* 0x000fe20000010000 */
[----:B0-----:R-:W-:-:S03]  /*0ac0*/  IMAD.U32 R15, R11, 0x10000, RZ ;  /* 0x000100000b0f7824 */ /* 0x001fc600078e00ff */
[----:B------:R-:W0:Y:S01]  /*0ad0*/  F2F.BF16.F32 R11, R28 ;  /* 0x0000001c000b7304 */ /* 0x000e220000202000 */
[----:B----4-:R-:W-:Y:S02]  /*0ae0*/  IMAD.U32 R29, R29, 0x10000, RZ ;  /* 0x000100001d1d7824 */ /* 0x010fe400078e00ff */
[----:B------:R-:W-:Y:S02]  /*0af0*/  FADD.FTZ R15, R15, R22 ;  /* 0x000000160f0f7221 */ /* 0x000fe40000010000 */
[----:B------:R-:W-:Y:S01]  /*0b00*/  FADD.FTZ R29, RZ, R29 ;  /* 0x0000001dff1d7221 */ /* 0x000fe20000010000 */
[----:B-1----:R-:W-:Y:S01]  /*0b10*/  SHF.L.U32 R16, R14, 0x10, RZ ;  /* 0x000000100e107819 */ /* 0x002fe200000006ff */
[----:B------:R-:W-:Y:S02]  /*0b20*/  IMAD.U32 R27, R27, 0x10000, RZ ;  /* 0x000100001b1b7824 */ /* 0x000fe400078e00ff */
[----:B------:R-:W1:Y:S01]  /*0b30*/  F2F.BF16.F32 R14, R29 ;  /* 0x0000001d000e7304 */ /* 0x000e620000202000 */
[----:B------:R-:W-:-:S02]  /*0b40*/  IMAD.U32 R19, R26, 0x10000, RZ ;  /* 0x000100001a137824 */ /* 0x000fc400078e00ff */
[----:B------:R-:W-:-:S05]  /*0b50*/  FADD.FTZ R27, R16, R27 ;  /* 0x0000001b101b7221 */ /* 0x000fca0000010000 */
[----:B------:R-:W2:Y:S01]  /*0b60*/  F2F.BF16.F32 R15, R15 ;  /* 0x0000000f000f7304 */ /* 0x000ea20000202000 */
[----:B0-----:R-:W-:-:S04]  /*0b70*/  IMAD.U32 R16, R11, 0x10000, RZ ;  /* 0x000100000b107824 */ /* 0x001fc800078e00ff */
[----:B------:R-:W-:Y:S01]  /*0b80*/  FADD.FTZ R16, R16, R19 ;  /* 0x0000001310107221 */ /* 0x000fe20000010000 */
[----:B------:R-:W-:Y:S02]  /*0b90*/  IMAD.U32 R19, R18, 0x10000, RZ ;  /* 0x0001000012137824 */ /* 0x000fe400078e00ff */
[----:B-1----:R-:W-:Y:S02]  /*0ba0*/  IMAD.U32 R14, R14, 0x10000, RZ ;  /* 0x000100000e0e7824 */ /* 0x002fe400078e00ff */
[----:B------:R-:W-:Y:S01]  /*0bb0*/  IMAD.U32 R22, R25, 0x10000, RZ ;  /* 0x0001000019167824 */ /* 0x000fe200078e00ff */
[----:B------:R-:W0:Y:S01]  /*0bc0*/  F2F.BF16.F32 R16, R16 ;  /* 0x0000001000107304 */ /* 0x000e220000202000 */
[----:B------:R-:W-:Y:S01]  /*0bd0*/  FADD.FTZ R18, R14, R19 ;  /* 0x000000130e127221 */ /* 0x000fe20000010000 */
[----:B--2---:R-:W-:-:S06]  /*0be0*/  SHF.L.U32 R15, R15, 0x10, RZ ;  /* 0x000000100f0f7819 */ /* 0x004fcc00000006ff */
[----:B------:R-:W1:Y:S01]  /*0bf0*/  F2F.BF16.F32 R11, R27 ;  /* 0x0000001b000b7304 */ /* 0x000e620000202000 */
[----:B------:R-:W-:Y:S01]  /*0c00*/  FADD.FTZ R15, R15, R22 ;  /* 0x000000160f0f7221 */ /* 0x000fe20000010000 */
[----:B------:R-:W-:Y:S01]  /*0c10*/  IMAD.X R22, R3, 0x1, R6, P0 ;  /* 0x0000000103167824 */ /* 0x000fe200000e0606 */
[----:B------:R-:W-:-:S03]  /*0c20*/  LEA R14, P0, R21, UR4, 0x1 ;  /* 0x00000004150e7c11 */ /* 0x000fc6000f8008ff */
[----:B------:R-:W-:Y:S02]  /*0c30*/  F2FP.BF16.F32.PACK_AB R19, RZ, R15 ;  /* 0x0000000fff13723e */ /* 0x000fe400000010ff */
[----:B------:R-:W2:Y:S01]  /*0c40*/  F2F.BF16.F32 R18, R18 ;  /* 0x0000001200127304 */ /* 0x000ea20000202000 */
[----:B------:R-:W-:Y:S02]  /*0c50*/  LEA.HI.X R15, R21, UR5, R22, 0x1, P0 ;  /* 0x00000005150f7c11 */ /* 0x000fe400080f0c16 */
[----:B------:R-:W-:Y:S01]  /*0c60*/  PRMT R23, R19, 0x7610, R23 ;  /* 0x0000761013177816 */ /* 0x000fe20000000017 */
[----:B0-----:R-:W-:Y:S01]  /*0c70*/  IMAD.U32 R19, R16, 0x10000, RZ ;  /* 0x0001000010137824 */ /* 0x001fe200078e00ff */
[----:B------:R-:W-:Y:S02]  /*0c80*/  IADD3 R16, P0, PT, R7, R14, RZ ;  /* 0x0000000e07107210 */ /* 0x000fe40007f1e0ff */
[----:B------:R-:W-:Y:S01]  /*0c90*/  SHF.L.U32 R24, R24, 0x10, RZ ;  /* 0x0000001018187819 */ /* 0x000fe200000006ff */
[----:B------:R0:W-:Y:S01]  /*0ca0*/  STG.E.U16 desc[UR8][R14.64], R23 ;  /* 0x000000170e007986 */ /* 0x0001e2000c101508 */
[----:B------:R-:W-:Y:S01]  /*0cb0*/  SHF.L.U32 R22, R17, 0x10, RZ ;  /* 0x0000001011167819 */ /* 0x000fe200000006ff */
[----:B-1----:R-:W-:-:S02]  /*0cc0*/  IMAD.U32 R11, R11, 0x10000, RZ ;  /* 0x000100000b0b7824 */ /* 0x002fc400078e00ff */
[----:B------:R-:W-:Y:S02]  /*0cd0*/  IMAD.X R17, R8, 0x1, R15, P0 ;  /* 0x0000000108117824 */ /* 0x000fe400000e060f */
[----:B------:R-:W-:Y:S02]  /*0ce0*/  IMAD.U32 R20, R20, 0x10000, RZ ;  /* 0x0001000014147824 */ /* 0x000fe400078e00ff */
[----:B--2---:R-:W-:Y:S02]  /*0cf0*/  IMAD.U32 R21, R18, 0x10000, RZ ;  /* 0x0001000012157824 */ /* 0x004fe400078e00ff */
[----:B------:R-:W-:Y:S01]  /*0d00*/  FADD.FTZ R11, R11, R24 ;  /* 0x000000180b0b7221 */ /* 0x000fe20000010000 */
[----:B0-----:R-:W-:Y:S01]  /*0d10*/  IADD3 R14, P0, PT, R7, R16, RZ ;  /* 0x00000010070e7210 */ /* 0x001fe20007f1e0ff */
[----:B------:R-:W-:Y:S01]  /*0d20*/  FADD.FTZ R19, R19, R20 ;  /* 0x0000001413137221 */ /* 0x000fe20000010000 */
[----:B------:R-:W-:Y:S02]  /*0d30*/  FADD.FTZ R21, R21, R22 ;  /* 0x0000001615157221 */ /* 0x000fe40000010000 */
[----:B------:R-:W-:-:S02]  /*0d40*/  IADD3.X R15, PT, PT, R8, R17, RZ, P0, !PT ;  /* 0x00000011080f7210 */ /* 0x000fc400007fe4ff */
[----:B------:R-:W-:Y:S02]  /*0d50*/  IADD3 R18, P0, PT, R7, R14, RZ ;  /* 0x0000000e07127210 */ /* 0x000fe40007f1e0ff */
[----:B------:R-:W-:Y:S02]  /*0d60*/  F2FP.BF16.F32.PACK_AB R11, RZ, R11 ;  /* 0x0000000bff0b723e */ /* 0x000fe400000010ff */
[----:B------:R-:W-:Y:S01]  /*0d70*/  F2FP.BF16.F32.PACK_AB R20, RZ, R19 ;  /* 0x00000013ff14723e */ /* 0x000fe200000010ff */
[----:B------:R-:W-:Y:S01]  /*0d80*/  IMAD.X R19, R8, 0x1, R15, P0 ;  /* 0x0000000108137824 */ /* 0x000fe200000e060f */
[----:B------:R-:W-:Y:S02]  /*0d90*/  F2FP.BF16.F32.PACK_AB R21, RZ, R21 ;  /* 0x00000015ff15723e */ /* 0x000fe400000010ff */
[C---:B------:R-:W-:Y:S01]  /*0da0*/  LEA R10, P0, R0.reuse, R10, 0x2 ;  /* 0x0000000a000a7211 */ /* 0x040fe200078010ff */
[----:B------:R0:W-:Y:S03]  /*0db0*/  STG.E.U16 desc[UR8][R16.64], R11 ;  /* 0x0000000b10007986 */ /* 0x0001e6000c101508 */
[----:B------:R-:W-:Y:S01]  /*0dc0*/  LEA.HI.X R3, R0, R3, RZ, 0x2, P0 ;  /* 0x0000000300037211 */ /* 0x000fe200000f14ff */
[----:B------:R0:W-:Y:S01]  /*0dd0*/  STG.E.U16 desc[UR8][R14.64], R20 ;  /* 0x000000140e007986 */ /* 0x0001e2000c101508 */
[----:B------:R-:W-:-:S03]  /*0de0*/  ISETP.GE.U32.AND P0, PT, R10, R5, PT ;  /* 0x000000050a00720c */ /* 0x000fc60003f06070 */
[----:B------:R0:W-:Y:S01]  /*0df0*/  STG.E.U16 desc[UR8][R18.64], R21 ;  /* 0x0000001512007986 */ /* 0x0001e2000c101508 */
[----:B------:R-:W-:-:S13]  /*0e00*/  ISETP.GE.AND.EX P0, PT, R3, R2, PT, P0 ;  /* 0x000000020300720c */ /* 0x000fda0003f06300 */
[----:B0-----:R-:W-:Y:S05]  /*0e10*/  @!P0 BRA `(.L_x_952) ;  /* 0xfffffff800708947 */ /* 0x001fea000383ffff */
[----:B------:R-:W-:Y:S05]  /*0e20*/  EXIT ;  /* 0x000000000000794d */ /* 0x000fea0003800000 */
        .weak           $__internal_18_$__cuda_sm20_div_u64
        .type           $__internal_18_$__cuda_sm20_div_u64,@function
        .size           $__internal_18_$__cuda_sm20_div_u64,(.L_x_1817 - $__internal_18_$__cuda_sm20_div_u64)
$__internal_18_$__cuda_sm20_div_u64:
[----:B------:R-:W-:Y:S02]  /*0e30*/  IMAD.MOV.U32 R16, RZ, RZ, R0 ;  /* 0x000000ffff107224 */ /* 0x000fe400078e0000 */
[----:B------:R-:W-:-:S04]  /*0e40*/  HFMA2 R17, -RZ, RZ, 0, 0 ;  /* 0x00000000ff117431 */ /* 0x000fc800000001ff */
[----:B------:R-:W0:Y:S02]  /*0e50*/  I2F.U64.RP R16, R16 ;  /* 0x0000001000107312 */ /* 0x000e240000309000 */
[----:B0-----:R-:W0:Y:S02]  /*0e60*/  MUFU.RCP R4, R16 ;  /* 0x0000001000047308 */ /* 0x001e240000001000 */
[----:B0-----:R-:W-:-:S15]  /*0e70*/  VIADD R4, R4, 0x1ffffffe ;  /* 0x1ffffffe04047836 */ /* 0x001fde0000000000 */
[----:B------:R-:W-:-:S15]  /*0e80*/  NOP ;  /* 0x0000000000007918 */ /* 0x000fde0000000000 */
[----:B------:R-:W-:-:S15]  /*0e90*/  NOP ;  /* 0x0000000000007918 */ /* 0x000fde0000000000 */
[----:B------:R-:W-:-:S15]  /*0ea0*/  NOP ;  /* 0x0000000000007918 */ /* 0x000fde0000000000 */
[----:B------:R-:W0:Y:S02]  /*0eb0*/  F2I.U64.TRUNC R4, R4 ;  /* 0x0000000400047311 */ /* 0x000e24000020d800 */
[----:B0-----:R-:W-:-:S04]  /*0ec0*/  IMAD.WIDE.U32 R14, R4, R0, RZ ;  /* 0x00000000040e7225 */ /* 0x001fc800078e00ff */
[----:B------:R-:W-:Y:S01]  /*0ed0*/  IMAD R15, R5, R0, R15 ;  /* 0x00000000050f7224 */ /* 0x000fe200078e020f */
[----:B------:R-:W-:-:S05]  /*0ee0*/  IADD3 R19, P0, PT, RZ, -R14, RZ ;  /* 0x8000000eff137210 */ /* 0x000fca0007f1e0ff */
[----:B------:R-:W-:-:S04]  /*0ef0*/  IMAD.HI.U32 R14, R4, R19, RZ ;  /* 0x00000013040e7227 */ /* 0x000fc800078e00ff */
[----:B------:R-:W-:Y:S01]  /*0f00*/  IMAD.X R21, RZ, RZ, ~R15, P0 ;  /* 0x000000ffff157224 */ /* 0x000fe200000e0e0f */
[----:B------:R-:W-:-:S03]  /*0f10*/  MOV R15, R4 ;  /* 0x00000004000f7202 */ /* 0x000fc60000000f00 */
[-C--:B------:R-:W-:Y:S02]  /*0f20*/  IMAD R17, R5, R21.reuse, RZ ;  /* 0x0000001505117224 */ /* 0x080fe400078e02ff */
[----:B------:R-:W-:-:S04]  /*0f30*/  IMAD.WIDE.U32 R14, P0, R4, R21, R14 ;  /* 0x00000015040e7225 */ /* 0x000fc8000780000e */
[----:B------:R-:W-:-:S04]  /*0f40*/  IMAD.HI.U32 R21, R5, R21, RZ ;  /* 0x0000001505157227 */ /* 0x000fc800078e00ff */
[----:B------:R-:W-:-:S05]  /*0f50*/  IMAD.HI.U32 R14, P1, R5, R19, R14 ;  /* 0x00000013050e7227 */ /* 0x000fca000782000e */
[----:B------:R-:W-:Y:S01]  /*0f60*/  IADD3 R15, P2, PT, R17, R14, RZ ;  /* 0x0000000e110f7210 */ /* 0x000fe20007f5e0ff */
[----:B------:R-:W-:-:S04]  /*0f70*/  IMAD.X R14, R21, 0x1, R5, P0 ;  /* 0x00000001150e7824 */ /* 0x000fc800000e0605 */
[----:B------:R-:W-:Y:S01]  /*0f80*/  IMAD.WIDE.U32 R4, R15, R0, RZ ;  /* 0x000000000f047225 */ /* 0x000fe200078e00ff */
[----:B------:R-:W-:Y:S02]  /*0f90*/  IADD3.X R17, PT, PT, RZ, RZ, R14, P2, P1 ;  /* 0x000000ffff117210 */ /* 0x000fe400017e240e */
[----:B------:R-:W-:-:S03]  /*0fa0*/  IADD3 R19, P0, PT, RZ, -R4, RZ ;  /* 0x80000004ff137210 */ /* 0x000fc60007f1e0ff */
[----:B------:R-:W-:Y:S02]  /*0fb0*/  IMAD R4, R17, R0, R5 ;  /* 0x0000000011047224 */ /* 0x000fe400078e0205 */
        /* <DEDUP_REMOVED lines=16> */
[----:B------:R-:W-:-:S05]  /*10c0*/  IMAD.X R4, RZ, RZ, R16, P0 ;  /* 0x000000ffff047224 */ /* 0x000fca00000e0610 */
[----:B------:R-:W-:Y:S01]  /*10d0*/  IADD3.X R17, PT, PT, RZ, R4, RZ, P1, !PT ;  /* 0x00000004ff117210 */ /* 0x000fe20000ffe4ff */
[----:B------:R-:W-:-:S04]  /*10e0*/  IMAD.WIDE.U32 R4, R15, R0, RZ ;  /* 0x000000000f047225 */ /* 0x000fc800078e00ff */
[-C--:B------:R-:W-:Y:S01]  /*10f0*/  IMAD R14, R17, R0.reuse, R5 ;  /* 0x00000000110e7224 */ /* 0x080fe200078e0205 */
[----:B------:R-:W-:Y:S02]  /*1100*/  IADD3 R11, P0, PT, -R4, R11, RZ ;  /* 0x0000000b040b7210 */ /* 0x000fe40007f1e1ff */
[----:B------:R-:W-:Y:S02]  /*1110*/  IADD3 R4, P2, PT, R15, 0x1, RZ ;  /* 0x000000010f047810 */ /* 0x000fe40007f5e0ff */
[----:B------:R-:W-:Y:S01]  /*1120*/  IADD3 R5, P1, PT, -R0, R11, RZ ;  /* 0x0000000b00057210 */ /* 0x000fe20007f3e1ff */
[----:B------:R-:W-:Y:S01]  /*1130*/  IMAD.X R16, R9, 0x1, ~R14, P0 ;  /* 0x0000000109107824 */ /* 0x000fe200000e0e0e */
[----:B------:R-:W-:Y:S01]  /*1140*/  ISETP.GE.U32.AND P0, PT, R11, R0, PT ;  /* 0x000000000b00720c */ /* 0x000fe20003f06070 */
[----:B------:R-:W-:-:S03]  /*1150*/  IMAD.X R14, RZ, RZ, R17, P2 ;  /* 0x000000ffff0e7224 */ /* 0x000fc600010e0611 */
[C---:B------:R-:W-:Y:S02]  /*1160*/  ISETP.GE.U32.AND.EX P0, PT, R16.reuse, RZ, PT, P0 ;  /* 0x000000ff1000720c */ /* 0x040fe40003f06100 */
[----:B------:R-:W-:Y:S02]  /*1170*/  IADD3.X R9, PT, PT, R16, -0x1, RZ, P1, !PT ;  /* 0xffffffff10097810 */ /* 0x000fe40000ffe4ff */
[----:B------:R-:W-:Y:S02]  /*1180*/  SEL R5, R5, R11, P0 ;  /* 0x0000000b05057207 */ /* 0x000fe40000000000 */
[----:B------:R-:W-:Y:S02]  /*1190*/  SEL R15, R4, R15, P0 ;  /* 0x0000000f040f7207 */ /* 0x000fe40000000000 */
[----:B------:R-:W-:Y:S02]  /*11a0*/  SEL R9, R9, R16, P0 ;  /* 0x0000001009097207 */ /* 0x000fe40000000000 */
[----:B------:R-:W-:-:S02]  /*11b0*/  SEL R14, R14, R17, P0 ;  /* 0x000000110e0e7207 */ /* 0x000fc40000000000 */
[----:B------:R-:W-:Y:S02]  /*11c0*/  ISETP.GE.U32.AND P0, PT, R5, R0, PT ;  /* 0x000000000500720c */ /* 0x000fe40003f06070 */
[----:B------:R-:W-:Y:S02]  /*11d0*/  IADD3 R4, P2, PT, R15, 0x1, RZ ;  /* 0x000000010f047810 */ /* 0x000fe40007f5e0ff */
[----:B------:R-:W-:Y:S02]  /*11e0*/  ISETP.NE.U32.AND P1, PT, R0, RZ, PT ;  /* 0x000000ff0000720c */ /* 0x000fe40003f25070 */
[----:B------:R-:W-:Y:S01]  /*11f0*/  ISETP.GE.U32.AND.EX P0, PT, R9, RZ, PT, P0 ;  /* 0x000000ff0900720c */ /* 0x000fe20003f06100 */
[----:B------:R-:W-:Y:S01]  /*1200*/  IMAD.MOV.U32 R9, RZ, RZ, 0x0 ;  /* 0x00000000ff097424 */ /* 0x000fe200078e00ff */
[----:B------:R-:W-:Y:S02]  /*1210*/  IADD3.X R5, PT, PT, RZ, R14, RZ, P2, !PT ;  /* 0x0000000eff057210 */ /* 0x000fe400017fe4ff */
[----:B------:R-:W-:-:S02]  /*1220*/  ISETP.NE.AND.EX P1, PT, RZ, RZ, PT, P1 ;  /* 0x000000ffff00720c */ /* 0x000fc40003f25310 */
[----:B------:R-:W-:Y:S02]  /*1230*/  SEL R4, R4, R15, P0 ;  /* 0x0000000f04047207 */ /* 0x000fe40000000000 */
[----:B------:R-:W-:Y:S02]  /*1240*/  SEL R5, R5, R14, P0 ;  /* 0x0000000e05057207 */ /* 0x000fe40000000000 */
[----:B------:R-:W-:Y:S02]  /*1250*/  SEL R4, R4, 0xffffffff, P1 ;  /* 0xffffffff04047807 */ /* 0x000fe40000800000 */
[----:B------:R-:W-:Y:S01]  /*1260*/  SEL R5, R5, 0xffffffff, P1 ;  /* 0xffffffff05057807 */ /* 0x000fe20000800000 */
[----:B------:R-:W-:Y:S06]  /*1270*/  RET.REL.NODEC R8 `(_ZN4vllm3moe14moe_sum_kernelIN3c108BFloat16ELi3EEEvPT_PKS4_i) ;  /* 0xffffffec08607950 */ /* 0x000fec0003c3ffff */
.L_x_953:
        /* <DEDUP_REMOVED lines=16> */
.L_x_1817:


//--------------------- .text._ZN4vllm3moe14moe_sum_kernelIN3c104HalfELi3EEEvPT_PKS4_i --------------------------
	.section	.text._ZN4vllm3moe14moe_sum_kernelIN3c104HalfELi3EEEvPT_PKS4_i,"ax",@progbits
	.align	128
        .global         _ZN4vllm3moe14moe_sum_kernelIN3c104HalfELi3EEEvPT_PKS4_i
        .type           _ZN4vllm3moe14moe_sum_kernelIN3c104HalfELi3EEEvPT_PKS4_i,@function
        .size           _ZN4vllm3moe14moe_sum_kernelIN3c104HalfELi3EEEvPT_PKS4_i,(.L_x_1818 - _ZN4vllm3moe14moe_sum_kernelIN3c104HalfELi3EEEvPT_PKS4_i)
        .other          _ZN4vllm3moe14moe_sum_kernelIN3c104HalfELi3EEEvPT_PKS4_i,@"STO_CUDA_ENTRY STV_DEFAULT"
_ZN4vllm3moe14moe_sum_kernelIN3c104HalfELi3EEEvPT_PKS4_i:
.text._ZN4vllm3moe14moe_sum_kernelIN3c104HalfELi3EEEvPT_PKS4_i:
        /* <DEDUP_REMOVED lines=46> */
.L_x_955:
[----:B------:R-:W-:-:S07]  /*02e0*/  MOV R8, 0x300 ;  /* 0x0000030000087802 */ /* 0x000fce0000000f00 */
[----:B------:R-:W-:Y:S05]  /*02f0*/  CALL.REL.NOINC `($__internal_19_$__cuda_sm20_div_u64) ;  /* 0x0000000800c87944 */ /* 0x000fea0003c00000 */
.L_x_956:
[----:B------:R-:W-:Y:S05]  /*0300*/  BSYNC.RECONVERGENT B0 ;  /* 0x0000000000007941 */ /* 0x000fea0003800200 */
.L_x_954:
        /* <DEDUP_REMOVED lines=37> */
.L_x_959:
        /* <DEDUP_REMOVED lines=11> */
[----:B--2---:R-:W-:Y:S01]  /*0610*/  HADD2.F32 R28, -RZ, R14.H0_H0 ;  /* 0x2000000eff1c7230 */ /* 0x004fe20000004100 */
[----:B------:R-:W-:Y:S02]  /*0620*/  IADD3 R14, P1, PT, R23, R21, RZ ;  /* 0x00000015170e7210 */ /* 0x000fe40007f3e0ff */
[----:B------:R-:W-:Y:S02]  /*0630*/  LEA R23, P3, R0, R23, 0x1 ;  /* 0x0000001700177211 */ /* 0x000fe400078608ff */
[----:B------:R-:W-:-:S05]  /*0640*/  FADD.FTZ R28, RZ, R28 ;  /* 0x0000001cff1c7221 */ /* 0x000fca0000010000 */
[----:B------:R-:W-:Y:S01]  /*0650*/  F2FP.F16.F32.PACK_AB R28, RZ, R28 ;  /* 0x0000001cff1c723e */ /* 0x000fe200000000ff */
[----:B---3--:R-:W-:-:S04]  /*0660*/  HADD2.F32 R29, -RZ, R16.H0_H0 ;  /* 0x20000010ff1d7230 */ /* 0x008fc80000004100 */
[----:B------:R-:W-:-:S05]  /*0670*/  HADD2.F32 R28, -RZ, R28.H0_H0 ;  /* 0x2000001cff1c7230 */ /* 0x000fca0000004100 */
[----:B------:R-:W-:Y:S01]  /*0680*/  FADD.FTZ R28, R28, R29 ;  /* 0x0000001d1c1c7221 */ /* 0x000fe20000010000 */
[----:B----4-:R-:W-:-:S04]  /*0690*/  HADD2.F32 R15, -RZ, R18.H0_H0 ;  /* 0x20000012ff0f7230 */ /* 0x010fc80000004100 */
[----:B------:R-:W-:-:S05]  /*06a0*/  F2FP.F16.F32.PACK_AB R28, RZ, R28 ;  /* 0x0000001cff1c723e */ /* 0x000fca00000000ff */
[----:B------:R-:W-:-:S05]  /*06b0*/  HADD2.F32 R28, -RZ, R28.H0_H0 ;  /* 0x2000001cff1c7230 */ /* 0x000fca0000004100 */
[----:B------:R-:W-:-:S05]  /*06c0*/  FADD.FTZ R15, R28, R15 ;  /* 0x0000000f1c0f7221 */ /* 0x000fca0000010000 */
[----:B------:R-:W-:Y:S02]  /*06d0*/  F2FP.F16.F32.PACK_AB R16, RZ, R15 ;  /* 0x0000000fff10723e */ /* 0x000fe400000000ff */
[----:B------:R-:W-:Y:S02]  /*06e0*/  IADD3.X R15, PT, PT, R7, R20, RZ, P1, !PT ;  /* 0x00000014070f7210 */ /* 0x000fe40000ffe4ff */
[----:B------:R-:W-:Y:S02]  /*06f0*/  IADD3 R27, P1, PT, R27, -0x1, RZ ;  /* 0xffffffff1b1b7810 */ /* 0x000fe40007f3e0ff */
[----:B------:R-:W-:Y:S01]  /*0700*/  LEA.HI.X R7, R0, R7, RZ, 0x1, P3 ;  /* 0x0000000700077211 */ /* 0x000fe200018f0cff */
[----:B------:R0:W-:Y:S01]  /*0710*/  STG.E.U16 desc[UR8][R14.64], R16 ;  /* 0x000000100e007986 */ /* 0x0001e2000c101508 */
[----:B------:R-:W-:Y:S02]  /*0720*/  IADD3.X R25, PT, PT, R25, -0x1, RZ, P1, !PT ;  /* 0xffffffff19197810 */ /* 0x000fe40000ffe4ff */
[----:B------:R-:W-:-:S04]  /*0730*/  ISETP.NE.U32.AND P1, PT, R27, RZ, PT ;  /* 0x000000ff1b00720c */ /* 0x000fc80003f25070 */
[----:B------:R-:W-:-:S13]  /*0740*/  ISETP.NE.AND.EX P1, PT, R25, RZ, PT, P1 ;  /* 0x000000ff1900720c */ /* 0x000fda0003f25310 */
[----:B0-----:R-:W-:Y:S05]  /*0750*/  @P1 BRA `(.L_x_959) ;  /* 0xfffffffc00801947 */ /* 0x001fea000383ffff */
.L_x_958:
[----:B------:R-:W-:Y:S05]  /*0760*/  BSYNC.RECONVERGENT B0 ;  /* 0x0000000000007941 */ /* 0x000fea0003800200 */
.L_x_957:
[----:B------:R-:W-:Y:S05]  /*0770*/  @!P0 EXIT ;  /* 0x000000000000894d */ /* 0x000fea0003800000 */
[----:B------:R-:W0:Y:S01]  /*0780*/  LDC R5, c[0x0][0x390] ;  /* 0x0000e400ff057b82 */ /* 0x000e220000000800 */
[----:B------:R-:W-:Y:S01]  /*0790*/  IMAD.SHL.U32 R7, R0, 0x2, RZ ;  /* 0x0000000200077824 */ /* 0x000fe200078e00ff */
[----:B------:R-:W-:Y:S01]  /*07a0*/  SHF.R.U32.HI R8, RZ, 0x1f, R0 ;  /* 0x0000001fff087819 */ /* 0x000fe20000011600 */
[----:B------:R-:W1:Y:S01]  /*07b0*/  LDCU.128 UR4, c[0x0][0x380] ;  /* 0x00007000ff0477ac */ /* 0x000e620008000c00 */
[C---:B0-----:R-:W-:Y:S02]  /*07c0*/  SHF.L.U32 R9, R5.reuse, 0x1, RZ ;  /* 0x0000000105097819 */ /* 0x041fe400000006ff */
[----:B-1----:R-:W-:-:S07]  /*07d0*/  SHF.L.U64.HI R4, R5, 0x1, R2 ;  /* 0x0000000105047819 */ /* 0x002fce0000010202 */
.L_x_960:
[----:B------:R-:W-:Y:S02]  /*07e0*/  IMAD.MOV.U32 R11, RZ, RZ, R3 ;  /* 0x000000ffff0b7224 */ /* 0x000fe400078e0003 */
[----:B------:R-:W-:Y:S02]  /*07f0*/  IMAD R17, R6, 0x3, RZ ;  /* 0x0000000306117824 */ /* 0x000fe400078e02ff */
[----:B------:R-:W-:-:S04]  /*0800*/  IMAD.WIDE.U32 R14, R12, 0x3, R10 ;  /* 0x000000030c0e7825 */ /* 0x000fc800078e000a */
[----:B------:R-:W-:Y:S01]  /*0810*/  IMAD.IADD R11, R15, 0x1, R17 ;  /* 0x000000010f0b7824 */ /* 0x000fe200078e0211 */
[----:B------:R-:W-:-:S04]  /*0820*/  LEA R20, P0, R14, UR6, 0x1 ;  /* 0x000000060e147c11 */ /* 0x000fc8000f8008ff */
[----:B------:R-:W-:Y:S02]  /*0830*/  LEA.HI.X R21, R14, UR7, R11, 0x1, P0 ;  /* 0x000000070e157c11 */ /* 0x000fe400080f0c0b */
[-C--:B------:R-:W-:Y:S02]  /*0840*/  IADD3 R14, P1, PT, R7, R20.reuse, RZ ;  /* 0x00000014070e7210 */ /* 0x080fe40007f3e0ff */
[C---:B------:R-:W-:Y:S01]  /*0850*/  IADD3 R28, P0, PT, R9.reuse, R20, RZ ;  /* 0x00000014091c7210 */ /* 0x040fe20007f1e0ff */
[----:B------:R-:W2:Y:S01]  /*0860*/  LDG.E.U16.CONSTANT R11, desc[UR8][R20.64] ;  /* 0x00000008140b7981 */ /* 0x000ea2000c1e9500 */
[----:B------:R-:W-:Y:S02]  /*0870*/  IMAD.WIDE.U32 R24, R9, 0x2, R20 ;  /* 0x0000000209187825 */ /* 0x000fe400078e0014 */
[----:B------:R-:W-:Y:S02]  /*0880*/  IADD3.X R29, PT, PT, R21, R4, RZ, P0, !PT ;  /* 0x00000004151d7210 */ /* 0x000fe400007fe4ff */
[C---:B------:R-:W-:Y:S01]  /*0890*/  IMAD.X R15, R8.reuse, 0x1, R21, P1 ;  /* 0x00000001080f7824 */ /* 0x040fe200008e0615 */
[-C--:B------:R-:W-:Y:S01]  /*08a0*/  IADD3 R16, P1, PT, R7, R14.reuse, RZ ;  /* 0x0000000e07107210 */ /* 0x080fe20007f3e0ff */
[----:B------:R-:W3:Y:S01]  /*08b0*/  LDG.E.U16.CONSTANT R24, desc[UR8][R24.64] ;  /* 0x0000000818187981 */ /* 0x000ee2000c1e9500 */
[C---:B------:R-:W-:Y:S01]  /*08c0*/  IADD3 R18, P0, PT, R9.reuse, R14, RZ ;  /* 0x0000000e09127210 */ /* 0x040fe20007f1e0ff */
[----:B------:R-:W-:Y:S01]  /*08d0*/  IMAD.WIDE.U32 R22, R9, 0x2, R14 ;  /* 0x0000000209167825 */ /* 0x000fe200078e000e */
[----:B------:R-:W-:Y:S01]  /*08e0*/  IADD3.X R17, PT, PT, R8, R15, RZ, P1, !PT ;  /* 0x0000000f08117210 */ /* 0x000fe20000ffe4ff */
[----:B------:R0:W4:Y:S02]  /*08f0*/  LDG.E.U16.CONSTANT R27, desc[UR8][R14.64] ;  /* 0x000000080e1b7981 */ /* 0x000124000c1e9500 */
[----:B------:R-:W-:-:S02]  /*0900*/  IMAD.X R19, R15, 0x1, R4, P0 ;  /* 0x000000010f137824 */ /* 0x000fc400000e0604 */
[----:B------:R-:W5:Y:S04]  /*0910*/  LDG.E.U16.CONSTANT R28, desc[UR8][R28.64] ;  /* 0x000000081c1c7981 */ /* 0x000f68000c1e9500 */
[----:B------:R-:W3:Y:S01]  /*0920*/  LDG.E.U16.CONSTANT R23, desc[UR8][R22.64] ;  /* 0x0000000816177981 */ /* 0x000ee2000c1e9500 */
[----:B0-----:R-:W-:-:S03]  /*0930*/  IADD3 R14, P1, PT, R7, R16, RZ ;  /* 0x00000010070e7210 */ /* 0x001fc60007f3e0ff */
[----:B------:R-:W3:Y:S02]  /*0940*/  LDG.E.U16.CONSTANT R26, desc[UR8][R16.64] ;  /* 0x00000008101a7981 */ /* 0x000ee4000c1e9500 */
[----:B------:R-:W-:Y:S01]  /*0950*/  IMAD.X R15, R8, 0x1, R17, P1 ;  /* 0x00000001080f7824 */ /* 0x000fe200008e0611 */
[----:B------:R-:W-:Y:S01]  /*0960*/  IADD3 R20, P0, PT, R9, R16, RZ ;  /* 0x0000001009147210 */ /* 0x000fe20007f1e0ff */
[----:B------:R0:W3:Y:S04]  /*0970*/  LDG.E.U16.CONSTANT R22, desc[UR8][R18.64] ;  /* 0x0000000812167981 */ /* 0x0000e8000c1e9500 */
[----:B------:R1:W3:Y:S01]  /*0980*/  LDG.E.U16.CONSTANT R25, desc[UR8][R14.64] ;  /* 0x000000080e197981 */ /* 0x0002e2000c1e9500 */
[----:B------:R-:W-:Y:S01]  /*0990*/  IMAD.X R21, R17, 0x1, R4, P0 ;  /* 0x0000000111157824 */ /* 0x000fe200000e0604 */
[----:B0-----:R-:W-:-:S04]  /*09a0*/  IADD3 R18, P1, PT, R9, R14, RZ ;  /* 0x0000000e09127210 */ /* 0x001fc80007f3e0ff */
[----:B------:R-:W3:Y:S01]  /*09b0*/  LDG.E.U16.CONSTANT R20, desc[UR8][R20.64] ;  /* 0x0000000814147981 */ /* 0x000ee2000c1e9500 */
[----:B------:R-:W-:-:S05]  /*09c0*/  IADD3.X R19, PT, PT, R15, R4, RZ, P1, !PT ;  /* 0x000000040f137210 */ /* 0x000fca0000ffe4ff */
[----:B------:R0:W3:Y:S01]  /*09d0*/  LDG.E.U16.CONSTANT R21, desc[UR8][R18.64] ;  /* 0x0000000812157981 */ /* 0x0000e2000c1e9500 */
[----:B-1----:R-:W-:-:S04]  /*09e0*/  IMAD.WIDE.U32 R14, R9, 0x2, R14 ;  /* 0x00000002090e7825 */ /* 0x002fc800078e000e */
[----:B0-----:R-:W-:Y:S02]  /*09f0*/  IMAD.WIDE.U32 R18, R9, 0x2, R16 ;  /* 0x0000000209127825 */ /* 0x001fe400078e0010 */
[----:B------:R0:W3:Y:S04]  /*0a00*/  LDG.E.U16.CONSTANT R17, desc[UR8][R14.64] ;  /* 0x000000080e117981 */ /* 0x0000e8000c1e9500 */
[----:B------:R1:W3:Y:S01]  /*0a10*/  LDG.E.U16.CONSTANT R29, desc[UR8][R18.64] ;  /* 0x00000008121d7981 */ /* 0x0002e2000c1e9500 */
[----:B0-----:R-:W-:-:S05]  /*0a20*/  IADD3 R15, P0, PT, R10, R12, RZ ;  /* 0x0000000c0a0f7210 */ /* 0x001fca0007f1e0ff */
[----:B-1----:R-:W-:Y:S01]  /*0a30*/  IMAD.X R18, R3, 0x1, R6, P0 ;  /* 0x0000000103127824 */ /* 0x002fe200000e0606 */
[----:B------:R-:W-:-:S04]  /*0a40*/  LEA R14, P0, R15, UR4, 0x1 ;  /* 0x000000040f0e7c11 */ /* 0x000fc8000f8008ff */
[----:B------:R-:W-:Y:S01]  /*0a50*/  LEA.HI.X R15, R15, UR5, R18, 0x1, P0 ;  /* 0x000000050f0f7c11 */ /* 0x000fe200080f0c12 */
[----:B--2---:R-:W-:-:S05]  /*0a60*/  HADD2.F32 R11, -RZ, R11.H0_H0 ;  /* 0x2000000bff0b7230 */ /* 0x004fca0000004100 */
[----:B------:R-:W-:-:S05]  /*0a70*/  FADD.FTZ R11, RZ, R11 ;  /* 0x0000000bff0b7221 */ /* 0x000fca0000010000 */
[----:B------:R-:W-:Y:S01]  /*0a80*/  F2FP.F16.F32.PACK_AB R11, RZ, R11 ;  /* 0x0000000bff0b723e */ /* 0x000fe200000000ff */
[----:B----4-:R-:W-:-:S04]  /*0a90*/  HADD2.F32 R27, -RZ, R27.H0_H0 ;  /* 0x2000001bff1b7230 */ /* 0x010fc80000004100 */
[----:B------:R-:W-:Y:S02]  /*0aa0*/  HADD2.F32 R11, -RZ, R11.H0_H0 ;  /* 0x2000000bff0b7230 */ /* 0x000fe40000004100 */
[----:B-----5:R-:W-:Y:S02]  /*0ab0*/  HADD2.F32 R28, -RZ, R28.H0_H0 ;  /* 0x2000001cff1c7230 */ /* 0x020fe40000004100 */
[----:B------:R-:W-:Y:S01]  /*0ac0*/  FADD.FTZ R27, RZ, R27 ;  /* 0x0000001bff1b7221 */ /* 0x000fe20000010000 */
[----:B---3--:R-:W-:Y:S02]  /*0ad0*/  HADD2.F32 R26, -RZ, R26.H0_H0 ;  /* 0x2000001aff1a7230 */ /* 0x008fe40000004100 */
[----:B------:R-:W-:Y:S01]  /*0ae0*/  FADD.FTZ R11, R11, R28 ;  /* 0x0000001c0b0b7221 */ /* 0x000fe20000010000 */
[----:B------:R-:W-:-:S05]  /*0af0*/  HADD2.F32 R25, -RZ, R25.H0_H0 ;  /* 0x20000019ff197230 */ /* 0x000fca0000004100 */
[----:B------:R-:W-:Y:S01]  /*0b00*/  FADD.FTZ R25, RZ, R25 ;  /* 0x00000019ff197221 */ /* 0x000fe20000010000 */
[----:B------:R-:W-:-:S04]  /*0b10*/  FADD.FTZ R26, RZ, R26 ;  /* 0x0000001aff1a7221 */ /* 0x000fc80000010000 */
[----:B------:R-:W-:Y:S02]  /*0b20*/  F2FP.F16.F32.PACK_AB R16, RZ, R25 ;  /* 0x00000019ff10723e */ /* 0x000fe400000000ff */
[----:B------:R-:W-:Y:S02]  /*0b30*/  F2FP.F16.F32.PACK_AB R11, RZ, R11 ;  /* 0x0000000bff0b723e */ /* 0x000fe400000000ff */
[----:B------:R-:W-:Y:S01]  /*0b40*/  F2FP.F16.F32.PACK_AB R27, RZ, R27 ;  /* 0x0000001bff1b723e */ /* 0x000fe200000000ff */
[----:B------:R-:W-:Y:S01]  /*0b50*/  HADD2.F32 R16, -RZ, R16.H0_H0 ;  /* 0x20000010ff107230 */ /* 0x000fe20000004100 */
[----:B------:R-:W-:Y:S01]  /*0b60*/  F2FP.F16.F32.PACK_AB R26, RZ, R26 ;  /* 0x0000001aff1a723e */ /* 0x000fe200000000ff */
[----:B------:R-:W-:Y:S02]  /*0b70*/  HADD2.F32 R21, -RZ, R21.H0_H0 ;  /* 0x20000015ff157230 */ /* 0x000fe40000004100 */
[----:B------:R-:W-:Y:S02]  /*0b80*/  HADD2.F32 R11, -RZ, R11.H0_H0 ;  /* 0x2000000bff0b7230 */ /* 0x000fe40000004100 */
[----:B------:R-:W-:-:S02]  /*0b90*/  HADD2.F32 R24, -RZ, R24.H0_H0 ;  /* 0x20000018ff187230 */ /* 0x000fc40000004100 */
[----:B------:R-:W-:Y:S01]  /*0ba0*/  FADD.FTZ R16, R16, R21 ;  /* 0x0000001510107221 */ /* 0x000fe20000010000 */
[----:B------:R-:W-:Y:S02]  /*0bb0*/  HADD2.F32 R27, -RZ, R27.H0_H0 ;  /* 0x2000001bff1b7230 */ /* 0x000fe40000004100 */
[----:B------:R-:W-:Y:S02]  /*0bc0*/  HADD2.F32 R22, -RZ, R22.H0_H0 ;  /* 0x20000016ff167230 */ /* 0x000fe40000004100 */
[----:B------:R-:W-:Y:S02]  /*0bd0*/  HADD2.F32 R26, -RZ, R26.H0_H0 ;  /* 0x2000001aff1a7230 */ /* 0x000fe40000004100 */
[----:B------:R-:W-:Y:S02]  /*0be0*/  HADD2.F32 R19, -RZ, R20.H0_H0 ;  /* 0x20000014ff137230 */ /* 0x000fe40000004100 */
[----:B------:R-:W-:Y:S01]  /*0bf0*/  FADD.FTZ R24, R11, R24 ;  /* 0x000000180b187221 */ /* 0x000fe20000010000 */
[----:B------:R-:W-:Y:S01]  /*0c00*/  FADD.FTZ R11, R27, R22 ;  /* 0x000000161b0b7221 */ /* 0x000fe20000010000 */
[----:B------:R-:W-:Y:S01]  /*0c10*/  F2FP.F16.F32.PACK_AB R16, RZ, R16 ;  /* 0x00000010ff10723e */ /* 0x000fe200000000ff */
[----:B------:R-:W-:-:S02]  /*0c20*/  FADD.FTZ R19, R26, R19 ;  /* 0x000000131a137221 */ /* 0x000fc40000010000 */
[----:B------:R-:W-:Y:S02]  /*0c30*/  F2FP.F16.F32.PACK_AB R24, RZ, R24 ;  /* 0x00000018ff18723e */ /* 0x000fe400000000ff */
[----:B------:R-:W-:Y:S01]  /*0c40*/  F2FP.F16.F32.PACK_AB R11, RZ, R11 ;  /* 0x0000000bff0b723e */ /* 0x000fe200000000ff */
[----:B------:R-:W-:Y:S01]  /*0c50*/  HADD2.F32 R21, -RZ, R16.H0_H0 ;  /* 0x20000010ff157230 */ /* 0x000fe20000004100 */
[----:B------:R-:W-:Y:S02]  /*0c60*/  F2FP.F16.F32.PACK_AB R19, RZ, R19 ;  /* 0x00000013ff13723e */ /* 0x000fe400000000ff */
[----:B------:R-:W-:Y:S01]  /*0c70*/  IADD3 R16, P0, PT, R7, R14, RZ ;  /* 0x0000000e07107210 */ /* 0x000fe20007f1e0ff */
[----:B------:R-:W-:Y:S01]  /*0c80*/  HADD2.F32 R11, -RZ, R11.H0_H0 ;  /* 0x2000000bff0b7230 */ /* 0x000fe20000004100 */
[----:B------:R0:W-:Y:S01]  /*0c90*/  STG.E.U16 desc[UR8][R14.64], R24 ;  /* 0x000000180e007986 */ /* 0x0001e2000c101508 */
[----:B------:R-:W-:Y:S02]  /*0ca0*/  HADD2.F32 R18, -RZ, R23.H0_H0 ;  /* 0x20000017ff127230 */ /* 0x000fe40000004100 */
[----:B------:R-:W-:-:S02]  /*0cb0*/  HADD2.F32 R22, -RZ, R17.H0_H0 ;  /* 0x20000011ff167230 */ /* 0x000fc40000004100 */
[----:B------:R-:W-:Y:S02]  /*0cc0*/  HADD2.F32 R19, -RZ, R19.H0_H0 ;  /* 0x20000013ff137230 */ /* 0x000fe40000004100 */
[----:B------:R-:W-:Y:S02]  /*0cd0*/  HADD2.F32 R20, -RZ, R29.H0_H0 ;  /* 0x2000001dff147230 */ /* 0x000fe40000004100 */
[C---:B------:R-:W-:Y:S01]  /*0ce0*/  IMAD.X R17, R8.reuse, 0x1, R15, P0 ;  /* 0x0000000108117824 */ /* 0x040fe200000e060f */
[----:B0-----:R-:W-:Y:S01]  /*0cf0*/  IADD3 R14, P0, PT, R7, R16, RZ ;  /* 0x00000010070e7210 */ /* 0x001fe20007f1e0ff */
[----:B------:R-:W-:Y:S01]  /*0d00*/  FADD.FTZ R11, R11, R18 ;  /* 0x000000120b0b7221 */ /* 0x000fe20000010000 */
[----:B------:R-:W-:Y:S01]  /*0d10*/  FADD.FTZ R19, R19, R20 ;  /* 0x0000001413137221 */ /* 0x000fe20000010000 */
[----:B------:R-:W-:Y:S01]  /*0d20*/  FADD.FTZ R21, R21, R22 ;  /* 0x0000001615157221 */ /* 0x000fe20000010000 */
[----:B------:R-:W-:Y:S02]  /*0d30*/  IADD3.X R15, PT, PT, R8, R17, RZ, P0, !PT ;  /* 0x00000011080f7210 */ /* 0x000fe400007fe4ff */
[----:B------:R-:W-:-:S02]  /*0d40*/  IADD3 R18, P0, PT, R7, R14, RZ ;  /* 0x0000000e07127210 */ /* 0x000fc40007f1e0ff */
[----:B------:R-:W-:Y:S02]  /*0d50*/  F2FP.F16.F32.PACK_AB R11, RZ, R11 ;  /* 0x0000000bff0b723e */ /* 0x000fe400000000ff */
[----:B------:R-:W-:Y:S01]  /*0d60*/  F2FP.F16.F32.PACK_AB R20, RZ, R19 ;  /* 0x00000013ff14723e */ /* 0x000fe200000000ff */
[----:B------:R-:W-:Y:S01]  /*0d70*/  IMAD.X R19, R8, 0x1, R15, P0 ;  /* 0x0000000108137824 */ /* 0x000fe200000e060f */
[----:B------:R-:W-:Y:S02]  /*0d80*/  F2FP.F16.F32.PACK_AB R21, RZ, R21 ;  /* 0x00000015ff15723e */ /* 0x000fe400000000ff */
        /* <DEDUP_REMOVED lines=9> */
        .weak           $__internal_19_$__cuda_sm20_div_u64
        .type           $__internal_19_$__cuda_sm20_div_u64,@function
        .size           $__internal_19_$__cuda_sm20_div_u64,(.L_x_1818 - $__internal_19_$__cuda_sm20_div_u64)
$__internal_19_$__cuda_sm20_div_u64:
        /* <DEDUP_REMOVED lines=68> */
[----:B------:R-:W-:Y:S06]  /*1260*/  RET.REL.NODEC R8 `(_ZN4vllm3moe14moe_sum_kernelIN3c104HalfELi3EEEvPT_PKS4_i) ;  /* 0xffffffec08647950 */ /* 0x000fec0003c3ffff */
.L_x_961:
        /* <DEDUP_REMOVED lines=9> */
.L_x_1818:


//--------------------- .text._ZN4vllm3moe14moe_sum_kernelIfLi3EEEvPT_PKS2_i --------------------------
	.section	.text._ZN4vllm3moe14moe_sum_kernelIfLi3EEEvPT_PKS2_i,"ax",@progbits
	.align	128
        .global         _ZN4vllm3moe14moe_sum_kernelIfLi3EEEvPT_PKS2_i
        .type           _ZN4vllm3moe14moe_sum_kernelIfLi3EEEvPT_PKS2_i,@function
        .size           _ZN4vllm3moe14moe_sum_kernelIfLi3EEEvPT_PKS2_i,(.L_x_1819 - _ZN4vllm3moe14moe_sum_kernelIfLi3EEEvPT_PKS2_i)
        .other          _ZN4vllm3moe14moe_sum_kernelIfLi3EEEvPT_PKS2_i,@"STO_CUDA_ENTRY STV_DEFAULT"
_ZN4vllm3moe14moe_sum_kernelIfLi3EEEvPT_PKS2_i:
.text._ZN4vllm3moe14moe_sum_kernelIfLi3EEEvPT_PKS2_i:
        /* <DEDUP_REMOVED lines=8> */
[----:B------:R-:W-:Y:S01]  /*0080*/  IMAD.MOV.U32 R9, RZ, RZ, RZ ;  /* 0x000000ffff097224 */ /* 0x000fe200078e00ff */
        /* <DEDUP_REMOVED lines=13> */
[----:B------:R-:W-:-:S04]  /*0160*/  IADD3 R2, P0, P1, R3, -R2, -R0 ;  /* 0x8000000203027210 */ /* 0x000fc8000791e800 */
[----:B------:R-:W-:-:S04]  /*0170*/  IADD3.X R3, PT, PT, R4, -0x1, ~R5, P0, P1 ;  /* 0xffffffff04037810 */ /* 0x000fc800007e2c05 */
[----:B------:R-:W-:-:S13]  /*0180*/  ISETP.NE.U32.AND P0, PT, R3, RZ, PT ;  /* 0x000000ff0300720c */ /* 0x000fda0003f05070 */
[----:B------:R-:W-:Y:S05]  /*0190*/  @P0 BRA `(.L_x_963) ;  /* 0x0000000000540947 */ /* 0x000fea0003800000 */
[----:B------:R-:W0:Y:S01]  /*01a0*/  I2F.U32.RP R3, UR10 ;  /* 0x0000000a00037d06 */ /* 0x000e220008209000 */
[----:B------:R-:W-:-:S07]  /*01b0*/  ISETP.NE.U32.AND P2, PT, RZ, UR10, PT ;  /* 0x0000000aff007c0c */ /* 0x000fce000bf45070 */
[----:B0-----:R-:W0:Y:S02]  /*01c0*/  MUFU.RCP R3, R3 ;  /* 0x0000000300037308 */ /* 0x001e240000001000 */
[----:B0-----:R-:W-:Y:S02]  /*01d0*/  VIADD R4, R3, 0xffffffe ;  /* 0x0ffffffe03047836 */ /* 0x001fe40000000000 */
[----:B------:R-:W-:-:S04]  /*01e0*/  IMAD.MOV.U32 R3, RZ, RZ, RZ ;  /* 0x000000ffff037224 */ /* 0x000fc800078e00ff */
        /* <DEDUP_REMOVED lines=13> */
[----:B------:R-:W-:-:S05]  /*02c0*/  @!P2 LOP3.LUT R5, RZ, UR10, RZ, 0x33, !PT ;  /* 0x0000000aff05ac12 */ /* 0x000fca000f8e33ff */
[----:B------:R-:W-:Y:S01]  /*02d0*/  IMAD.MOV.U32 R2, RZ, RZ, R5 ;  /* 0x000000ffff027224 */ /* 0x000fe200078e0005 */
[----:B------:R-:W-:Y:S06]  /*02e0*/  BRA `(.L_x_964) ;  /* 0x0000000000087947 */ /* 0x000fec0003800000 */
.L_x_963:
[----:B------:R-:W-:-:S07]  /*02f0*/  MOV R4, 0x310 ;  /* 0x0000031000047802 */ /* 0x000fce0000000f00 */
[----:B------:R-:W-:Y:S05]  /*0300*/  CALL.REL.NOINC `($__internal_20_$__cuda_sm20_div_u64) ;  /* 0x0000000800687944 */ /* 0x000fea0003c00000 */
.L_x_964:
[----:B------:R-:W-:Y:S05]  /*0310*/  BSYNC.RECONVERGENT B0 ;  /* 0x0000000000007941 */ /* 0x000fea0003800200 */
.L_x_962:
        /* <DEDUP_REMOVED lines=10> */
[----:B0-----:R-:W-:-:S12]  /*03c0*/  USHF.L.U32 UR12, UR19, 0x1, URZ ;  /* 0x00000001130c7899 */ /* 0x001fd800080006ff */
        /* <DEDUP_REMOVED lines=8> */
[----:B------:R-:W-:Y:S01]  /*0450*/  UMOV UR8, 0x4 ;  /* 0x0000000400087882 */ /* 0x000fe20000000000 */
[----:B------:R-:W-:Y:S01]  /*0460*/  UMOV UR9, 0x0 ;  /* 0x0000000000097882 */ /* 0x000fe20000000000 */
[----:B------:R-:W-:Y:S01]  /*0470*/  UIMAD.WIDE.U32 UR20, UR6, 0xc, URZ ;  /* 0x0000000c061478a5 */ /* 0x000fe2000f8e00ff */
[----:B------:R-:W-:Y:S01]  /*0480*/  IMAD.SHL.U32 R17, R8, 0x4, RZ ;  /* 0x0000000408117824 */ /* 0x000fe200078e00ff */
[----:B------:R-:W-:Y:S01]  /*0490*/  UIMAD UR5, UR11, 0xc, URZ ;  /* 0x0000000c0b0578a4 */ /* 0x000fe2000f8e02ff */
[----:B------:R-:W-:Y:S01]  /*04a0*/  IMAD.MOV.U32 R15, RZ, RZ, RZ ;  /* 0x000000ffff0f7224 */ /* 0x000fe200078e00ff */
[----:B------:R-:W-:Y:S01]  /*04b0*/  UIMAD.WIDE.U32 UR8, UR13, 0xc, UR8 ;  /* 0x0000000c0d0878a5 */ /* 0x000fe2000f8e0008 */
[----:B------:R-:W-:Y:S01]  /*04c0*/  LOP3.LUT R21, R21, 0x3, RZ, 0xc0, !PT ;  /* 0x0000000315157812 */ /* 0x000fe200078ec0ff */
[----:B------:R-:W-:Y:S01]  /*04d0*/  UMOV UR4, URZ ;  /* 0x000000ff00047c82 */ /* 0x000fe20008000000 */
[----:B------:R-:W-:Y:S01]  /*04e0*/  UIADD3 UR5, UPT, UPT, UR21, UR5, URZ ;  /* 0x0000000515057290 */ /* 0x000fe2000fffe0ff */
[----:B0-----:R-:W-:Y:S01]  /*04f0*/  LEA R0, P1, R0, UR24, 0x2 ;  /* 0x0000001800007c11 */ /* 0x001fe2000f8210ff */
[----:B------:R-:W-:Y:S01]  /*0500*/  UIADD3 UR9, UPT, UPT, UR9, UR4, URZ ;  /* 0x0000000409097290 */ /* 0x000fe2000fffe0ff */
[----:B------:R-:W-:-:S02]  /*0510*/  IMAD.U32 R16, RZ, RZ, UR26 ;  /* 0x0000001aff107e24 */ /* 0x000fc4000f8e00ff */
[----:B------:R-:W-:Y:S01]  /*0520*/  LEA.HI.X R14, R14, UR25, R3, 0x2, P1 ;  /* 0x000000190e0e7c11 */ /* 0x000fe200088f1403 */
[----:B------:R-:W-:Y:S01]  /*0530*/  UMOV UR4, UR20 ;  /* 0x0000001400047c82 */ /* 0x000fe20008000000 */
[----:B-1----:R-:W-:Y:S01]  /*0540*/  IMAD.U32 R2, RZ, RZ, UR14 ;  /* 0x0000000eff027e24 */ /* 0x002fe2000f8e00ff */
[----:B------:R-:W-:Y:S01]  /*0550*/  UIMAD UR9, UR9, UR19, URZ ;  /* 0x00000013090972a4 */ /* 0x000fe2000f8e02ff */
[----:B------:R-:W-:Y:S01]  /*0560*/  IMAD.U32 R3, RZ, RZ, UR15 ;  /* 0x0000000fff037e24 */ /* 0x000fe2000f8e00ff */
[----:B------:R-:W-:Y:S01]  /*0570*/  UIMAD.WIDE.U32 UR14, UR12, 0x4, UR4 ;  /* 0x000000040c0e78a5 */ /* 0x000fe2000f8e0004 */
[----:B------:R-:W-:Y:S01]  /*0580*/  IMAD.U32 R5, RZ, RZ, UR8 ;  /* 0x00000008ff057e24 */ /* 0x000fe2000f8e00ff */
[----:B------:R-:W-:Y:S01]  /*0590*/  UIMAD UR9, UR18, UR8, UR9 ;  /* 0x00000008120972a4 */ /* 0x000fe2000f8e0209 */
[----:B------:R-:W-:Y:S01]  /*05a0*/  IMAD.U32 R24, RZ, RZ, UR27 ;  /* 0x0000001bff187e24 */ /* 0x000fe2000f8e00ff */
[C---:B------:R-:W-:Y:S01]  /*05b0*/  IADD3 R18, P2, PT, R16.reuse, UR20, RZ ;  /* 0x0000001410127c10 */ /* 0x040fe2000ff5e0ff */
[----:B------:R-:W-:Y:S01]  /*05c0*/  IMAD.WIDE.U32 R2, R5, UR19, R2 ;  /* 0x0000001305027c25 */ /* 0x000fe2000f8e0002 */
[----:B------:R-:W-:-:S02]  /*05d0*/  IADD3 R16, P1, PT, R16, UR14, RZ ;  /* 0x0000000e10107c10 */ /* 0x000fc4000ff3e0ff */
[C---:B------:R-:W-:Y:S01]  /*05e0*/  IADD3.X R20, PT, PT, R24.reuse, UR5, RZ, P2, !PT ;  /* 0x0000000518147c10 */ /* 0x040fe200097fe4ff */
[----:B------:R-:W-:Y:S01]  /*05f0*/  VIADD R22, R3, UR9 ;  /* 0x0000000903167c36 */ /* 0x000fe20008000000 */
[----:B------:R-:W-:-:S09]  /*0600*/  IADD3.X R24, PT, PT, R24, UR15, RZ, P1, !PT ;  /* 0x0000000f18187c10 */ /* 0x000fd20008ffe4ff */
.L_x_967:
[C---:B------:R-:W-:Y:S02]  /*0610*/  IADD3 R4, P1, PT, R17.reuse, R18, RZ ;  /* 0x0000001211047210 */ /* 0x040fe40007f3e0ff */
[----:B------:R-:W-:-:S03]  /*0620*/  IADD3 R6, P2, PT, R17, R2, RZ ;  /* 0x0000000211067210 */ /* 0x000fc60007f5e0ff */
[----:B------:R-:W-:Y:S01]  /*0630*/  IMAD.X R5, R19, 0x1, R20, P1 ;  /* 0x0000000113057824 */ /* 0x000fe200008e0614 */
[----:B------:R-:W-:Y:S01]  /*0640*/  IADD3 R10, P1, PT, R17, R16, RZ ;  /* 0x00000010110a7210 */ /* 0x000fe20007f3e0ff */
[----:B------:R-:W-:-:S03]  /*0650*/  IMAD.X R7, R19, 0x1, R22, P2 ;  /* 0x0000000113077824 */ /* 0x000fc600010e0616 */
[----:B------:R-:W2:Y:S01]  /*0660*/  LDG.E.CONSTANT R4, desc[UR16][R4.64] ;  /* 0x0000001004047981 */ /* 0x000ea2000c1e9900 */
[----:B------:R-:W-:-:S03]  /*0670*/  IMAD.X R11, R19, 0x1, R24, P1 ;  /* 0x00000001130b7824 */ /* 0x000fc600008e0618 */
[----:B------:R-:W3:Y:S04]  /*0680*/  LDG.E.CONSTANT R6, desc[UR16][R6.64] ;  /* 0x0000001006067981 */ /* 0x000ee8000c1e9900 */
[----:B------:R-:W4:Y:S01]  /*0690*/  LDG.E.CONSTANT R10, desc[UR16][R10.64] ;  /* 0x000000100a0a7981 */ /* 0x000f22000c1e9900 */
[----:B------:R-:W-:Y:S02]  /*06a0*/  IADD3 R12, P1, PT, R17, R0, RZ ;  /* 0x00000000110c7210 */ /* 0x000fe40007f3e0ff */
[----:B------:R-:W-:-:S05]  /*06b0*/  IADD3 R8, P3, PT, R8, UR10, RZ ;  /* 0x0000000a08087c10 */ /* 0x000fca000ff7e0ff */
[----:B------:R-:W-:Y:S02]  /*06c0*/  IMAD.X R9, RZ, RZ, R9, P3 ;  /* 0x000000ffff097224 */ /* 0x000fe400018e0609 */
[----:B--2---:R-:W-:Y:S01]  /*06d0*/  FADD.FTZ R13, RZ, R4 ;  /* 0x00000004ff0d7221 */ /* 0x004fe20000010000 */
[----:B------:R-:W-:-:S03]  /*06e0*/  IMAD.U32 R4, RZ, RZ, UR10 ;  /* 0x0000000aff047e24 */ /* 0x000fc6000f8e00ff */
[----:B---3--:R-:W-:Y:S01]  /*06f0*/  FADD.FTZ R23, R13, R6 ;  /* 0x000000060d177221 */ /* 0x008fe20000010000 */
[----:B------:R-:W-:Y:S01]  /*0700*/  IMAD.X R13, R19, 0x1, R14, P1 ;  /* 0x00000001130d7824 */ /* 0x000fe200008e060e */
[----:B------:R-:W-:Y:S02]  /*0710*/  IADD3 R21, P1, PT, R21, -0x1, RZ ;  /* 0xffffffff15157810 */ /* 0x000fe40007f3e0ff */
[----:B----4-:R-:W-:Y:S01]  /*0720*/  FADD.FTZ R23, R23, R10 ;  /* 0x0000000a17177221 */ /* 0x010fe20000010000 */
[----:B------:R-:W-:Y:S02]  /*0730*/  LEA R17, P2, R4, R17, 0x2 ;  /* 0x0000001104117211 */ /* 0x000fe400078410ff */
[----:B------:R-:W-:Y:S02]  /*0740*/  IADD3.X R15, PT, PT, R15, -0x1, RZ, P1, !PT ;  /* 0xffffffff0f0f7810 */ /* 0x000fe40000ffe4ff */
[----:B------:R0:W-:Y:S01]  /*0750*/  STG.E desc[UR16][R12.64], R23 ;  /* 0x000000170c007986 */ /* 0x0001e2000c101910 */
[----:B------:R-:W-:-:S02]  /*0760*/  ISETP.NE.U32.AND P1, PT, R21, RZ, PT ;  /* 0x000000ff1500720c */ /* 0x000fc40003f25070 */
[----:B------:R-:W-:Y:S02]  /*0770*/  LEA.HI.X R19, R4, R19, RZ, 0x2, P2 ;  /* 0x0000001304137211 */ /* 0x000fe400010f14ff */
[----:B------:R-:W-:-:S13]  /*0780*/  ISETP.NE.AND.EX P1, PT, R15, RZ, PT, P1 ;  /* 0x000000ff0f00720c */ /* 0x000fda0003f25310 */
[----:B0-----:R-:W-:Y:S05]  /*0790*/  @P1 BRA `(.L_x_967) ;  /* 0xfffffffc009c1947 */ /* 0x001fea000383ffff */
.L_x_966:
[----:B------:R-:W-:Y:S05]  /*07a0*/  BSYNC.RECONVERGENT B0 ;  /* 0x0000000000007941 */ /* 0x000fea0003800200 */
.L_x_965:
[----:B------:R-:W-:Y:S05]  /*07b0*/  @!P0 EXIT ;  /* 0x000000000000894d */ /* 0x000fea0003800000 */
[----:B------:R-:W-:Y:S01]  /*07c0*/  BSSY.RECONVERGENT B0, `(.L_x_968) ;  /* 0x000004d000007945 */ /* 0x000fe20003800200 */
[----:B------:R-:W-:Y:S01]  /*07d0*/  USHF.L.U32 UR4, UR10, 0x2, URZ ;  /* 0x000000020a047899 */ /* 0x000fe200080006ff */
[----:B------:R-:W0:Y:S01]  /*07e0*/  LDCU.128 UR20, c[0x0][0x380] ;  /* 0x00007000ff1477ac */ /* 0x000e220008000c00 */
[----:B------:R-:W-:Y:S02]  /*07f0*/  USHF.L.U64.HI UR8, UR19, 0x2, UR18 ;  /* 0x0000000213087899 */ /* 0x000fe40008010212 */
[----:B------:R-:W-:Y:S02]  /*0800*/  USHF.L.U32 UR5, UR19, 0x2, URZ ;  /* 0x0000000213057899 */ /* 0x000fe400080006ff */
[----:B------:R-:W-:-:S12]  /*0810*/  USHF.R.U32.HI UR10, URZ, 0x1e, UR10 ;  /* 0x0000001eff0a7899 */ /* 0x000fd8000801160a */
.L_x_969:
[----:B------:R-:W-:Y:S01]  /*0820*/  IMAD.U32 R3, RZ, RZ, UR6 ;  /* 0x00000006ff037e24 */ /* 0x000fe2000f8e00ff */
[----:B------:R-:W-:Y:S01]  /*0830*/  UIMAD UR9, UR11, 0x3, URZ ;  /* 0x000000030b0978a4 */ /* 0x000fe2000f8e02ff */
[----:B------:R-:W-:Y:S02]  /*0840*/  IMAD.U32 R5, RZ, RZ, UR12 ;  /* 0x0000000cff057e24 */ /* 0x000fe4000f8e00ff */
[----:B------:R-:W-:-:S04]  /*0850*/  IMAD.WIDE.U32 R2, R3, 0x3, R8 ;  /* 0x0000000303027825 */ /* 0x000fc800078e0008 */
[----:B------:R-:W-:Y:S01]  /*0860*/  VIADD R3, R3, UR9 ;  /* 0x0000000903037c36 */ /* 0x000fe20008000000 */
[----:B0-----:R-:W-:-:S04]  /*0870*/  LEA R6, P0, R2, UR22, 0x2 ;  /* 0x0000001602067c11 */ /* 0x001fc8000f8010ff */
[----:B------:R-:W-:Y:S02]  /*0880*/  LEA.HI.X R7, R2, UR23, R3, 0x2, P0 ;  /* 0x0000001702077c11 */ /* 0x000fe400080f1403 */
[C---:B------:R-:W-:Y:S02]  /*0890*/  IADD3 R14, P0, PT, R6.reuse, UR5, RZ ;  /* 0x00000005060e7c10 */ /* 0x040fe4000ff1e0ff */
[----:B------:R-:W-:Y:S01]  /*08a0*/  IADD3 R24, P1, PT, R6, UR4, RZ ;  /* 0x0000000406187c10 */ /* 0x000fe2000ff3e0ff */
[----:B------:R-:W-:Y:S01]  /*08b0*/  IMAD.WIDE.U32 R4, R5, 0x4, R6 ;  /* 0x0000000405047825 */ /* 0x000fe200078e0006 */
[C---:B------:R-:W-:Y:S01]  /*08c0*/  IADD3.X R15, PT, PT, R7.reuse, UR8, RZ, P0, !PT ;  /* 0x00000008070f7c10 */ /* 0x040fe200087fe4ff */
[----:B------:R0:W2:Y:S01]  /*08d0*/  LDG.E.CONSTANT R21, desc[UR16][R6.64] ;  /* 0x0000001006157981 */ /* 0x0000a2000c1e9900 */
[----:B------:R-:W-:Y:S02]  /*08e0*/  IADD3.X R25, PT, PT, R7, UR10, RZ, P1, !PT ;  /* 0x0000000a07197c10 */ /* 0x000fe40008ffe4ff */
[C---:B------:R-:W-:Y:S01]  /*08f0*/  IADD3 R26, P0, PT, R24.reuse, UR5, RZ ;  /* 0x00000005181a7c10 */ /* 0x040fe2000ff1e0ff */
[----:B------:R1:W3:Y:S01]  /*0900*/  LDG.E.CONSTANT R20, desc[UR16][R4.64] ;  /* 0x0000001004147981 */ /* 0x0002e2000c1e9900 */
[----:B------:R-:W-:-:S02]  /*0910*/  IADD3 R22, P1, PT, R24, UR4, RZ ;  /* 0x0000000418167c10 */ /* 0x000fc4000ff3e0ff */
[C---:B------:R-:W-:Y:S01]  /*0920*/  IADD3.X R27, PT, PT, R25.reuse, UR8, RZ, P0, !PT ;  /* 0x00000008191b7c10 */ /* 0x040fe200087fe4ff */
[----:B------:R-:W-:Y:S01]  /*0930*/  IMAD.U32 R3, RZ, RZ, UR12 ;  /* 0x0000000cff037e24 */ /* 0x000fe2000f8e00ff */
[----:B------:R-:W-:Y:S01]  /*0940*/  IADD3.X R23, PT, PT, R25, UR10, RZ, P1, !PT ;  /* 0x0000000a19177c10 */ /* 0x000fe20008ffe4ff */
[----:B------:R4:W5:Y:S01]  /*0950*/  LDG.E.CONSTANT R19, desc[UR16][R14.64] ;  /* 0x000000100e137981 */ /* 0x000962000c1e9900 */
[C---:B------:R-:W-:Y:S02]  /*0960*/  IADD3 R12, P0, PT, R22.reuse, UR5, RZ ;  /* 0x00000005160c7c10 */ /* 0x040fe4000ff1e0ff */
[----:B------:R-:W-:Y:S01]  /*0970*/  IADD3 R10, P1, PT, R22, UR4, RZ ;  /* 0x00000004160a7c10 */ /* 0x000fe2000ff3e0ff */
[----:B------:R-:W3:Y:S01]  /*0980*/  LDG.E.CONSTANT R0, desc[UR16][R24.64] ;  /* 0x0000001018007981 */ /* 0x000ee2000c1e9900 */
[C---:B------:R-:W-:Y:S01]  /*0990*/  IADD3.X R13, PT, PT, R23.reuse, UR8, RZ, P0, !PT ;  /* 0x00000008170d7c10 */ /* 0x040fe200087fe4ff */
[----:B0-----:R-:W-:Y:S01]  /*09a0*/  IMAD.U32 R7, RZ, RZ, UR12 ;  /* 0x0000000cff077e24 */ /* 0x001fe2000f8e00ff */
[----:B------:R-:W-:Y:S01]  /*09b0*/  IADD3.X R11, PT, PT, R23, UR10, RZ, P1, !PT ;  /* 0x0000000a170b7c10 */ /* 0x000fe20008ffe4ff */
[----:B------:R0:W3:Y:S01]  /*09c0*/  LDG.E.CONSTANT R17, desc[UR16][R22.64] ;  /* 0x0000001016117981 */ /* 0x0000e2000c1e9900 */
[----:B-1----:R-:W-:Y:S01]  /*09d0*/  IADD3 R4, P0, PT, R10, UR5, RZ ;  /* 0x000000050a047c10 */ /* 0x002fe2000ff1e0ff */
[----:B----4-:R-:W-:-:S02]  /*09e0*/  IMAD.U32 R15, RZ, RZ, UR12 ;  /* 0x0000000cff0f7e24 */ /* 0x010fc4000f8e00ff */
[----:B------:R-:W-:Y:S01]  /*09f0*/  IMAD.WIDE.U32 R2, R3, 0x4, R24 ;  /* 0x0000000403027825 */ /* 0x000fe200078e0018 */
[----:B------:R-:W-:Y:S01]  /*0a00*/  IADD3.X R5, PT, PT, R11, UR8, RZ, P0, !PT ;  /* 0x000000080b057c10 */ /* 0x000fe200087fe4ff */
[----:B------:R-:W4:Y:S02]  /*0a10*/  LDG.E.CONSTANT R18, desc[UR16][R10.64] ;  /* 0x000000100a127981 */ /* 0x000f24000c1e9900 */
[----:B------:R-:W-:Y:S02]  /*0a20*/  IMAD.WIDE.U32 R6, R7, 0x4, R22 ;  /* 0x0000000407067825 */ /* 0x000fe400078e0016 */
[----:B------:R-:W4:Y:S02]  /*0a30*/  LDG.E.CONSTANT R16, desc[UR16][R26.64] ;  /* 0x000000101a107981 */ /* 0x000f24000c1e9900 */
[----:B------:R-:W-:Y:S02]  /*0a40*/  IMAD.WIDE.U32 R14, R15, 0x4, R10 ;  /* 0x000000040f0e7825 */ /* 0x000fe400078e000a */
[----:B------:R-:W4:Y:S04]  /*0a50*/  LDG.E.CONSTANT R12, desc[UR16][R12.64] ;  /* 0x000000100c0c7981 */ /* 0x000f28000c1e9900 */
[----:B------:R1:W4:Y:S04]  /*0a60*/  LDG.E.CONSTANT R24, desc[UR16][R4.64] ;  /* 0x0000001004187981 */ /* 0x000328000c1e9900 */
[----:B------:R-:W4:Y:S04]  /*0a70*/  LDG.E.CONSTANT R2, desc[UR16][R2.64] ;  /* 0x0000001002027981 */ /* 0x000f28000c1e9900 */
[----:B------:R1:W4:Y:S04]  /*0a80*/  LDG.E.CONSTANT R25, desc[UR16][R6.64] ;  /* 0x0000001006197981 */ /* 0x000328000c1e9900 */
[----:B------:R-:W4:Y:S01]  /*0a90*/  LDG.E.CONSTANT R14, desc[UR16][R14.64] ;  /* 0x000000100e0e7981 */ /* 0x000f22000c1e9900 */
[----:B0-----:R-:W-:-:S04]  /*0aa0*/  IADD3 R23, P0, PT, R8, UR6, RZ ;  /* 0x0000000608177c10 */ /* 0x001fc8000ff1e0ff */
[----:B------:R-:W-:Y:S02]  /*0ab0*/  IADD3.X R28, PT, PT, R9, UR11, RZ, P0, !PT ;  /* 0x0000000b091c7c10 */ /* 0x000fe400087fe4ff */
[----:B------:R-:W-:-:S04]  /*0ac0*/  LEA R22, P0, R23, UR20, 0x2 ;  /* 0x0000001417167c11 */ /* 0x000fc8000f8010ff */
[----:B------:R-:W-:Y:S02]  /*0ad0*/  LEA.HI.X R23, R23, UR21, R28, 0x2, P0 ;  /* 0x0000001517177c11 */ /* 0x000fe400080f141c */
[----:B-1----:R-:W-:-:S04]  /*0ae0*/  IADD3 R4, P0, PT, R22, UR4, RZ ;  /* 0x0000000416047c10 */ /* 0x002fc8000ff1e0ff */
[----:B------:R-:W-:Y:S02]  /*0af0*/  IADD3.X R5, PT, PT, R23, UR10, RZ, P0, !PT ;  /* 0x0000000a17057c10 */ /* 0x000fe400087fe4ff */
[----:B------:R-:W-:-:S04]  /*0b00*/  IADD3 R6, P0, PT, R4, UR4, RZ ;  /* 0x0000000404067c10 */ /* 0x000fc8000ff1e0ff */
[----:B------:R-:W-:Y:S02]  /*0b10*/  IADD3.X R7, PT, PT, R5, UR10, RZ, P0, !PT ;  /* 0x0000000a05077c10 */ /* 0x000fe400087fe4ff */
[----:B------:R-:W-:Y:S01]  /*0b20*/  IADD3 R10, P0, PT, R6, UR4, RZ ;  /* 0x00000004060a7c10 */ /* 0x000fe2000ff1e0ff */
[----:B--2---:R-:W-:-:S04]  /*0b30*/  FADD.FTZ R26, RZ, R21 ;  /* 0x00000015ff1a7221 */ /* 0x004fc80000010000 */
[----:B-----5:R-:W-:Y:S01]  /*0b40*/  FADD.FTZ R19, R26, R19 ;  /* 0x000000131a137221 */ /* 0x020fe20000010000 */
[----:B---3--:R-:W-:Y:S01]  /*0b50*/  FADD.FTZ R3, RZ, R0 ;  /* 0x00000000ff037221 */ /* 0x008fe20000010000 */
[----:B------:R-:W-:Y:S02]  /*0b60*/  FADD.FTZ R17, RZ, R17 ;  /* 0x00000011ff117221 */ /* 0x000fe40000010000 */
[----:B------:R-:W-:Y:S01]  /*0b70*/  FADD.FTZ R19, R19, R20 ;  /* 0x0000001413137221 */ /* 0x000fe20000010000 */
[----:B----4-:R-:W-:Y:S01]  /*0b80*/  FADD.FTZ R11, RZ, R18 ;  /* 0x00000012ff0b7221 */ /* 0x010fe20000010000 */
[----:B------:R-:W-:Y:S01]  /*0b90*/  FADD.FTZ R3, R3, R16 ;  /* 0x0000001003037221 */ /* 0x000fe20000010000 */
[----:B------:R-:W-:Y:S02]  /*0ba0*/  FADD.FTZ R12, R17, R12 ;  /* 0x0000000c110c7221 */ /* 0x000fe40000010000 */
[----:B------:R-:W-:Y:S01]  /*0bb0*/  FADD.FTZ R13, R11, R24 ;  /* 0x000000180b0d7221 */ /* 0x000fe20000010000 */
[----:B------:R-:W-:Y:S01]  /*0bc0*/  IADD3.X R11, PT, PT, R7, UR10, RZ, P0, !PT ;  /* 0x0000000a070b7c10 */ /* 0x000fe200087fe4ff */
[----:B------:R-:W-:Y:S01]  /*0bd0*/  FADD.FTZ R3, R3, R2 ;  /* 0x0000000203037221 */ /* 0x000fe20000010000 */
[----:B------:R-:W-:Y:S01]  /*0be0*/  IADD3 R8, P0, PT, R8, UR4, RZ ;  /* 0x0000000408087c10 */ /* 0x000fe2000ff1e0ff */
[----:B------:R-:W-:Y:S01]  /*0bf0*/  FADD.FTZ R25, R12, R25 ;  /* 0x000000190c197221 */ /* 0x000fe20000010000 */
[----:B------:R1:W-:Y:S01]  /*0c00*/  STG.E desc[UR16][R22.64], R19 ;  /* 0x0000001316007986 */ /* 0x0003e2000c101910 */
[----:B------:R-:W-:-:S03]  /*0c10*/  FADD.FTZ R13, R13, R14 ;  /* 0x0000000e0d0d7221 */ /* 0x000fc60000010000 */
[----:B------:R1:W-:Y:S01]  /*0c20*/  STG.E desc[UR16][R4.64], R3 ;  /* 0x0000000304007986 */ /* 0x0003e2000c101910 */
[----:B------:R-:W-:-:S03]  /*0c30*/  IADD3.X R9, PT, PT, R9, UR10, RZ, P0, !PT ;  /* 0x0000000a09097c10 */ /* 0x000fc600087fe4ff */
[----:B------:R1:W-:Y:S01]  /*0c40*/  STG.E desc[UR16][R6.64], R25 ;  /* 0x0000001906007986 */ /* 0x0003e2000c101910 */
[----:B------:R-:W-:-:S03]  /*0c50*/  ISETP.GE.U32.AND P0, PT, R8, UR19, PT ;  /* 0x0000001308007c0c */ /* 0x000fc6000bf06070 */
[----:B------:R1:W-:Y:S01]  /*0c60*/  STG.E desc[UR16][R10.64], R13 ;  /* 0x0000000d0a007986 */ /* 0x0003e2000c101910 */
[----:B------:R-:W-:-:S13]  /*0c70*/  ISETP.GE.AND.EX P0, PT, R9, UR18, PT, P0 ;  /* 0x0000001209007c0c */ /* 0x000fda000bf06300 */
[----:B-1----:R-:W-:Y:S05]  /*0c80*/  @!P0 BRA `(.L_x_969) ;  /* 0xfffffff800e48947 */ /* 0x002fea000383ffff */
[----:B------:R-:W-:Y:S05]  /*0c90*/  BSYNC.RECONVERGENT B0 ;  /* 0x0000000000007941 */ /* 0x000fea0003800200 */
.L_x_968:
[----:B------:R-:W-:Y:S05]  /*0ca0*/  EXIT ;  /* 0x000000000000794d */ /* 0x000fea0003800000 */
        .weak           $__internal_20_$__cuda_sm20_div_u64
        .type           $__internal_20_$__cuda_sm20_div_u64,@function
        .size           $__internal_20_$__cuda_sm20_div_u64,(.L_x_1819 - $__internal_20_$__cuda_sm20_div_u64)
$__internal_20_$__cuda_sm20_div_u64:
        /* <DEDUP_REMOVED lines=44> */
[----:B------:R-:W-:-:S03]  /*0f70*/  IADD3 R11, P0, PT, -R6, R2, RZ ;  /* 0x00000002060b7210 */ /* 0x000fc60007f1e1ff */
[----:B------:R-:W-:Y:S01]  /*0f80*/  IMAD R12, R5, UR10, R7 ;  /* 0x0000000a050c7c24 */ /* 0x000fe2000f8e0207 */
[----:B------:R-:W-:Y:S02]  /*0f90*/  IADD3 R7, P2, PT, R10, 0x1, RZ ;  /* 0x000000010a077810 */ /* 0x000fe40007f5e0ff */
[----:B------:R-:W-:Y:S01]  /*0fa0*/  IADD3 R2, P1, PT, R11, -UR10, RZ ;  /* 0x8000000a0b027c10 */ /* 0x000fe2000ff3e0ff */
[----:B------:R-:W-:Y:S01]  /*0fb0*/  IMAD.X R12, R3, 0x1, ~R12, P0 ;  /* 0x00000001030c7824 */ /* 0x000fe200000e0e0c */
[----:B------:R-:W-:Y:S01]  /*0fc0*/  ISETP.GE.U32.AND P0, PT, R11, UR10, PT ;  /* 0x0000000a0b007c0c */ /* 0x000fe2000bf06070 */
[----:B------:R-:W-:-:S03]  /*0fd0*/  IMAD.X R6, RZ, RZ, R5, P2 ;  /* 0x000000ffff067224 */ /* 0x000fc600010e0605 */
[C---:B------:R-:W-:Y:S02]  /*0fe0*/  ISETP.GE.U32.AND.EX P0, PT, R12.reuse, RZ, PT, P0 ;  /* 0x000000ff0c00720c */ /* 0x040fe40003f06100 */
[----:B------:R-:W-:Y:S02]  /*0ff0*/  IADD3.X R3, PT, PT, R12, -0x1, RZ, P1, !PT ;  /* 0xffffffff0c037810 */ /* 0x000fe40000ffe4ff */
[----:B------:R-:W-:Y:S02]  /*1000*/  SEL R2, R2, R11, P0 ;  /* 0x0000000b02027207 */ /* 0x000fe40000000000 */
[----:B------:R-:W-:Y:S02]  /*1010*/  SEL R7, R7, R10, P0 ;  /* 0x0000000a07077207 */ /* 0x000fe40000000000 */
[----:B------:R-:W-:Y:S02]  /*1020*/  SEL R3, R3, R12, P0 ;  /* 0x0000000c03037207 */ /* 0x000fe40000000000 */
[----:B------:R-:W-:Y:S01]  /*1030*/  SEL R6, R6, R5, P0 ;  /* 0x0000000506067207 */ /* 0x000fe20000000000 */
[----:B------:R-:W-:Y:S01]  /*1040*/  IMAD.MOV.U32 R5, RZ, RZ, 0x0 ;  /* 0x00000000ff057424 */ /* 0x000fe200078e00ff */
[----:B------:R-:W-:-:S02]  /*1050*/  ISETP.GE.U32.AND P0, PT, R2, UR10, PT ;  /* 0x0000000a02007c0c */ /* 0x000fc4000bf06070 */
[----:B------:R-:W-:Y:S02]  /*1060*/  IADD3 R2, P2, PT, R7, 0x1, RZ ;  /* 0x0000000107027810 */ /* 0x000fe40007f5e0ff */
[----:B------:R-:W-:Y:S02]  /*1070*/  ISETP.GE.U32.AND.EX P0, PT, R3, RZ, PT, P0 ;  /* 0x000000ff0300720c */ /* 0x000fe40003f06100 */
[----:B------:R-:W-:Y:S01]  /*1080*/  ISETP.NE.U32.AND P1, PT, RZ, UR10, PT ;  /* 0x0000000aff007c0c */ /* 0x000fe2000bf25070 */
[----:B------:R-:W-:Y:S01]  /*1090*/  IMAD.X R3, RZ, RZ, R6, P2 ;  /* 0x000000ffff037224 */ /* 0x000fe200010e0606 */
[----:B------:R-:W-:Y:S02]  /*10a0*/  SEL R2, R2, R7, P0 ;  /* 0x0000000702027207 */ /* 0x000fe40000000000 */
[----:B------:R-:W-:Y:S02]  /*10b0*/  ISETP.NE.AND.EX P1, PT, RZ, RZ, PT, P1 ;  /* 0x000000ffff00720c */ /* 0x000fe40003f25310 */
[----:B------:R-:W-:-:S02]  /*10c0*/  SEL R3, R3, R6, P0 ;  /* 0x0000000603037207 */ /* 0x000fc40000000000 */
[----:B------:R-:W-:Y:S02]  /*10d0*/  SEL R2, R2, 0xffffffff, P1 ;  /* 0xffffffff02027807 */ /* 0x000fe40000800000 */
[----:B------:R-:W-:Y:S01]  /*10e0*/  SEL R3, R3, 0xffffffff, P1 ;  /* 0xffffffff03037807 */ /* 0x000fe20000800000 */
[----:B------:R-:W-:Y:S06]  /*10f0*/  RET.REL.NODEC R4 `(_ZN4vllm3moe14moe_sum_kernelIfLi3EEEvPT_PKS2_i) ;  /* 0xffffffec04c07950 */ /* 0x000fec0003c3ffff */
.L_x_970:
        /* <DEDUP_REMOVED lines=16> */
.L_x_1819:


//--------------------- .text._ZN4vllm3moe14moe_sum_kernelIN3c108BFloat16ELi2EEEvPT_PKS4_i --------------------------
	.section	.text._ZN4vllm3moe14moe_sum_kernelIN3c108BFloat16ELi2EEEvPT_PKS4_i,"ax",@progbits
	.align	128
        .global         _ZN4vllm3moe14moe_sum_kernelIN3c108BFloat16ELi2EEEvPT_PKS4_i
        .type           _ZN4vllm3moe14moe_sum_kernelIN3c108BFloat16ELi2EEEvPT_PKS4_i,@function
        .size           _ZN4vllm3moe14moe_sum_kernelIN3c108BFloat16ELi2EEEvPT_PKS4_i,(.L_x_1820 - _ZN4vllm3moe14moe_sum_kernelIN3c108BFloat16ELi2EEEvPT_PKS4_i)
        .other          _ZN4vllm3moe14moe_sum_kernelIN3c108BFloat16ELi2EEEvPT_PKS4_i,@"STO_CUDA_ENTRY STV_DEFAULT"
_ZN4vllm3moe14moe_sum_kernelIN3c108BFloat16ELi2EEEvPT_PKS4_i:
.text._ZN4vllm3moe14moe_sum_kernelIN3c108BFloat16ELi2EEEvPT_PKS4_i:
        /* <DEDUP_REMOVED lines=12> */
[----:B------:R-:W-:-:S04]  /*00c0*/  ISETP.GE.U32.AND P0, PT, R4, UR6, PT ;  /* 0x0000000604007c0c */ /* 0x000fc8000bf06070 */
[C---:B------:R-:W-:Y:S02]  /*00d0*/  ISETP.GT.AND.EX P1, PT, R7.reuse, UR29, PT, P1 ;  /* 0x0000001d07007c0c */ /* 0x040fe4000bf24310 */
[C---:B------:R-:W-:Y:S02]  /*00e0*/  ISETP.GE.AND.EX P0, PT, R7.reuse, UR29, PT, P0 ;  /* 0x0000001d07007c0c */ /* 0x040fe4000bf06300 */
[----:B------:R-:W-:Y:S01]  /*00f0*/  SEL R5, R4, UR6, P1 ;  /* 0x0000000604057c07 */ /* 0x000fe20008800000 */
[----:B-1----:R-:W-:Y:S01]  /*0100*/  UIMAD.WIDE.U32 UR6, UR9, UR6, URZ ;  /* 0x00000006090672a5 */ /* 0x002fe2000f8e00ff */
[----:B------:R-:W-:Y:S02]  /*0110*/  SEL R2, RZ, 0x1, P0 ;  /* 0x00000001ff027807 */ /* 0x000fe40000000000 */
[----:B------:R-:W-:Y:S01]  /*0120*/  SEL R0, R7, UR29, P1 ;  /* 0x0000001d07007c07 */ /* 0x000fe20008800000 */
[----:B------:R-:W-:Y:S01]  /*0130*/  UIMAD UR12, UR9, UR29, UR7 ;  /* 0x0000001d090c72a4 */ /* 0x000fe2000f8e0207 */
[----:B------:R-:W-:-:S04]  /*0140*/  IADD3 R4, P0, P1, R5, -R4, -R2 ;  /* 0x8000000405047210 */ /* 0x000fc8000791e802 */
[----:B------:R-:W-:Y:S01]  /*0150*/  IADD3.X R5, PT, PT, R0, -0x1, ~R7, P0, P1 ;  /* 0xffffffff00057810 */ /* 0x000fe200007e2c07 */
[----:B------:R-:W-:-:S03]  /*0160*/  IMAD.MOV.U32 R0, RZ, RZ, RZ ;  /* 0x000000ffff007224 */ /* 0x000fc600078e00ff */
        /* <DEDUP_REMOVED lines=23> */
.L_x_972:
[----:B------:R-:W-:-:S07]  /*02e0*/  MOV R6, 0x300 ;  /* 0x0000030000067802 */ /* 0x000fce0000000f00 */
[----:B------:R-:W-:Y:S05]  /*02f0*/  CALL.REL.NOINC `($__internal_21_$__cuda_sm20_div_u64) ;  /* 0x0000000c003c7944 */ /* 0x000fea0003c00000 */
.L_x_973:
[----:B------:R-:W-:Y:S05]  /*0300*/  BSYNC.RECONVERGENT B0 ;  /* 0x0000000000007941 */ /* 0x000fea0003800200 */
.L_x_971:
[----:B------:R-:W-:Y:S01]  /*0310*/  IADD3 R14, P0, PT, R4, R2, RZ ;  /* 0x00000002040e7210 */ /* 0x000fe20007f1e0ff */
[----:B------:R-:W0:Y:S01]  /*0320*/  LDCU.64 UR26, c[0x0][0x358] ;  /* 0x00006b00ff1a77ac */ /* 0x000e220008000a00 */
[----:B------:R-:W-:Y:S02]  /*0330*/  BSSY.RECONVERGENT B0, `(.L_x_974) ;  /* 0x0000043000007945 */ /* 0x000fe40003800200 */
[C---:B------:R-:W-:Y:S01]  /*0340*/  LOP3.LUT R2, R14.reuse, 0x3, RZ, 0xc0, !PT ;  /* 0x000000030e027812 */ /* 0x040fe200078ec0ff */
[----:B------:R-:W-:Y:S01]  /*0350*/  IMAD.X R4, RZ, RZ, R5, P0 ;  /* 0x000000ffff047224 */ /* 0x000fe200000e0605 */
[----:B------:R-:W-:Y:S02]  /*0360*/  ISETP.GE.U32.AND P0, PT, R14, 0x3, PT ;  /* 0x000000030e00780c */ /* 0x000fe40003f06070 */
[----:B------:R-:W-:Y:S02]  /*0370*/  ISETP.NE.U32.AND P1, PT, R2, 0x3, PT ;  /* 0x000000030200780c */ /* 0x000fe40003f25070 */
[----:B------:R-:W-:-:S02]  /*0380*/  ISETP.GE.U32.AND.EX P0, PT, R4, RZ, PT, P0 ;  /* 0x000000ff0400720c */ /* 0x000fc40003f06100 */
[----:B------:R-:W-:-:S13]  /*0390*/  ISETP.NE.AND.EX P1, PT, RZ, RZ, PT, P1 ;  /* 0x000000ffff00720c */ /* 0x000fda0003f25310 */
[----:B0-----:R-:W-:Y:S05]  /*03a0*/  @!P1 BRA `(.L_x_975) ;  /* 0x0000000000ec9947 */ /* 0x001fea0003800000 */
[----:B------:R-:W0:Y:S01]  /*03b0*/  LDCU UR11, c[0x0][0x390] ;  /* 0x00007200ff0b77ac */ /* 0x000e220008000800 */
[----:B------:R-:W-:Y:S01]  /*03c0*/  IMAD.U32 R4, RZ, RZ, UR6 ;  /* 0x00000006ff047e24 */ /* 0x000fe2000f8e00ff */
[C---:B------:R-:W-:Y:S01]  /*03d0*/  SHF.L.U64.HI R12, R3.reuse, 0x1, R0 ;  /* 0x00000001030c7819 */ /* 0x040fe20000010200 */
[----:B------:R-:W-:Y:S01]  /*03e0*/  IMAD.U32 R7, RZ, RZ, UR12 ;  /* 0x0000000cff077e24 */ /* 0x000fe2000f8e00ff */
[----:B------:R-:W1:Y:S01]  /*03f0*/  LDCU.128 UR16, c[0x0][0x380] ;  /* 0x00007000ff1077ac */ /* 0x000e620008000c00 */
[----:B------:R-:W-:Y:S02]  /*0400*/  IMAD.U32 R5, RZ, RZ, UR7 ;  /* 0x00000007ff057e24 */ /* 0x000fe4000f8e00ff */
[----:B------:R-:W-:Y:S01]  /*0410*/  VIADD R14, R14, 0x1 ;  /* 0x000000010e0e7836 */ /* 0x000fe20000000000 */
[----:B------:R-:W2:Y:S01]  /*0420*/  LDCU.64 UR14, c[0x0][0x388] ;  /* 0x00007100ff0e77ac */ /* 0x000ea20008000a00 */
[----:B------:R-:W-:Y:S01]  /*0430*/  IMAD.SHL.U32 R13, R3, 0x2, RZ ;  /* 0x00000002030d7824 */ /* 0x000fe200078e00ff */
[----:B------:R-:W-:-:S02]  /*0440*/  UIMAD UR10, UR29, UR9, URZ ;  /* 0x000000091d0a72a4 */ /* 0x000fc4000f8e02ff */
[----:B------:R-:W-:Y:S01]  /*0450*/  LOP3.LUT R14, R14, 0x3, RZ, 0xc0, !PT ;  /* 0x000000030e0e7812 */ /* 0x000fe200078ec0ff */
[----:B------:R-:W-:Y:S02]  /*0460*/  USHF.L.U32 UR4, UR9, 0x2, URZ ;  /* 0x0000000209047899 */ /* 0x000fe400080006ff */
[----:B------:R-:W-:Y:S02]  /*0470*/  USHF.R.U32.HI UR5, URZ, 0x1e, UR9 ;  /* 0x0000001eff057899 */ /* 0x000fe40008011609 */
[----:B0-----:R-:W-:Y:S02]  /*0480*/  UIMAD.WIDE.U32 UR20, UR9, UR11, URZ ;  /* 0x0000000b091472a5 */ /* 0x001fe4000f8e00ff */
[----:B------:R-:W-:Y:S01]  /*0490*/  IMAD.U32 R5, RZ, RZ, UR11 ;  /* 0x0000000bff057e24 */ /* 0x000fe2000f8e00ff */
[----:B------:R-:W-:Y:S02]  /*04a0*/  ULOP3.LUT UR4, UR4, 0x2, URZ, 0xfc, !UPT ;  /* 0x0000000204047892 */ /* 0x000fe4000f8efcff */
[----:B------:R-:W-:Y:S01]  /*04b0*/  UIADD3 UR10, UPT, UPT, UR21, UR10, URZ ;  /* 0x0000000a150a7290 */ /* 0x000fe2000fffe0ff */
[C---:B-1----:R-:W-:Y:S01]  /*04c0*/  LEA R2, P1, R4.reuse, UR16, 0x1 ;  /* 0x0000001004027c11 */ /* 0x042fe2000f8208ff */
[----:B------:R-:W-:Y:S01]  /*04d0*/  IMAD.U32 R10, RZ, RZ, UR20 ;  /* 0x00000014ff0a7e24 */ /* 0x000fe2000f8e00ff */
[----:B------:R-:W-:Y:S01]  /*04e0*/  UIMAD UR5, UR5, UR11, URZ ;  /* 0x0000000b050572a4 */ /* 0x000fe2000f8e02ff */
[----:B--2---:R-:W-:Y:S01]  /*04f0*/  IMAD.U32 R8, RZ, RZ, UR14 ;  /* 0x0000000eff087e24 */ /* 0x004fe2000f8e00ff */
[----:B------:R-:W-:Y:S01]  /*0500*/  LEA.HI.X R7, R4, UR17, R7, 0x1, P1 ;  /* 0x0000001104077c11 */ /* 0x000fe200088f0c07 */
[----:B------:R-:W-:Y:S01]  /*0510*/  IMAD.U32 R9, RZ, RZ, UR15 ;  /* 0x0000000fff097e24 */ /* 0x000fe2000f8e00ff */
[----:B------:R-:W-:Y:S01]  /*0520*/  UIMAD UR5, UR29, UR4, UR5 ;  /* 0x000000041d0572a4 */ /* 0x000fe2000f8e0205 */
[----:B------:R-:W-:Y:S01]  /*0530*/  IMAD.U32 R11, RZ, RZ, UR21 ;  /* 0x00000015ff0b7e24 */ /* 0x000fe2000f8e00ff */
[----:B------:R-:W-:Y:S01]  /*0540*/  LEA R6, P2, R10, UR18, 0x2 ;  /* 0x000000120a067c11 */ /* 0x000fe2000f8410ff */
[----:B------:R-:W-:-:S02]  /*0550*/  IMAD.U32 R11, RZ, RZ, UR10 ;  /* 0x0000000aff0b7e24 */ /* 0x000fc4000f8e00ff */
[----:B------:R-:W-:-:S03]  /*0560*/  IMAD.WIDE.U32 R4, R5, UR4, R8 ;  /* 0x0000000405047c25 */ /* 0x000fc6000f8e0008 */
[----:B------:R-:W-:Y:S01]  /*0570*/  LEA.HI.X R10, R10, UR19, R11, 0x2, P2 ;  /* 0x000000130a0a7c11 */ /* 0x000fe200090f140b */
[----:B------:R-:W-:Y:S02]  /*0580*/  IMAD.MOV.U32 R11, RZ, RZ, RZ ;  /* 0x000000ffff0b7224 */ /* 0x000fe400078e00ff */
[----:B------:R-:W-:-:S07]  /*0590*/  VIADD R15, R5, UR5 ;  /* 0x00000005050f7c36 */ /* 0x000fce0008000000 */
.L_x_976:
[----:B------:R-:W-:-:S05]  /*05a0*/  IADD3 R16, P1, PT, R13, R6, RZ ;  /* 0x000000060d107210 */ /* 0x000fca0007f3e0ff */
[----:B------:R-:W-:-:S05]  /*05b0*/  IMAD.X R17, R12, 0x1, R10, P1 ;  /* 0x000000010c117824 */ /* 0x000fca00008e060a */
[----:B------:R0:W2:Y:S01]  /*05c0*/  LDG.E.U16.CONSTANT R16, desc[UR26][R16.64] ;  /* 0x0000001a10107981 */ /* 0x0000a2000c1e9500 */
[----:B------:R-:W-:-:S05]  /*05d0*/  IADD3 R18, P1, PT, R13, R4, RZ ;  /* 0x000000040d127210 */ /* 0x000fca0007f3e0ff */
[----:B------:R-:W-:-:S05]  /*05e0*/  IMAD.X R19, R12, 0x1, R15, P1 ;  /* 0x000000010c137824 */ /* 0x000fca00008e060f */
[----:B------:R-:W3:Y:S01]  /*05f0*/  LDG.E.U16.CONSTANT R18, desc[UR26][R18.64] ;  /* 0x0000001a12127981 */ /* 0x000ee2000c1e9500 */
[----:B------:R-:W-:Y:S01]  /*0600*/  IADD3 R3, P3, PT, R3, UR8, RZ ;  /* 0x0000000803037c10 */ /* 0x000fe2000ff7e0ff */
[----:B0-----:R-:W-:-:S04]  /*0610*/  IMAD.U32 R17, RZ, RZ, UR8 ;  /* 0x00000008ff117e24 */ /* 0x001fc8000f8e00ff */
[----:B------:R-:W-:Y:S02]  /*0620*/  IMAD.X R0, RZ, RZ, R0, P3 ;  /* 0x000000ffff007224 */ /* 0x000fe400018e0600 */
[----:B--2---:R-:W-:-:S04]  /*0630*/  IMAD.U32 R8, R16, 0x10000, RZ ;  /* 0x0001000010087824 */ /* 0x004fc800078e00ff */
[----:B------:R-:W-:-:S06]  /*0640*/  FADD.FTZ R20, RZ, R8 ;  /* 0x00000008ff147221 */ /* 0x000fcc0000010000 */
[----:B------:R-:W0:Y:S01]  /*0650*/  F2F.BF16.F32 R20, R20 ;  /* 0x0000001400147304 */ /* 0x000e220000202000 */
[----:B---3--:R-:W-:Y:S02]  /*0660*/  IMAD.U32 R9, R18, 0x10000, RZ ;  /* 0x0001000012097824 */ /* 0x008fe400078e00ff */
[----:B0-----:R-:W-:-:S04]  /*0670*/  IMAD.U32 R8, R20, 0x10000, RZ ;  /* 0x0001000014087824 */ /* 0x001fc800078e00ff */
[----:B------:R-:W-:Y:S01]  /*0680*/  FADD.FTZ R9, R8, R9 ;  /* 0x0000000908097221 */ /* 0x000fe20000010000 */
[----:B------:R-:W-:-:S04]  /*0690*/  IADD3 R8, P1, PT, R13, R2, RZ ;  /* 0x000000020d087210 */ /* 0x000fc80007f3e0ff */
[----:B------:R-:W-:Y:S01]  /*06a0*/  F2FP.BF16.F32.PACK_AB R16, RZ, R9 ;  /* 0x00000009ff10723e */ /* 0x000fe200000010ff */
        /* <DEDUP_REMOVED lines=11> */
.L_x_975:
[----:B------:R-:W-:Y:S05]  /*0760*/  BSYNC.RECONVERGENT B0 ;  /* 0x0000000000007941 */ /* 0x000fea0003800200 */
.L_x_974:
[----:B------:R-:W-:Y:S05]  /*0770*/  @!P0 EXIT ;  /* 0x000000000000894d */ /* 0x000fea0003800000 */
[----:B------:R-:W0:Y:S01]  /*0780*/  LDCU UR41, c[0x0][0x390] ;  /* 0x00007200ff2977ac */ /* 0x000e220008000800 */
[----:B------:R-:W-:Y:S01]  /*0790*/  BSSY.RECONVERGENT B0, `(.L_x_977) ;  /* 0x0000084000007945 */ /* 0x000fe20003800200 */
[C---:B------:R-:W-:Y:S01]  /*07a0*/  SHF.L.U64.HI R4, R3.reuse, 0x1, R0 ;  /* 0x0000000103047819 */ /* 0x040fe20000010200 */
[----:B------:R-:W-:Y:S01]  /*07b0*/  IMAD.SHL.U32 R2, R3, 0x2, RZ ;  /* 0x0000000203027824 */ /* 0x000fe200078e00ff */
[----:B------:R-:W1:Y:S01]  /*07c0*/  LDCU.64 UR18, c[0x0][0x380] ;  /* 0x00007000ff1277ac */ /* 0x000e620008000a00 */
[----:B------:R-:W-:Y:S02]  /*07d0*/  UIMAD UR4, UR29, UR9, URZ ;  /* 0x000000091d0472a4 */ /* 0x000fe4000f8e02ff */
[----:B------:R-:W-:Y:S02]  /*07e0*/  USHF.L.U32 UR5, UR8, 0x1, URZ ;  /* 0x0000000108057899 */ /* 0x000fe400080006ff */
[----:B------:R-:W-:Y:S02]  /*07f0*/  USHF.R.U32.HI UR14, URZ, 0x1f, UR8 ;  /* 0x0000001fff0e7899 */ /* 0x000fe40008011608 */
[----:B------:R-:W-:Y:S01]  /*0800*/  USHF.L.U32 UR30, UR8, 0x2, URZ ;  /* 0x00000002081e7899 */ /* 0x000fe200080006ff */
[----:B------:R-:W2:Y:S01]  /*0810*/  LDCU.64 UR16, c[0x0][0x388] ;  /* 0x00007100ff1077ac */ /* 0x000ea20008000a00 */
[----:B0-----:R-:W-:-:S02]  /*0820*/  UIMAD.WIDE.U32 UR12, UR9, UR41, URZ ;  /* 0x00000029090c72a5 */ /* 0x001fc4000f8e00ff */
[----:B------:R-:W-:Y:S02]  /*0830*/  USHF.R.U32.HI UR31, URZ, 0x1e, UR8 ;  /* 0x0000001eff1f7899 */ /* 0x000fe40008011608 */
[----:B------:R-:W-:Y:S02]  /*0840*/  UIADD3 UR6, UPT, UPT, UR13, UR4, URZ ;  /* 0x000000040d067290 */ /* 0x000fe4000fffe0ff */
[----:B------:R-:W-:Y:S02]  /*0850*/  USHF.L.U32 UR10, UR12, 0x1, URZ ;  /* 0x000000010c0a7899 */ /* 0x000fe400080006ff */
[----:B------:R-:W-:Y:S02]  /*0860*/  USHF.L.U64.HI UR11, UR12, 0x1, UR6 ;  /* 0x000000010c0b7899 */ /* 0x000fe40008010206 */
[----:B-1----:R-:W-:Y:S02]  /*0870*/  UIADD3 UR23, UP0, UP1, UR10, UR18, UR5 ;  /* 0x000000120a177290 */ /* 0x002fe4000f91e005 */
[----:B------:R-:W-:-:S02]  /*0880*/  UIMAD.WIDE.U32 UR6, UR8, 0x6, UR10 ;  /* 0x00000006080678a5 */ /* 0x000fc4000f8e000a */
[----:B------:R-:W-:Y:S02]  /*0890*/  UIADD3.X UR24, UPT, UPT, UR11, UR19, UR14, UP0, UP1 ;  /* 0x000000130b187290 */ /* 0x000fe400087e240e */
[----:B------:R-:W-:Y:S01]  /*08a0*/  UIADD3 UR21, UP0, UPT, UR6, UR18, URZ ;  /* 0x0000001206157290 */ /* 0x000fe2000ff1e0ff */
[----:B------:R-:W-:Y:S01]  /*08b0*/  UMOV UR4, URZ ;  /* 0x000000ff00047c82 */ /* 0x000fe20008000000 */
[----:B------:R-:W-:Y:S02]  /*08c0*/  UIADD3 UR39, UP2, UP3, UR10, UR18, UR30 ;  /* 0x000000120a277290 */ /* 0x000fe4000fb5e01e */
[----:B------:R-:W-:-:S03]  /*08d0*/  UIADD3.X UR22, UPT, UPT, UR19, UR7, UR4, UP0, !UPT ;  /* 0x0000000713167290 */ /* 0x000fc600087fe404 */
[----:B------:R-:W0:Y:S01]  /*08e0*/  LDCU.64 UR6, c[0x0][0x388] ;  /* 0x00007100ff0677ac */ /* 0x000e220008000a00 */
[----:B------:R-:W-:Y:S02]  /*08f0*/  UIADD3 UR38, UP4, UPT, UR10, UR18, URZ ;  /* 0x000000120a267290 */ /* 0x000fe4000ff9e0ff */
[----:B------:R-:W-:Y:S02]  /*0900*/  UIADD3.X UR40, UPT, UPT, UR11, UR19, UR31, UP2, UP3 ;  /* 0x000000130b287290 */ /* 0x000fe400097e641f */
[----:B------:R-:W-:Y:S02]  /*0910*/  UIADD3.X UR20, UPT, UPT, UR11, UR19, URZ, UP4, !UPT ;  /* 0x000000130b147290 */ /* 0x000fe4000a7fe4ff */
[----:B------:R-:W-:Y:S02]  /*0920*/  USHF.L.U32 UR5, UR9, 0x2, URZ ;  /* 0x0000000209057899 */ /* 0x000fe400080006ff */
[----:B------:R-:W-:Y:S02]  /*0930*/  UIMAD UR11, UR29, UR9, URZ ;  /* 0x000000091d0b72a4 */ /* 0x000fe4000f8e02ff */
[----:B------:R-:W-:-:S02]  /*0940*/  USHF.R.U32.HI UR10, URZ, 0x1e, UR9 ;  /* 0x0000001eff0a7899 */ /* 0x000fc40008011609 */
[----:B------:R-:W-:Y:S02]  /*0950*/  UIMAD UR28, UR9, UR41, URZ ;  /* 0x00000029091c72a4 */ /* 0x000fe4000f8e02ff */
[----:B------:R-:W-:Y:S02]  /*0960*/  ULOP3.LUT UR5, UR5, 0x2, URZ, 0xfc, !UPT ;  /* 0x0000000205057892 */ /* 0x000fe4000f8efcff */
[----:B------:R-:W-:Y:S02]  /*0970*/  USHF.L.U32 UR18, UR8, 0x1, URZ ;  /* 0x0000000108127899 */ /* 0x000fe400080006ff */
[----:B------:R-:W-:Y:S02]  /*0980*/  UIMAD UR10, UR10, UR41, URZ ;  /* 0x000000290a0a72a4 */ /* 0x000fe4000f8e02ff */
[----:B------:R-:W-:Y:S02]  /*0990*/  UIADD3 UR13, UPT, UPT, UR13, UR11, URZ ;  /* 0x0000000b0d0d7290 */ /* 0x000fe4000fffe0ff */
[----:B------:R-:W-:-:S02]  /*09a0*/  USHF.L.U32 UR12, UR28, 0x2, URZ ;  /* 0x000000021c0c7899 */ /* 0x000fc400080006ff */
[----:B------:R-:W-:Y:S02]  /*09b0*/  UIMAD.WIDE.U32 UR14, UR5, UR41, URZ ;  /* 0x00000029050e72a5 */ /* 0x000fe4000f8e00ff */
[----:B------:R-:W-:Y:S02]  /*09c0*/  USHF.R.U32.HI UR25, URZ, 0x1f, UR8 ;  /* 0x0000001fff197899 */ /* 0x000fe40008011608 */
[----:B------:R-:W-:Y:S02]  /*09d0*/  UIMAD UR9, UR29, UR5, UR10 ;  /* 0x000000051d0972a4 */ /* 0x000fe4000f8e020a */
[----:B------:R-:W-:Y:S02]  /*09e0*/  USHF.L.U64.HI UR13, UR28, 0x2, UR13 ;  /* 0x000000021c0d7899 */ /* 0x000fe4000801020d */
[----:B0-----:R-:W-:Y:S02]  /*09f0*/  UIADD3 UR36, UP4, UP5, UR12, UR6, UR18 ;  /* 0x000000060c247290 */ /* 0x001fe4000fd9e012 */
[----:B--2---:R-:W-:-:S02]  /*0a00*/  UIMAD.WIDE.U32 UR10, UR5, UR41, UR16 ;  /* 0x00000029050a72a5 */ /* 0x004fc4000f8e0010 */
[----:B------:R-:W-:Y:S02]  /*0a10*/  UIADD3 UR19, UPT, UPT, UR9, UR15, URZ ;  /* 0x0000000f09137290 */ /* 0x000fe4000fffe0ff */
[----:B------:R-:W-:Y:S02]  /*0a20*/  UIADD3.X UR37, UPT, UPT, UR13, UR7, UR25, UP4, UP5 ;  /* 0x000000070d257290 */ /* 0x000fe4000a7ea419 */
[----:B------:R-:W-:Y:S02]  /*0a30*/  UIADD3 UR5, UP5, UP6, UR14, UR6, UR18 ;  /* 0x000000060e057290 */ /* 0x000fe4000febe012 */
[----:B------:R-:W-:Y:S02]  /*0a40*/  UIADD3 UR34, UP3, UP0, UR12, UR6, UR30 ;  /* 0x000000060c227290 */ /* 0x000fe4000f87e01e */
[----:B------:R-:W-:Y:S02]  /*0a50*/  UIADD3 UR32, UP1, UP2, UR14, UR6, UR30 ;  /* 0x000000060e207290 */ /* 0x000fe4000fa3e01e */
[----:B------:R-:W-:Y:S01]  /*0a60*/  UMOV UR18, UR14 ;  /* 0x0000000e00127c82 */ /* 0x000fe20008000000 */
[----:B------:R-:W-:-:S02]  /*0a70*/  UIMAD.WIDE.U32 UR16, UR8, 0x6, UR12 ;  /* 0x00000006081078a5 */ /* 0x000fc4000f8e000c */
[----:B------:R-:W-:Y:S02]  /*0a80*/  UIMAD.WIDE.U32 UR14, UR8, 0x6, UR18 ;  /* 0x00000006080e78a5 */ /* 0x000fe4000f8e0012 */
[----:B------:R-:W-:Y:S02]  /*0a90*/  UIADD3.X UR35, UPT, UPT, UR13, UR7, UR31, UP3, UP0 ;  /* 0x000000070d237290 */ /* 0x000fe40009fe041f */
[----:B------:R-:W-:Y:S02]  /*0aa0*/  UIADD3.X UR33, UPT, UPT, UR19, UR7, UR31, UP1, UP2 ;  /* 0x0000000713217290 */ /* 0x000fe40008fe441f */
[----:B------:R-:W-:Y:S02]  /*0ab0*/  UIADD3.X UR18, UPT, UPT, UR19, UR7, UR25, UP5, UP6 ;  /* 0x0000000713127290 */ /* 0x000fe4000afec419 */
[----:B------:R-:W-:Y:S02]  /*0ac0*/  UIADD3 UR28, UP4, UPT, UR12, UR6, URZ ;  /* 0x000000060c1c7290 */ /* 0x000fe4000ff9e0ff */
[----:B------:R-:W-:-:S02]  /*0ad0*/  UIADD3 UR19, UP0, UPT, UR16, UR6, URZ ;  /* 0x0000000610137290 */ /* 0x000fc4000ff1e0ff */
[----:B------:R-:W-:Y:S02]  /*0ae0*/  UIADD3 UR6, UP1, UPT, UR14, UR6, URZ ;  /* 0x000000060e067290 */ /* 0x000fe4000ff3e0ff */
[----:B------:R-:W-:Y:S02]  /*0af0*/  UIADD3.X UR16, UPT, UPT, UR7, UR4, UR17, UP0, !UPT ;  /* 0x0000000407107290 */ /* 0x000fe400087fe411 */
[----:B------:R-:W-:Y:S02]  /*0b00*/  UIADD3.X UR12, UPT, UPT, UR13, UR7, URZ, UP4, !UPT ;  /* 0x000000070d0c7290 */ /* 0x000fe4000a7fe4ff */
[----:B------:R-:W-:Y:S02]  /*0b10*/  UIADD3.X UR4, UPT, UPT, UR7, UR4, UR15, UP1, !UPT ;  /* 0x0000000407047290 */ /* 0x000fe40008ffe40f */
[----:B------:R-:W-:-:S12]  /*0b20*/  UIADD3 UR9, UPT, UPT, UR11, UR9, URZ ;  /* 0x000000090b097290 */ /* 0x000fd8000fffe0ff */
.L_x_978:
[C---:B------:R-:W-:Y:S02]  /*0b30*/  IADD3 R6, P0, PT, R2.reuse, UR28, RZ ;  /* 0x0000001c02067c10 */ /* 0x040fe4000ff1e0ff */
[----:B------:R-:W-:Y:S02]  /*0b40*/  IADD3 R12, P1, PT, R2, UR34, RZ ;  /* 0x00000022020c7c10 */ /* 0x000fe4000ff3e0ff */
[----:B------:R-:W-:Y:S02]  /*0b50*/  IADD3.X R7, PT, PT, R4, UR12, RZ, P0, !PT ;  /* 0x0000000c04077c10 */ /* 0x000fe400087fe4ff */
[----:B------:R-:W-:Y:S02]  /*0b60*/  IADD3 R8, P0, PT, R2, UR36, RZ ;  /* 0x0000002402087c10 */ /* 0x000fe4000ff1e0ff */
[C---:B------:R-:W-:Y:S01]  /*0b70*/  IADD3.X R13, PT, PT, R4.reuse, UR35, RZ, P1, !PT ;  /* 0x00000023040d7c10 */ /* 0x040fe20008ffe4ff */
[----:B------:R0:W2:Y:S01]  /*0b80*/  LDG.E.U16.CONSTANT R20, desc[UR26][R6.64] ;  /* 0x0000001a06147981 */ /* 0x0000a2000c1e9500 */
[----:B------:R-:W-:-:S02]  /*0b90*/  IADD3.X R9, PT, PT, R4, UR37, RZ, P0, !PT ;  /* 0x0000002504097c10 */ /* 0x000fc400087fe4ff */
[----:B------:R-:W-:Y:S01]  /*0ba0*/  IADD3 R16, P1, PT, R2, UR19, RZ ;  /* 0x0000001302107c10 */ /* 0x000fe2000ff3e0ff */
[----:B------:R-:W3:Y:S03]  /*0bb0*/  LDG.E.U16.CONSTANT R12, desc[UR26][R12.64] ;  /* 0x0000001a0c0c7981 */ /* 0x000ee6000c1e9500 */
[----:B------:R-:W-:Y:S01]  /*0bc0*/  IADD3.X R17, PT, PT, R4, UR16, RZ, P1, !PT ;  /* 0x0000001004117c10 */ /* 0x000fe20008ffe4ff */
[----:B------:R-:W4:Y:S04]  /*0bd0*/  LDG.E.U16.CONSTANT R21, desc[UR26][R8.64] ;  /* 0x0000001a08157981 */ /* 0x000f28000c1e9500 */
[----:B------:R-:W5:Y:S01]  /*0be0*/  LDG.E.U16.CONSTANT R16, desc[UR26][R16.64] ;  /* 0x0000001a10107981 */ /* 0x000f62000c1e9500 */
[----:B------:R-:W-:-:S04]  /*0bf0*/  IADD3 R10, P0, PT, R2, UR10, RZ ;  /* 0x0000000a020a7c10 */ /* 0x000fc8000ff1e0ff */
[----:B------:R-:W-:Y:S02]  /*0c00*/  IADD3.X R11, PT, PT, R4, UR9, RZ, P0, !PT ;  /* 0x00000009040b7c10 */ /* 0x000fe400087fe4ff */
[C---:B0-----:R-:W-:Y:S02]  /*0c10*/  IADD3 R6, P0, PT, R2.reuse, UR5, RZ ;  /* 0x0000000502067c10 */ /* 0x041fe4000ff1e0ff */
[C---:B------:R-:W-:Y:S01]  /*0c20*/  IADD3 R14, P1, PT, R2.reuse, UR32, RZ ;  /* 0x00000020020e7c10 */ /* 0x040fe2000ff3e0ff */
[----:B------:R0:W5:Y:S01]  /*0c30*/  LDG.E.U16.CONSTANT R10, desc[UR26][R10.64] ;  /* 0x0000001a0a0a7981 */ /* 0x000162000c1e9500 */
[----:B------:R-:W-:Y:S02]  /*0c40*/  IADD3 R18, P2, PT, R2, UR6, RZ ;  /* 0x0000000602127c10 */ /* 0x000fe4000ff5e0ff */
[C---:B------:R-:W-:Y:S02]  /*0c50*/  IADD3.X R7, PT, PT, R4.reuse, UR18, RZ, P0, !PT ;  /* 0x0000001204077c10 */ /* 0x040fe400087fe4ff */
[----:B------:R-:W-:-:S02]  /*0c60*/  IADD3.X R15, PT, PT, R4, UR33, RZ, P1, !PT ;  /* 0x00000021040f7c10 */ /* 0x000fc40008ffe4ff */
[----:B------:R-:W-:Y:S01]  /*0c70*/  IADD3.X R19, PT, PT, R4, UR4, RZ, P2, !PT ;  /* 0x0000000404137c10 */ /* 0x000fe200097fe4ff */
[----:B------:R1:W5:Y:S04]  /*0c80*/  LDG.E.U16.CONSTANT R5, desc[UR26][R6.64] ;  /* 0x0000001a06057981 */ /* 0x000368000c1e9500 */
[----:B------:R-:W5:Y:S04]  /*0c90*/  LDG.E.U16.CONSTANT R9, desc[UR26][R14.64] ;  /* 0x0000001a0e097981 */ /* 0x000f68000c1e9500 */
[----:B------:R-:W5:Y:S01]  /*0ca0*/  LDG.E.U16.CONSTANT R8, desc[UR26][R18.64] ;  /* 0x0000001a12087981 */ /* 0x000f62000c1e9500 */
[----:B--2---:R-:W-:-:S04]  /*0cb0*/  IMAD.U32 R20, R20, 0x10000, RZ ;  /* 0x0001000014147824 */ /* 0x004fc800078e00ff */
[----:B------:R-:W-:Y:S01]  /*0cc0*/  FADD.FTZ R20, RZ, R20 ;  /* 0x00000014ff147221 */ /* 0x000fe20000010000 */
[----:B----4-:R-:W-:-:S05]  /*0cd0*/  IMAD.U32 R21, R21, 0x10000, RZ ;  /* 0x0001000015157824 */ /* 0x010fca00078e00ff */
[----:B------:R-:W2:Y:S01]  /*0ce0*/  F2F.BF16.F32 R20, R20 ;  /* 0x0000001400147304 */ /* 0x000ea20000202000 */
[----:B---3--:R-:W-:Y:S02]  /*0cf0*/  IMAD.U32 R12, R12, 0x10000, RZ ;  /* 0x000100000c0c7824 */ /* 0x008fe400078e00ff */
[----:B------:R-:W-:Y:S01]  /*0d00*/  FADD.FTZ R21, RZ, R21 ;  /* 0x00000015ff157221 */ /* 0x000fe20000010000 */
[----:B-----5:R-:W-:Y:S02]  /*0d10*/  IMAD.U32 R16, R16, 0x10000, RZ ;  /* 0x0001000010107824 */ /* 0x020fe400078e00ff */
[----:B0-----:R-:W-:Y:S02]  /*0d20*/  FADD.FTZ R11, RZ, R12 ;  /* 0x0000000cff0b7221 */ /* 0x001fe40000010000 */
[----:B------:R-:W-:Y:S01]  /*0d30*/  FADD.FTZ R16, RZ, R16 ;  /* 0x00000010ff107221 */ /* 0x000fe20000010000 */
[----:B------:R-:W0:Y:S08]  /*0d40*/  F2F.BF16.F32 R21, R21 ;  /* 0x0000001500157304 */ /* 0x000e300000202000 */
[----:B------:R-:W3:Y:S01]  /*0d50*/  F2F.BF16.F32 R11, R11 ;  /* 0x0000000b000b7304 */ /* 0x000ee20000202000 */
[----:B-1----:R-:W-:-:S02]  /*0d60*/  IMAD.U32 R7, R10, 0x10000, RZ ;  /* 0x000100000a077824 */ /* 0x002fc400078e00ff */
[----:B--2---:R-:W-:-:S05]  /*0d70*/  IMAD.U32 R6, R20, 0x10000, RZ ;  /* 0x0001000014067824 */ /* 0x004fca00078e00ff */
[----:B------:R-:W1:Y:S01]  /*0d80*/  F2F.BF16.F32 R16, R16 ;  /* 0x0000001000107304 */ /* 0x000e620000202000 */
[----:B------:R-:W-:Y:S01]  /*0d90*/  FADD.FTZ R7, R6, R7 ;  /* 0x0000000706077221 */ /* 0x000fe20000010000 */
[----:B------:R-:W-:Y:S02]  /*0da0*/  IMAD.U32 R12, R5, 0x10000, RZ ;  /* 0x00010000050c7824 */ /* 0x000fe400078e00ff */
[----:B0-----:R-:W-:Y:S01]  /*0db0*/  IMAD.U32 R21, R21, 0x10000, RZ ;  /* 0x0001000015157824 */ /* 0x001fe200078e00ff */
[----:B------:R-:W-:Y:S01]  /*0dc0*/  IADD3 R6, P0, PT, R2, UR38, RZ ;  /* 0x0000002602067c10 */ /* 0x000fe2000ff1e0ff */
[----:B------:R-:W-:Y:S01]  /*0dd0*/  IMAD.U32 R14, R9, 0x10000, RZ ;  /* 0x00010000090e7824 */ /* 0x000fe200078e00ff */
[----:B------:R-:W-:Y:S01]  /*0de0*/  F2FP.BF16.F32.PACK_AB R10, RZ, R7 ;  /* 0x00000007ff0a723e */ /* 0x000fe200000010ff */
[----:B---3--:R-:W-:Y:S02]  /*0df0*/  IMAD.U32 R11, R11, 0x10000, RZ ;  /* 0x000100000b0b7824 */ /* 0x008fe400078e00ff */
[----:B------:R-:W-:Y:S01]  /*0e00*/  FADD.FTZ R12, R21, R12 ;  /* 0x0000000c150c7221 */ /* 0x000fe20000010000 */
[----:B------:R-:W-:Y:S01]  /*0e10*/  IMAD.U32 R5, R8, 0x10000, RZ ;  /* 0x0001000008057824 */ /* 0x000fe200078e00ff */
[----:B------:R-:W-:Y:S01]  /*0e20*/  IADD3.X R7, PT, PT, R4, UR20, RZ, P0, !PT ;  /* 0x0000001404077c10 */ /* 0x000fe200087fe4ff */
[----:B-1----:R-:W-:Y:S01]  /*0e30*/  IMAD.U32 R16, R16, 0x10000, RZ ;  /* 0x0001000010107824 */ /* 0x002fe200078e00ff */
[----:B------:R-:W-:Y:S01]  /*0e40*/  PRMT R9, R10, 0x7610, R9 ;  /* 0x000076100a097816 */ /* 0x000fe20000000009 */
[----:B------:R-:W-:Y:S01]  /*0e50*/  FADD.FTZ R11, R11, R14 ;  /* 0x0000000e0b0b7221 */ /* 0x000fe20000010000 */
[----:B------:R-:W-:Y:S01]  /*0e60*/  IADD3 R8, P0, PT, R2, UR23, RZ ;  /* 0x0000001702087c10 */ /* 0x000fe2000ff1e0ff */
[----:B------:R-:W-:Y:S01]  /*0e70*/  FADD.FTZ R16, R16, R5 ;  /* 0x0000000510107221 */ /* 0x000fe20000010000 */
[----:B------:R-:W-:-:S02]  /*0e80*/  F2FP.BF16.F32.PACK_AB R5, RZ, R12 ;  /* 0x0000000cff05723e */ /* 0x000fc400000010ff */
[C---:B------:R-:W-:Y:S01]  /*0e90*/  IADD3 R10, P1, PT, R2.reuse, UR39, RZ ;  /* 0x00000027020a7c10 */ /* 0x040fe2000ff3e0ff */
[----:B------:R0:W-:Y:S01]  /*0ea0*/  STG.E.U16 desc[UR26][R6.64], R9 ;  /* 0x0000000906007986 */ /* 0x0001e2000c10151a */
[----:B------:R-:W-:Y:S02]  /*0eb0*/  IADD3 R12, P2, PT, R2, UR21, RZ ;  /* 0x00000015020c7c10 */ /* 0x000fe4000ff5e0ff */
[----:B------:R-:W-:Y:S02]  /*0ec0*/  PRMT R14, R5, 0x7610, R14 ;  /* 0x00007610050e7816 */ /* 0x000fe4000000000e */
[----:B------:R-:W-:Y:S02]  /*0ed0*/  F2FP.BF16.F32.PACK_AB R16, RZ, R16 ;  /* 0x00000010ff10723e */ /* 0x000fe400000010ff */
[----:B------:R-:W-:Y:S02]  /*0ee0*/  IADD3.X R13, PT, PT, R4, UR22, RZ, P2, !PT ;  /* 0x00000016040d7c10 */ /* 0x000fe400097fe4ff */
[----:B0-----:R-:W-:-:S02]  /*0ef0*/  F2FP.BF16.F32.PACK_AB R7, RZ, R11 ;  /* 0x0000000bff07723e */ /* 0x001fc400000010ff */
[C---:B------:R-:W-:Y:S02]  /*0f00*/  IADD3.X R9, PT, PT, R4.reuse, UR24, RZ, P0, !PT ;  /* 0x0000001804097c10 */ /* 0x040fe400087fe4ff */
[----:B------:R-:W-:Y:S02]  /*0f10*/  IADD3.X R11, PT, PT, R4, UR40, RZ, P1, !PT ;  /* 0x00000028040b7c10 */ /* 0x000fe40008ffe4ff */
[----:B------:R-:W-:Y:S01]  /*0f20*/  IADD3 R3, P0, PT, R3, UR30, RZ ;  /* 0x0000001e03037c10 */ /* 0x000fe2000ff1e0ff */
[----:B------:R0:W-:Y:S03]  /*0f30*/  STG.E.U16 desc[UR26][R8.64], R14 ;  /* 0x0000000e08007986 */ /* 0x0001e6000c10151a */
[----:B------:R-:W-:Y:S01]  /*0f40*/  IADD3.X R0, PT, PT, R0, UR31, RZ, P0, !PT ;  /* 0x0000001f00007c10 */ /* 0x000fe200087fe4ff */
[----:B------:R0:W-:Y:S01]  /*0f50*/  STG.E.U16 desc[UR26][R10.64], R7 ;  /* 0x000000070a007986 */ /* 0x0001e2000c10151a */
[----:B------:R-:W-:-:S03]  /*0f60*/  ISETP.GE.U32.AND P0, PT, R3, UR41, PT ;  /* 0x0000002903007c0c */ /* 0x000fc6000bf06070 */
[----:B------:R0:W-:Y:S01]  /*0f70*/  STG.E.U16 desc[UR26][R12.64], R16 ;  /* 0x000000100c007986 */ /* 0x0001e2000c10151a */
[----:B------:R-:W-:Y:S01]  /*0f80*/  ISETP.GE.AND.EX P0, PT, R0, UR29, PT, P0 ;  /* 0x0000001d00007c0c */ /* 0x000fe2000bf06300 */
[----:B------:R-:W-:-:S05]  /*0f90*/  IMAD.U32 R5, RZ, RZ, UR8 ;  /* 0x00000008ff057e24 */ /* 0x000fca000f8e00ff */
[----:B------:R-:W-:-:S04]  /*0fa0*/  LEA R2, P1, R5, R2, 0x3 ;  /* 0x0000000205027211 */ /* 0x000fc800078218ff */
[----:B------:R-:W-:-:S03]  /*0fb0*/  LEA.HI.X R4, R5, R4, RZ, 0x3, P1 ;  /* 0x0000000405047211 */ /* 0x000fc600008f1cff */
[----:B0-----:R-:W-:Y:S06]  /*0fc0*/  @!P0 BRA `(.L_x_978) ;  /* 0xfffffff800d88947 */ /* 0x001fec000383ffff */
[----:B------:R-:W-:Y:S05]  /*0fd0*/  BSYNC.RECONVERGENT B0 ;  /* 0x0000000000007941 */ /* 0x000fea0003800200 */
.L_x_977:
[----:B------:R-:W-:Y:S05]  /*0fe0*/  EXIT ;  /* 0x000000000000794d */ /* 0x000fea0003800000 */
        .weak           $__internal_21_$__cuda_sm20_div_u64
        .type           $__internal_21_$__cuda_sm20_div_u64,@function
        .size           $__internal_21_$__cuda_sm20_div_u64,(.L_x_1820 - $__internal_21_$__cuda_sm20_div_u64)
$__internal_21_$__cuda_sm20_div_u64:
        /* <DEDUP_REMOVED lines=68> */
[----:B------:R-:W-:Y:S06]  /*1430*/  RET.REL.NODEC R6 `(_ZN4vllm3moe14moe_sum_kernelIN3c108BFloat16ELi2EEEvPT_PKS4_i) ;  /* 0xffffffe806f07950 */ /* 0x000fec0003c3ffff */
.L_x_979:
        /* <DEDUP_REMOVED lines=12> */
.L_x_1820:


//--------------------- .text._ZN4vllm3moe14moe_sum_kernelIN3c104HalfELi2EEEvPT_PKS4_i --------------------------
	.section	.text._ZN4vllm3moe14moe_sum_kernelIN3c104HalfELi2EEEvPT_PKS4_i,"ax",@progbits
	.align	128
        .global         _ZN4vllm3moe14moe_sum_kernelIN3c104HalfELi2EEEvPT_PKS4_i
        .type           _ZN4vllm3moe14moe_sum_kernelIN3c104HalfELi2EEEvPT_PKS4_i,@function
        .size           _ZN4vllm3moe14moe_sum_kernelIN3c104HalfELi2EEEvPT_PKS4_i,(.L_x_1821 - _ZN4vllm3moe14moe_sum_kernelIN3c104HalfELi2EEEvPT_PKS4_i)
        .other          _ZN4vllm3moe14moe_sum_kernelIN3c104HalfELi2EEEvPT_PKS4_i,@"STO_CUDA_ENTRY STV_DEFAULT"
_ZN4vllm3moe14moe_sum_kernelIN3c104HalfELi2EEEvPT_PKS4_i:
.text._ZN4vllm3moe14moe_sum_kernelIN3c104HalfELi2EEEvPT_PKS4_i:
        /* <DEDUP_REMOVED lines=46> */
.L_x_981:
[----:B------:R-:W-:-:S07]  /*02e0*/  MOV R6, 0x300 ;  /* 0x0000030000067802 */ /* 0x000fce0000000f00 */
[----:B------:R-:W-:Y:S05]  /*02f0*/  CALL.REL.NOINC `($__internal_22_$__cuda_sm20_div_u64) ;  /* 0x0000000c003c7944 */ /* 0x000fea0003c00000 */
.L_x_982:
[----:B------:R-:W-:Y:S05]  /*0300*/  BSYNC.RECONVERGENT B0 ;  /* 0x0000000000007941 */ /* 0x000fea0003800200 */
.L_x_980:
        /* <DEDUP_REMOVED lines=41> */
.L_x_985:
        /* <DEDUP_REMOVED lines=9> */
[----:B--2---:R-:W-:-:S05]  /*0630*/  HADD2.F32 R8, -RZ, R16.H0_H0 ;  /* 0x20000010ff087230 */ /* 0x004fca0000004100 */
[----:B------:R-:W-:-:S05]  /*0640*/  FADD.FTZ R8, RZ, R8 ;  /* 0x00000008ff087221 */ /* 0x000fca0000010000 */
[----:B------:R-:W-:Y:S01]  /*0650*/  F2FP.F16.F32.PACK_AB R8, RZ, R8 ;  /* 0x00000008ff08723e */ /* 0x000fe200000000ff */
[----:B---3--:R-:W-:-:S04]  /*0660*/  HADD2.F32 R9, -RZ, R18.H0_H0 ;  /* 0x20000012ff097230 */ /* 0x008fc80000004100 */
[----:B------:R-:W-:-:S05]  /*0670*/  HADD2.F32 R8, -RZ, R8.H0_H0 ;  /* 0x20000008ff087230 */ /* 0x000fca0000004100 */
[----:B------:R-:W-:Y:S01]  /*0680*/  FADD.FTZ R9, R8, R9 ;  /* 0x0000000908097221 */ /* 0x000fe20000010000 */
[----:B------:R-:W-:-:S04]  /*0690*/  IADD3 R8, P1, PT, R13, R2, RZ ;  /* 0x000000020d087210 */ /* 0x000fc80007f3e0ff */
        /* <DEDUP_REMOVED lines=12> */
.L_x_984:
[----:B------:R-:W-:Y:S05]  /*0760*/  BSYNC.RECONVERGENT B0 ;  /* 0x0000000000007941 */ /* 0x000fea0003800200 */
.L_x_983:
        /* <DEDUP_REMOVED lines=60> */
.L_x_987:
[C---:B------:R-:W-:Y:S02]  /*0b30*/  IADD3 R6, P0, PT, R2.reuse, UR28, RZ ;  /* 0x0000001c02067c10 */ /* 0x040fe4000ff1e0ff */
[----:B------:R-:W-:Y:S02]  /*0b40*/  IADD3 R10, P1, PT, R2, UR36, RZ ;  /* 0x00000024020a7c10 */ /* 0x000fe4000ff3e0ff */
[----:B------:R-:W-:Y:S02]  /*0b50*/  IADD3.X R7, PT, PT, R4, UR12, RZ, P0, !PT ;  /* 0x0000000c04077c10 */ /* 0x000fe400087fe4ff */
[----:B------:R-:W-:Y:S02]  /*0b60*/  IADD3 R14, P0, PT, R2, UR34, RZ ;  /* 0x00000022020e7c10 */ /* 0x000fe4000ff1e0ff */
[----:B------:R-:W-:Y:S01]  /*0b70*/  IADD3.X R11, PT, PT, R4, UR37, RZ, P1, !PT ;  /* 0x00000025040b7c10 */ /* 0x000fe20008ffe4ff */
[----:B------:R-:W2:Y:S01]  /*0b80*/  LDG.E.U16.CONSTANT R22, desc[UR26][R6.64] ;  /* 0x0000001a06167981 */ /* 0x000ea2000c1e9500 */
[----:B------:R-:W-:-:S02]  /*0b90*/  IADD3 R18, P2, PT, R2, UR19, RZ ;  /* 0x0000001302127c10 */ /* 0x000fc4000ff5e0ff */
[----:B------:R-:W-:Y:S01]  /*0ba0*/  IADD3.X R15, PT, PT, R4, UR35, RZ, P0, !PT ;  /* 0x00000023040f7c10 */ /* 0x000fe200087fe4ff */
[----:B------:R-:W3:Y:S01]  /*0bb0*/  LDG.E.U16.CONSTANT R10, desc[UR26][R10.64] ;  /* 0x0000001a0a0a7981 */ /* 0x000ee2000c1e9500 */
[----:B------:R-:W-:Y:S02]  /*0bc0*/  IADD3 R8, P0, PT, R2, UR10, RZ ;  /* 0x0000000a02087c10 */ /* 0x000fe4000ff1e0ff */
[C---:B------:R-:W-:Y:S01]  /*0bd0*/  IADD3.X R19, PT, PT, R4.reuse, UR16, RZ, P2, !PT ;  /* 0x0000001004137c10 */ /* 0x040fe200097fe4ff */
[----:B------:R-:W4:Y:S01]  /*0be0*/  LDG.E.U16.CONSTANT R14, desc[UR26][R14.64] ;  /* 0x0000001a0e0e7981 */ /* 0x000f22000c1e9500 */
[----:B------:R-:W-:Y:S02]  /*0bf0*/  IADD3.X R9, PT, PT, R4, UR9, RZ, P0, !PT ;  /* 0x0000000904097c10 */ /* 0x000fe400087fe4ff */
[C---:B------:R-:W-:Y:S01]  /*0c00*/  IADD3 R12, P0, PT, R2.reuse, UR5, RZ ;  /* 0x00000005020c7c10 */ /* 0x040fe2000ff1e0ff */
[----:B------:R-:W5:Y:S01]  /*0c10*/  LDG.E.U16.CONSTANT R18, desc[UR26][R18.64] ;  /* 0x0000001a12127981 */ /* 0x000f62000c1e9500 */
[----:B------:R-:W-:-:S02]  /*0c20*/  IADD3 R16, P1, PT, R2, UR32, RZ ;  /* 0x0000002002107c10 */ /* 0x000fc4000ff3e0ff */
[----:B------:R-:W-:Y:S01]  /*0c30*/  IADD3.X R13, PT, PT, R4, UR18, RZ, P0, !PT ;  /* 0x00000012040d7c10 */ /* 0x000fe200087fe4ff */
[----:B------:R-:W5:Y:S01]  /*0c40*/  LDG.E.U16.CONSTANT R8, desc[UR26][R8.64] ;  /* 0x0000001a08087981 */ /* 0x000f62000c1e9500 */
[----:B------:R-:W-:Y:S02]  /*0c50*/  IADD3 R20, P2, PT, R2, UR6, RZ ;  /* 0x0000000602147c10 */ /* 0x000fe4000ff5e0ff */
[C---:B------:R-:W-:Y:S01]  /*0c60*/  IADD3.X R17, PT, PT, R4.reuse, UR33, RZ, P1, !PT ;  /* 0x0000002104117c10 */ /* 0x040fe20008ffe4ff */
[----:B------:R-:W5:Y:S01]  /*0c70*/  LDG.E.U16.CONSTANT R5, desc[UR26][R12.64] ;  /* 0x0000001a0c057981 */ /* 0x000f62000c1e9500 */
[----:B------:R-:W-:-:S03]  /*0c80*/  IADD3.X R21, PT, PT, R4, UR4, RZ, P2, !PT ;  /* 0x0000000404157c10 */ /* 0x000fc600097fe4ff */
[----:B------:R-:W5:Y:S04]  /*0c90*/  LDG.E.U16.CONSTANT R6, desc[UR26][R16.64] ;  /* 0x0000001a10067981 */ /* 0x000f68000c1e9500 */
[----:B------:R-:W5:Y:S01]  /*0ca0*/  LDG.E.U16.CONSTANT R7, desc[UR26][R20.64] ;  /* 0x0000001a14077981 */ /* 0x000f62000c1e9500 */
[----:B--2---:R-:W-:Y:S02]  /*0cb0*/  HADD2.F32 R22, -RZ, R22.H0_H0 ;  /* 0x20000016ff167230 */ /* 0x004fe40000004100 */
[----:B---3--:R-:W-:-:S03]  /*0cc0*/  HADD2.F32 R10, -RZ, R10.H0_H0 ;  /* 0x2000000aff0a7230 */ /* 0x008fc60000004100 */
[----:B------:R-:W-:Y:S01]  /*0cd0*/  FADD.FTZ R22, RZ, R22 ;  /* 0x00000016ff167221 */ /* 0x000fe20000010000 */
[----:B----4-:R-:W-:Y:S02]  /*0ce0*/  HADD2.F32 R14, -RZ, R14.H0_H0 ;  /* 0x2000000eff0e7230 */ /* 0x010fe40000004100 */
[----:B------:R-:W-:Y:S02]  /*0cf0*/  FADD.FTZ R10, RZ, R10 ;  /* 0x0000000aff0a7221 */ /* 0x000fe40000010000 */
[----:B------:R-:W-:Y:S01]  /*0d00*/  F2FP.F16.F32.PACK_AB R22, RZ, R22 ;  /* 0x00000016ff16723e */ /* 0x000fe200000000ff */
[----:B-----5:R-:W-:Y:S02]  /*0d10*/  HADD2.F32 R18, -RZ, R18.H0_H0 ;  /* 0x20000012ff127230 */ /* 0x020fe40000004100 */
[----:B------:R-:W-:Y:S01]  /*0d20*/  FADD.FTZ R14, RZ, R14 ;  /* 0x0000000eff0e7221 */ /* 0x000fe20000010000 */
[----:B------:R-:W-:Y:S01]  /*0d30*/  F2FP.F16.F32.PACK_AB R10, RZ, R10 ;  /* 0x0000000aff0a723e */ /* 0x000fe200000000ff */
[----:B------:R-:W-:-:S02]  /*0d40*/  HADD2.F32 R22, -RZ, R22.H0_H0 ;  /* 0x20000016ff167230 */ /* 0x000fc40000004100 */
[----:B------:R-:W-:Y:S02]  /*0d50*/  HADD2.F32 R9, -RZ, R8.H0_H0 ;  /* 0x20000008ff097230 */ /* 0x000fe40000004100 */
[----:B------:R-:W-:Y:S01]  /*0d60*/  FADD.FTZ R18, RZ, R18 ;  /* 0x00000012ff127221 */ /* 0x000fe20000010000 */
[----:B------:R-:W-:Y:S01]  /*0d70*/  F2FP.F16.F32.PACK_AB R14, RZ, R14 ;  /* 0x0000000eff0e723e */ /* 0x000fe200000000ff */
[----:B------:R-:W-:Y:S02]  /*0d80*/  HADD2.F32 R11, -RZ, R10.H0_H0 ;  /* 0x2000000aff0b7230 */ /* 0x000fe40000004100 */
[----:B------:R-:W-:Y:S01]  /*0d90*/  FADD.FTZ R9, R22, R9 ;  /* 0x0000000916097221 */ /* 0x000fe20000010000 */
[----:B------:R-:W-:Y:S01]  /*0da0*/  HADD2.F32 R12, -RZ, R5.H0_H0 ;  /* 0x20000005ff0c7230 */ /* 0x000fe20000004100 */
[----:B------:R-:W-:Y:S01]  /*0db0*/  F2FP.F16.F32.PACK_AB R18, RZ, R18 ;  /* 0x00000012ff12723e */ /* 0x000fe200000000ff */
[----:B------:R-:W-:Y:S01]  /*0dc0*/  HADD2.F32 R14, -RZ, R14.H0_H0 ;  /* 0x2000000eff0e7230 */ /* 0x000fe20000004100 */
[----:B------:R-:W-:Y:S01]  /*0dd0*/  IADD3 R8, P0, PT, R2, UR38, RZ ;  /* 0x0000002602087c10 */ /* 0x000fe2000ff1e0ff */
[----:B------:R-:W-:Y:S01]  /*0de0*/  HADD2.F32 R5, -RZ, R6.H0_H0 ;  /* 0x20000006ff057230 */ /* 0x000fe20000004100 */
[----:B------:R-:W-:Y:S01]  /*0df0*/  F2FP.F16.F32.PACK_AB R10, RZ, R9 ;  /* 0x00000009ff0a723e */ /* 0x000fe200000000ff */
[----:B------:R-:W-:Y:S01]  /*0e00*/  FADD.FTZ R11, R11, R12 ;  /* 0x0000000c0b0b7221 */ /* 0x000fe20000010000 */
[----:B------:R-:W-:-:S02]  /*0e10*/  HADD2.F32 R18, -RZ, R18.H0_H0 ;  /* 0x20000012ff127230 */ /* 0x000fc40000004100 */
[----:B------:R-:W-:Y:S01]  /*0e20*/  HADD2.F32 R7, -RZ, R7.H0_H0 ;  /* 0x20000007ff077230 */ /* 0x000fe20000004100 */
[----:B------:R-:W-:Y:S01]  /*0e30*/  IADD3.X R9, PT, PT, R4, UR20, RZ, P0, !PT ;  /* 0x0000001404097c10 */ /* 0x000fe200087fe4ff */
[----:B------:R-:W-:Y:S01]  /*0e40*/  FADD.FTZ R14, R14, R5 ;  /* 0x000000050e0e7221 */ /* 0x000fe20000010000 */
[----:B------:R-:W-:Y:S02]  /*0e50*/  PRMT R13, R10, 0x7610, R13 ;  /* 0x000076100a0d7816 */ /* 0x000fe4000000000d */
[----:B------:R-:W-:Y:S01]  /*0e60*/  F2FP.F16.F32.PACK_AB R5, RZ, R11 ;  /* 0x0000000bff05723e */ /* 0x000fe200000000ff */
[----:B------:R-:W-:Y:S01]  /*0e70*/  FADD.FTZ R18, R18, R7 ;  /* 0x0000000712127221 */ /* 0x000fe20000010000 */
[C---:B------:R-:W-:Y:S02]  /*0e80*/  IADD3 R6, P0, PT, R2.reuse, UR23, RZ ;  /* 0x0000001702067c10 */ /* 0x040fe4000ff1e0ff */
[C---:B------:R-:W-:Y:S01]  /*0e90*/  IADD3 R10, P1, PT, R2.reuse, UR39, RZ ;  /* 0x00000027020a7c10 */ /* 0x040fe2000ff3e0ff */
[----:B------:R0:W-:Y:S01]  /*0ea0*/  STG.E.U16 desc[UR26][R8.64], R13 ;  /* 0x0000000d08007986 */ /* 0x0001e2000c10151a */
[----:B------:R-:W-:-:S02]  /*0eb0*/  IADD3 R12, P2, PT, R2, UR21, RZ ;  /* 0x00000015020c7c10 */ /* 0x000fc4000ff5e0ff */
[C---:B------:R-:W-:Y:S02]  /*0ec0*/  IADD3.X R7, PT, PT, R4.reuse, UR24, RZ, P0, !PT ;  /* 0x0000001804077c10 */ /* 0x040fe400087fe4ff */
[----:B------:R-:W-:Y:S02]  /*0ed0*/  F2FP.F16.F32.PACK_AB R14, RZ, R14 ;  /* 0x0000000eff0e723e */ /* 0x000fe400000000ff */
[C---:B------:R-:W-:Y:S02]  /*0ee0*/  IADD3.X R11, PT, PT, R4.reuse, UR40, RZ, P1, !PT ;  /* 0x00000028040b7c10 */ /* 0x040fe40008ffe4ff */
[----:B------:R-:W-:Y:S02]  /*0ef0*/  F2FP.F16.F32.PACK_AB R18, RZ, R18 ;  /* 0x00000012ff12723e */ /* 0x000fe400000000ff */
[----:B0-----:R-:W-:Y:S02]  /*0f00*/  PRMT R9, R5, 0x7610, R9 ;  /* 0x0000761005097816 */ /* 0x001fe40000000009 */
[----:B------:R-:W-:-:S02]  /*0f10*/  IADD3.X R13, PT, PT, R4, UR22, RZ, P2, !PT ;  /* 0x00000016040d7c10 */ /* 0x000fc400097fe4ff */
        /* <DEDUP_REMOVED lines=12> */
.L_x_986:
[----:B------:R-:W-:Y:S05]  /*0fe0*/  EXIT ;  /* 0x000000000000794d */ /* 0x000fea0003800000 */
        .weak           $__internal_22_$__cuda_sm20_div_u64
        .type           $__internal_22_$__cuda_sm20_div_u64,@function
        .size           $__internal_22_$__cuda_sm20_div_u64,(.L_x_1821 - $__internal_22_$__cuda_sm20_div_u64)
$__internal_22_$__cuda_sm20_div_u64:
        /* <DEDUP_REMOVED lines=68> */
[----:B------:R-:W-:Y:S06]  /*1430*/  RET.REL.NODEC R6 `(_ZN4vllm3moe14moe_sum_kernelIN3c104HalfELi2EEEvPT_PKS4_i) ;  /* 0xffffffe806f07950 */ /* 0x000fec0003c3ffff */
.L_x_988:
        /* <DEDUP_REMOVED lines=12> */
.L_x_1821:


//--------------------- .text._ZN4vllm3moe14moe_sum_kernelIfLi2EEEvPT_PKS2_i --------------------------
	.section	.text._ZN4vllm3moe14moe_sum_kernelIfLi2EEEvPT_PKS2_i,"ax",@progbits
	.align	128
        .global         _ZN4vllm3moe14moe_sum_kernelIfLi2EEEvPT_PKS2_i
        .type           _ZN4vllm3moe14moe_sum_kernelIfLi2EEEvPT_PKS2_i,@function
        .size           _ZN4vllm3moe14moe_sum_kernelIfLi2EEEvPT_PKS2_i,(.L_x_1822 - _ZN4vllm3moe14moe_sum_kernelIfLi2EEEvPT_PKS2_i)
        .other          _ZN4vllm3moe14moe_sum_kernelIfLi2EEEvPT_PKS2_i,@"STO_CUDA_ENTRY STV_DEFAULT"
_ZN4vllm3moe14moe_sum_kernelIfLi2EEEvPT_PKS2_i:
.text._ZN4vllm3moe14moe_sum_kernelIfLi2EEEvPT_PKS2_i:
        /* <DEDUP_REMOVED lines=15> */
[----:B------:R-:W-:Y:S02]  /*00f0*/  SEL R5, R4, UR4, P1 ;  /* 0x0000000404057c07 */ /* 0x000fe40008800000 */
[----:B------:R-:W-:Y:S02]  /*0100*/  SEL R2, RZ, 0x1, P0 ;  /* 0x00000001ff027807 */ /* 0x000fe40000000000 */
[----:B------:R-:W-:Y:S02]  /*0110*/  SEL R0, R7, UR28, P1 ;  /* 0x0000001c07007c07 */ /* 0x000fe40008800000 */
[----:B------:R-:W-:-:S04]  /*0120*/  IADD3 R4, P0, P1, R5, -R4, -R2 ;  /* 0x8000000405047210 */ /* 0x000fc8000791e802 */
[----:B------:R-:W-:Y:S01]  /*0130*/  IADD3.X R5, PT, PT, R0, -0x1, ~R7, P0, P1 ;  /* 0xffffffff00057810 */ /* 0x000fe200007e2c07 */
[----:B------:R-:W-:-:S03]  /*0140*/  IMAD.MOV.U32 R0, RZ, RZ, RZ ;  /* 0x000000ffff007224 */ /* 0x000fc600078e00ff */
[----:B------:R-:W-:-:S13]  /*0150*/  ISETP.NE.U32.AND P0, PT, R5, RZ, PT ;  /* 0x000000ff0500720c */ /* 0x000fda0003f05070 */
[----:B-1----:R-:W-:Y:S05]  /*0160*/  @P0 BRA `(.L_x_990) ;  /* 0x0000000000540947 */ /* 0x002fea0003800000 */
        /* <DEDUP_REMOVED lines=21> */
.L_x_990:
[----:B------:R-:W-:-:S07]  /*02c0*/  MOV R6, 0x2e0 ;  /* 0x000002e000067802 */ /* 0x000fce0000000f00 */
[----:B------:R-:W-:Y:S05]  /*02d0*/  CALL.REL.NOINC `($__internal_23_$__cuda_sm20_div_u64) ;  /* 0x0000000800c07944 */ /* 0x000fea0003c00000 */
.L_x_991:
[----:B------:R-:W-:Y:S05]  /*02e0*/  BSYNC.RECONVERGENT B0 ;  /* 0x0000000000007941 */ /* 0x000fea0003800200 */
.L_x_989:
        /* <DEDUP_REMOVED lines=11> */
[----:B------:R-:W-:Y:S01]  /*03a0*/  VIADD R16, R16, 0x1 ;  /* 0x0000000110107836 */ /* 0x000fe20000000000 */
[C---:B------:R-:W-:Y:S01]  /*03b0*/  SHF.L.U64.HI R18, R3.reuse, 0x2, R0 ;  /* 0x0000000203127819 */ /* 0x040fe20000010200 */
[----:B------:R-:W-:Y:S01]  /*03c0*/  IMAD.SHL.U32 R19, R3, 0x4, RZ ;  /* 0x0000000403137824 */ /* 0x000fe200078e00ff */
[----:B------:R-:W1:Y:S01]  /*03d0*/  LDCU.64 UR18, c[0x0][0x388] ;  /* 0x00007100ff1277ac */ /* 0x000e620008000a00 */
[----:B------:R-:W-:Y:S01]  /*03e0*/  IMAD.MOV.U32 R17, RZ, RZ, RZ ;  /* 0x000000ffff117224 */ /* 0x000fe200078e00ff */
[----:B------:R-:W-:Y:S01]  /*03f0*/  LOP3.LUT R16, R16, 0x3, RZ, 0xc0, !PT ;  /* 0x0000000310107812 */ /* 0x000fe200078ec0ff */
[----:B------:R-:W2:Y:S01]  /*0400*/  LDCU.128 UR12, c[0x0][0x380] ;  /* 0x00007000ff0c77ac */ /* 0x000ea20008000c00 */
[----:B------:R-:W-:Y:S02]  /*0410*/  UIMAD UR6, UR28, UR16, URZ ;  /* 0x000000101c0672a4 */ /* 0x000fe4000f8e02ff */
[----:B------:R-:W-:-:S02]  /*0420*/  USHF.L.U32 UR4, UR16, 0x3, URZ ;  /* 0x0000000310047899 */ /* 0x000fc400080006ff */
[----:B------:R-:W-:Y:S02]  /*0430*/  USHF.R.U32.HI UR5, URZ, 0x1d, UR16 ;  /* 0x0000001dff057899 */ /* 0x000fe40008011610 */
[----:B0-----:R-:W-:Y:S02]  /*0440*/  UIMAD.WIDE.U32 UR8, UR16, UR7, URZ ;  /* 0x00000007100872a5 */ /* 0x001fe4000f8e00ff */
[----:B------:R-:W-:Y:S02]  /*0450*/  ULOP3.LUT UR4, UR4, 0x4, URZ, 0xfc, !UPT ;  /* 0x0000000404047892 */ /* 0x000fe4000f8efcff */
[----:B------:R-:W-:Y:S01]  /*0460*/  UIADD3 UR6, UPT, UPT, UR9, UR6, URZ ;  /* 0x0000000609067290 */ /* 0x000fe2000fffe0ff */
[----:B-1----:R-:W-:Y:S01]  /*0470*/  IMAD.U32 R4, RZ, RZ, UR18 ;  /* 0x00000012ff047e24 */ /* 0x002fe2000f8e00ff */
[----:B------:R-:W-:Y:S01]  /*0480*/  UIMAD UR5, UR5, UR7, URZ ;  /* 0x00000007050572a4 */ /* 0x000fe2000f8e02ff */
[----:B------:R-:W-:Y:S02]  /*0490*/  IMAD.U32 R6, RZ, RZ, UR8 ;  /* 0x00000008ff067e24 */ /* 0x000fe4000f8e00ff */
[----:B------:R-:W-:Y:S01]  /*04a0*/  IMAD.U32 R7, RZ, RZ, UR9 ;  /* 0x00000009ff077e24 */ /* 0x000fe2000f8e00ff */
[----:B------:R-:W-:Y:S01]  /*04b0*/  UIMAD UR5, UR28, UR4, UR5 ;  /* 0x000000041c0572a4 */ /* 0x000fe2000f8e0205 */
[----:B------:R-:W-:Y:S01]  /*04c0*/  IMAD.U32 R7, RZ, RZ, UR7 ;  /* 0x00000007ff077e24 */ /* 0x000fe2000f8e00ff */
[C---:B--2---:R-:W-:Y:S01]  /*04d0*/  LEA R10, P1, R6.reuse, UR12, 0x2 ;  /* 0x0000000c060a7c11 */ /* 0x044fe2000f8210ff */
[----:B------:R-:W-:Y:S01]  /*04e0*/  IMAD.U32 R5, RZ, RZ, UR19 ;  /* 0x00000013ff057e24 */ /* 0x000fe2000f8e00ff */
[----:B------:R-:W-:Y:S01]  /*04f0*/  LEA R2, P2, R6, UR14, 0x3 ;  /* 0x0000000e06027c11 */ /* 0x000fe2000f8418ff */
[----:B------:R-:W-:-:S02]  /*0500*/  IMAD.U32 R21, RZ, RZ, UR6 ;  /* 0x00000006ff157e24 */ /* 0x000fc4000f8e00ff */
[----:B------:R-:W-:-:S03]  /*0510*/  IMAD.WIDE.U32 R4, R7, UR4, R4 ;  /* 0x0000000407047c25 */ /* 0x000fc6000f8e0004 */
[C-C-:B------:R-:W-:Y:S01]  /*0520*/  LEA.HI.X R11, R6.reuse, UR13, R21.reuse, 0x2, P1 ;  /* 0x0000000d060b7c11 */ /* 0x140fe200088f1415 */
[----:B------:R-:W-:Y:S01]  /*0530*/  VIADD R23, R5, UR5 ;  /* 0x0000000505177c36 */ /* 0x000fe20008000000 */
[----:B------:R-:W-:-:S07]  /*0540*/  LEA.HI.X R21, R6, UR15, R21, 0x3, P2 ;  /* 0x0000000f06157c11 */ /* 0x000fce00090f1c15 */
.L_x_994:
[C---:B------:R-:W-:Y:S02]  /*0550*/  IADD3 R12, P1, PT, R19.reuse, R2, RZ ;  /* 0x00000002130c7210 */ /* 0x040fe40007f3e0ff */
[----:B------:R-:W-:-:S03]  /*0560*/  IADD3 R8, P2, PT, R19, R4, RZ ;  /* 0x0000000413087210 */ /* 0x000fc60007f5e0ff */
[C---:B------:R-:W-:Y:S02]  /*0570*/  IMAD.X R13, R18.reuse, 0x1, R21, P1 ;  /* 0x00000001120d7824 */ /* 0x040fe400008e0615 */
[----:B------:R-:W-:-:S03]  /*0580*/  IMAD.X R9, R18, 0x1, R23, P2 ;  /* 0x0000000112097824 */ /* 0x000fc600010e0617 */
[----:B------:R-:W2:Y:S04]  /*0590*/  LDG.E.CONSTANT R12, desc[UR26][R12.64] ;  /* 0x0000001a0c0c7981 */ /* 0x000ea8000c1e9900 */
[----:B------:R-:W3:Y:S01]  /*05a0*/  LDG.E.CONSTANT R9, desc[UR26][R8.64] ;  /* 0x0000001a08097981 */ /* 0x000ee2000c1e9900 */
[----:B0-----:R-:W-:Y:S02]  /*05b0*/  IADD3 R6, P1, PT, R19, R10, RZ ;  /* 0x0000000a13067210 */ /* 0x001fe40007f3e0ff */
[----:B------:R-:W-:-:S03]  /*05c0*/  IADD3 R3, P3, PT, R3, UR10, RZ ;  /* 0x0000000a03037c10 */ /* 0x000fc6000ff7e0ff */
[----:B------:R-:W-:Y:S01]  /*05d0*/  IMAD.X R7, R18, 0x1, R11, P1 ;  /* 0x0000000112077824 */ /* 0x000fe200008e060b */
[----:B------:R-:W-:Y:S01]  /*05e0*/  IADD3 R16, P1, PT, R16, -0x1, RZ ;  /* 0xffffffff10107810 */ /* 0x000fe20007f3e0ff */
[----:B------:R-:W-:-:S03]  /*05f0*/  IMAD.X R0, RZ, RZ, R0, P3 ;  /* 0x000000ffff007224 */ /* 0x000fc600018e0600 */
[----:B------:R-:W-:Y:S02]  /*0600*/  IADD3.X R17, PT, PT, R17, -0x1, RZ, P1, !PT ;  /* 0xffffffff11117810 */ /* 0x000fe40000ffe4ff */
[----:B------:R-:W-:-:S04]  /*0610*/  ISETP.NE.U32.AND P1, PT, R16, RZ, PT ;  /* 0x000000ff1000720c */ /* 0x000fc80003f25070 */
[----:B------:R-:W-:Y:S01]  /*0620*/  ISETP.NE.AND.EX P1, PT, R17, RZ, PT, P1 ;  /* 0x000000ff1100720c */ /* 0x000fe20003f25310 */
[----:B--2---:R-:W-:-:S04]  /*0630*/  FADD.FTZ R14, RZ, R12 ;  /* 0x0000000cff0e7221 */ /* 0x004fc80000010000 */
[----:B---3--:R-:W-:Y:S01]  /*0640*/  FADD.FTZ R15, R14, R9 ;  /* 0x000000090e0f7221 */ /* 0x008fe20000010000 */
[----:B------:R-:W-:Y:S02]  /*0650*/  IMAD.U32 R14, RZ, RZ, UR10 ;  /* 0x0000000aff0e7e24 */ /* 0x000fe4000f8e00ff */
[----:B------:R-:W-:Y:S02]  /*0660*/  IMAD.U32 R9, RZ, RZ, UR10 ;  /* 0x0000000aff097e24 */ /* 0x000fe4000f8e00ff */
[----:B------:R0:W-:Y:S01]  /*0670*/  STG.E desc[UR26][R6.64], R15 ;  /* 0x0000000f06007986 */ /* 0x0001e2000c10191a */
[----:B------:R-:W-:-:S04]  /*0680*/  LEA R19, P2, R14, R19, 0x2 ;  /* 0x000000130e137211 */ /* 0x000fc800078410ff */
[----:B------:R-:W-:Y:S01]  /*0690*/  LEA.HI.X R18, R9, R18, RZ, 0x2, P2 ;  /* 0x0000001209127211 */ /* 0x000fe200010f14ff */
[----:B------:R-:W-:Y:S08]  /*06a0*/  @P1 BRA `(.L_x_994) ;  /* 0xfffffffc00a81947 */ /* 0x000ff0000383ffff */
.L_x_993:
[----:B------:R-:W-:Y:S05]  /*06b0*/  BSYNC.RECONVERGENT B0 ;  /* 0x0000000000007941 */ /* 0x000fea0003800200 */
.L_x_992:
[----:B------:R-:W-:Y:S05]  /*06c0*/  @!P0 EXIT ;  /* 0x000000000000894d */ /* 0x000fea0003800000 */
[----:B------:R-:W1:Y:S01]  /*06d0*/  LDCU UR40, c[0x0][0x390] ;  /* 0x00007200ff2877ac */ /* 0x000e620008000800 */
[----:B------:R-:W-:Y:S01]  /*06e0*/  BSSY.RECONVERGENT B0, `(.L_x_995) ;  /* 0x000006e000007945 */ /* 0x000fe20003800200 */
[C---:B------:R-:W-:Y:S01]  /*06f0*/  SHF.L.U64.HI R4, R3.reuse, 0x2, R0 ;  /* 0x0000000203047819 */ /* 0x040fe20000010200 */
[----:B------:R-:W-:Y:S01]  /*0700*/  IMAD.SHL.U32 R2, R3, 0x4, RZ ;  /* 0x0000000403027824 */ /* 0x000fe200078e00ff */
[----:B------:R-:W2:Y:S01]  /*0710*/  LDCU.64 UR14, c[0x0][0x380] ;  /* 0x00007000ff0e77ac */ /* 0x000ea20008000a00 */
[----:B------:R-:W-:Y:S02]  /*0720*/  UIMAD UR4, UR28, UR16, URZ ;  /* 0x000000101c0472a4 */ /* 0x000fe4000f8e02ff */
[----:B------:R-:W-:Y:S02]  /*0730*/  USHF.L.U32 UR29, UR10, 0x2, URZ ;  /* 0x000000020a1d7899 */ /* 0x000fe400080006ff */
[----:B------:R-:W-:Y:S02]  /*0740*/  USHF.R.U32.HI UR30, URZ, 0x1e, UR10 ;  /* 0x0000001eff1e7899 */ /* 0x000fe4000801160a */
[----:B------:R-:W-:-:S02]  /*0750*/  USHF.L.U32 UR5, UR10, 0x3, URZ ;  /* 0x000000030a057899 */ /* 0x000fc400080006ff */
[----:B------:R-:W-:Y:S02]  /*0760*/  USHF.R.U32.HI UR11, URZ, 0x1d, UR10 ;  /* 0x0000001dff0b7899 */ /* 0x000fe4000801160a */
[----:B-1----:R-:W-:Y:S02]  /*0770*/  UIMAD.WIDE.U32 UR12, UR16, UR40, URZ ;  /* 0x00000028100c72a5 */ /* 0x002fe4000f8e00ff */
[----:B------:R-:W-:Y:S02]  /*0780*/  USHF.R.U32.HI UR18, URZ, 0x1d, UR10 ;  /* 0x0000001dff127899 */ /* 0x000fe4000801160a */
[----:B------:R-:W-:Y:S02]  /*0790*/  UIADD3 UR6, UPT, UPT, UR13, UR4, URZ ;  /* 0x000000040d067290 */ /* 0x000fe4000fffe0ff */
[----:B------:R-:W-:Y:S02]  /*07a0*/  USHF.L.U32 UR8, UR12, 0x2, URZ ;  /* 0x000000020c087899 */ /* 0x000fe400080006ff */
[----:B------:R-:W-:-:S02]  /*07b0*/  USHF.L.U64.HI UR9, UR12, 0x2, UR6 ;  /* 0x000000020c097899 */ /* 0x000fc40008010206 */
[----:B--2---:R-:W-:Y:S02]  /*07c0*/  UIADD3 UR38, UP0, UP1, UR8, UR14, UR29 ;  /* 0x0000000e08267290 */ /* 0x004fe4000f91e01d */
[----:B------:R-:W-:Y:S02]  /*07d0*/  UIMAD.WIDE.U32 UR6, UR10, 0xc, UR8 ;  /* 0x0000000c0a0678a5 */ /* 0x000fe4000f8e0008 */
[----:B------:R-:W-:Y:S01]  /*07e0*/  UIADD3.X UR39, UPT, UPT, UR9, UR15, UR30, UP0, UP1 ;  /* 0x0000000f09277290 */ /* 0x000fe200087e241e */
[----:B------:R-:W1:Y:S01]  /*07f0*/  LDCU.64 UR12, c[0x0][0x388] ;  /* 0x00007100ff0c77ac */ /* 0x000e620008000a00 */
[----:B------:R-:W-:Y:S01]  /*0800*/  UIADD3 UR21, UP0, UPT, UR6, UR14, URZ ;  /* 0x0000000e06157290 */ /* 0x000fe2000ff1e0ff */
[----:B------:R-:W-:Y:S01]  /*0810*/  UMOV UR4, URZ ;  /* 0x000000ff00047c82 */ /* 0x000fe20008000000 */
[----:B------:R-:W-:Y:S02]  /*0820*/  UIADD3 UR23, UP2, UP3, UR8, UR14, UR5 ;  /* 0x0000000e08177290 */ /* 0x000fe4000fb5e005 */
[----:B------:R-:W-:-:S03]  /*0830*/  UIADD3.X UR22, UPT, UPT, UR15, UR7, UR4, UP0, !UPT ;  /* 0x000000070f167290 */ /* 0x000fc600087fe404 */
[----:B------:R-:W2:Y:S01]  /*0840*/  LDCU.64 UR6, c[0x0][0x388] ;  /* 0x00007100ff0677ac */ /* 0x000ea20008000a00 */
[----:B------:R-:W-:Y:S02]  /*0850*/  UIADD3 UR37, UP4, UPT, UR8, UR14, URZ ;  /* 0x0000000e08257290 */ /* 0x000fe4000ff9e0ff */
[----:B------:R-:W-:Y:S02]  /*0860*/  USHF.L.U32 UR5, UR16, 0x3, URZ ;  /* 0x0000000310057899 */ /* 0x000fe400080006ff */
[----:B------:R-:W-:Y:S02]  /*0870*/  USHF.R.U32.HI UR8, URZ, 0x1d, UR16 ;  /* 0x0000001dff087899 */ /* 0x000fe40008011610 */
[----:B------:R-:W-:Y:S02]  /*0880*/  UIADD3.X UR24, UPT, UPT, UR9, UR15, UR11, UP2, UP3 ;  /* 0x0000000f09187290 */ /* 0x000fe400097e640b */
[----:B------:R-:W-:Y:S02]  /*0890*/  UIADD3.X UR20, UPT, UPT, UR9, UR15, URZ, UP4, !UPT ;  /* 0x0000000f09147290 */ /* 0x000fe4000a7fe4ff */
[----:B------:R-:W-:-:S02]  /*08a0*/  UIMAD UR9, UR28, UR16, URZ ;  /* 0x000000101c0972a4 */ /* 0x000fc4000f8e02ff */
[----:B------:R-:W-:Y:S02]  /*08b0*/  UIMAD.WIDE.U32 UR16, UR16, UR40, URZ ;  /* 0x00000028101072a5 */ /* 0x000fe4000f8e00ff */
[----:B------:R-:W-:Y:S02]  /*08c0*/  ULOP3.LUT UR5, UR5, 0x4, URZ, 0xfc, !UPT ;  /* 0x0000000405057892 */ /* 0x000fe4000f8efcff */
[----:B------:R-:W-:Y:S02]  /*08d0*/  UIMAD UR8, UR8, UR40, URZ ;  /* 0x00000028080872a4 */ /* 0x000fe4000f8e02ff */
[----:B------:R-:W-:Y:S02]  /*08e0*/  UIADD3 UR17, UPT, UPT, UR17, UR9, URZ ;  /* 0x0000000911117290 */ /* 0x000fe4000fffe0ff */
[----:B------:R-:W-:Y:S02]  /*08f0*/  UIMAD UR25, UR28, UR5, UR8 ;  /* 0x000000051c1972a4 */ /* 0x000fe4000f8e0208 */
[----:B-1----:R-:W-:-:S02]  /*0900*/  UIMAD.WIDE.U32 UR8, UR5, UR40, UR12 ;  /* 0x00000028050872a5 */ /* 0x002fc4000f8e000c */
[----:B------:R-:W-:Y:S02]  /*0910*/  USHF.L.U32 UR11, UR10, 0x3, URZ ;  /* 0x000000030a0b7899 */ /* 0x000fe400080006ff */
[----:B------:R-:W-:Y:S02]  /*0920*/  UIMAD.WIDE.U32 UR14, UR5, UR40, URZ ;  /* 0x00000028050e72a5 */ /* 0x000fe4000f8e00ff */
[----:B------:R-:W-:Y:S02]  /*0930*/  USHF.L.U32 UR12, UR16, 0x3, URZ ;  /* 0x00000003100c7899 */ /* 0x000fe400080006ff */
[----:B------:R-:W-:Y:S02]  /*0940*/  UIADD3 UR19, UPT, UPT, UR25, UR15, URZ ;  /* 0x0000000f19137290 */ /* 0x000fe4000fffe0ff */
[----:B------:R-:W-:Y:S02]  /*0950*/  USHF.L.U64.HI UR13, UR16, 0x3, UR17 ;  /* 0x00000003100d7899 */ /* 0x000fe40008010211 */
[----:B--2---:R-:W-:-:S02]  /*0960*/  UIADD3 UR35, UP4, UP5, UR12, UR6, UR29 ;  /* 0x000000060c237290 */ /* 0x004fc4000fd9e01d */
[----:B------:R-:W-:Y:S02]  /*0970*/  UIADD3 UR33, UP3, UP0, UR12, UR6, UR11 ;  /* 0x000000060c217290 */ /* 0x000fe4000f87e00b */
[----:B------:R-:W-:Y:S02]  /*0980*/  UIADD3 UR5, UP1, UP2, UR14, UR6, UR11 ;  /* 0x000000060e057290 */ /* 0x000fe4000fa3e00b */
[----:B------:R-:W-:Y:S02]  /*0990*/  UIADD3.X UR36, UPT, UPT, UR13, UR7, UR30, UP4, UP5 ;  /* 0x000000070d247290 */ /* 0x000fe4000a7ea41e */
[----:B------:R-:W-:Y:S02]  /*09a0*/  UIADD3.X UR34, UPT, UPT, UR13, UR7, UR18, UP3, UP0 ;  /* 0x000000070d227290 */ /* 0x000fe40009fe0412 */
[----:B------:R-:W-:Y:S02]  /*09b0*/  UIADD3.X UR11, UPT, UPT, UR19, UR7, UR18, UP1, UP2 ;  /* 0x00000007130b7290 */ /* 0x000fe40008fe4412 */
[----:B------:R-:W-:-:S02]  /*09c0*/  UIADD3 UR32, UP5, UP6, UR14, UR6, UR29 ;  /* 0x000000060e207290 */ /* 0x000fc4000febe01d */
[----:B------:R-:W-:Y:S01]  /*09d0*/  UMOV UR18, UR14 ;  /* 0x0000000e00127c82 */ /* 0x000fe20008000000 */
[----:B------:R-:W-:Y:S02]  /*09e0*/  UIMAD.WIDE.U32 UR16, UR10, 0xc, UR12 ;  /* 0x0000000c0a1078a5 */ /* 0x000fe4000f8e000c */
[----:B------:R-:W-:Y:S02]  /*09f0*/  UIMAD.WIDE.U32 UR14, UR10, 0xc, UR18 ;  /* 0x0000000c0a0e78a5 */ /* 0x000fe4000f8e0012 */
[----:B------:R-:W-:Y:S02]  /*0a00*/  UIADD3.X UR18, UPT, UPT, UR19, UR7, UR30, UP5, UP6 ;  /* 0x0000000713127290 */ /* 0x000fe4000afec41e */
[----:B------:R-:W-:Y:S02]  /*0a10*/  UIADD3 UR31, UP4, UPT, UR12, UR6, URZ ;  /* 0x000000060c1f7290 */ /* 0x000fe4000ff9e0ff */
[----:B------:R-:W-:Y:S02]  /*0a20*/  UIADD3 UR19, UP0, UPT, UR16, UR6, URZ ;  /* 0x0000000610137290 */ /* 0x000fe4000ff1e0ff */
[----:B------:R-:W-:-:S02]  /*0a30*/  UIADD3 UR6, UP1, UPT, UR14, UR6, URZ ;  /* 0x000000060e067290 */ /* 0x000fc4000ff3e0ff */
[----:B------:R-:W-:Y:S02]  /*0a40*/  UIADD3.X UR16, UPT, UPT, UR7, UR4, UR17, UP0, !UPT ;  /* 0x0000000407107290 */ /* 0x000fe400087fe411 */
[----:B------:R-:W-:Y:S02]  /*0a50*/  UIADD3.X UR12, UPT, UPT, UR13, UR7, URZ, UP4, !UPT ;  /* 0x000000070d0c7290 */ /* 0x000fe4000a7fe4ff */
[----:B------:R-:W-:Y:S02]  /*0a60*/  UIADD3.X UR4, UPT, UPT, UR7, UR4, UR15, UP1, !UPT ;  /* 0x0000000407047290 */ /* 0x000fe40008ffe40f */
[----:B------:R-:W-:-:S12]  /*0a70*/  UIADD3 UR25, UPT, UPT, UR9, UR25, URZ ;  /* 0x0000001909197290 */ /* 0x000fd8000fffe0ff */
.L_x_996:
[C---:B0-----:R-:W-:Y:S02]  /*0a80*/  IADD3 R6, P0, PT, R2.reuse, UR31, RZ ;  /* 0x0000001f02067c10 */ /* 0x041fe4000ff1e0ff */
[----:B------:R-:W-:Y:S02]  /*0a90*/  IADD3 R10, P1, PT, R2, UR8, RZ ;  /* 0x00000008020a7c10 */ /* 0x000fe4000ff3e0ff */
[----:B------:R-:W-:Y:S02]  /*0aa0*/  IADD3.X R7, PT, PT, R4, UR12, RZ, P0, !PT ;  /* 0x0000000c04077c10 */ /* 0x000fe400087fe4ff */
[----:B------:R-:W-:Y:S02]  /*0ab0*/  IADD3 R12, P0, PT, R2, UR35, RZ ;  /* 0x00000023020c7c10 */ /* 0x000fe4000ff1e0ff */
[----:B------:R-:W-:Y:S01]  /*0ac0*/  IADD3.X R11, PT, PT, R4, UR25, RZ, P1, !PT ;  /* 0x00000019040b7c10 */ /* 0x000fe20008ffe4ff */
[----:B------:R0:W2:Y:S01]  /*0ad0*/  LDG.E.CONSTANT R5, desc[UR26][R6.64] ;  /* 0x0000001a06057981 */ /* 0x0000a2000c1e9900 */
[----:B------:R-:W-:-:S02]  /*0ae0*/  IADD3 R14, P1, PT, R2, UR32, RZ ;  /* 0x00000020020e7c10 */ /* 0x000fc4000ff3e0ff */
[----:B------:R-:W-:Y:S01]  /*0af0*/  IADD3.X R13, PT, PT, R4, UR36, RZ, P0, !PT ;  /* 0x00000024040d7c10 */ /* 0x000fe200087fe4ff */
[----:B------:R1:W3:Y:S01]  /*0b00*/  LDG.E.CONSTANT R20, desc[UR26][R10.64] ;  /* 0x0000001a0a147981 */ /* 0x0002e2000c1e9900 */
[----:B------:R-:W-:Y:S02]  /*0b10*/  IADD3 R16, P0, PT, R2, UR33, RZ ;  /* 0x0000002102107c10 */ /* 0x000fe4000ff1e0ff */
[----:B------:R-:W-:Y:S01]  /*0b20*/  IADD3.X R15, PT, PT, R4, UR18, RZ, P1, !PT ;  /* 0x00000012040f7c10 */ /* 0x000fe20008ffe4ff */
[----:B------:R-:W4:Y:S01]  /*0b30*/  LDG.E.CONSTANT R12, desc[UR26][R12.64] ;  /* 0x0000001a0c0c7981 */ /* 0x000f22000c1e9900 */
[C---:B------:R-:W-:Y:S02]  /*0b40*/  IADD3 R18, P2, PT, R2.reuse, UR19, RZ ;  /* 0x0000001302127c10 */ /* 0x040fe4000ff5e0ff */
[----:B------:R-:W-:Y:S02]  /*0b50*/  IADD3 R8, P1, PT, R2, UR5, RZ ;  /* 0x0000000502087c10 */ /* 0x000fe4000ff3e0ff */
[----:B------:R-:W-:Y:S01]  /*0b60*/  IADD3.X R17, PT, PT, R4, UR34, RZ, P0, !PT ;  /* 0x0000002204117c10 */ /* 0x000fe200087fe4ff */
[----:B------:R5:W3:Y:S01]  /*0b70*/  LDG.E.CONSTANT R15, desc[UR26][R14.64] ;  /* 0x0000001a0e0f7981 */ /* 0x000ae2000c1e9900 */
[----:B0-----:R-:W-:-:S02]  /*0b80*/  IADD3 R6, P0, PT, R2, UR6, RZ ;  /* 0x0000000602067c10 */ /* 0x001fc4000ff1e0ff */
[C---:B------:R-:W-:Y:S01]  /*0b90*/  IADD3.X R19, PT, PT, R4.reuse, UR16, RZ, P2, !PT ;  /* 0x0000001004137c10 */ /* 0x040fe200097fe4ff */
[----:B------:R-:W3:Y:S01]  /*0ba0*/  LDG.E.CONSTANT R16, desc[UR26][R16.64] ;  /* 0x0000001a10107981 */ /* 0x000ee2000c1e9900 */
[C---:B------:R-:W-:Y:S02]  /*0bb0*/  IADD3.X R9, PT, PT, R4.reuse, UR11, RZ, P1, !PT ;  /* 0x0000000b04097c10 */ /* 0x040fe40008ffe4ff */
[----:B------:R-:W-:Y:S01]  /*0bc0*/  IADD3.X R7, PT, PT, R4, UR4, RZ, P0, !PT ;  /* 0x0000000404077c10 */ /* 0x000fe200087fe4ff */
[----:B------:R-:W3:Y:S04]  /*0bd0*/  LDG.E.CONSTANT R18, desc[UR26][R18.64] ;  /* 0x0000001a12127981 */ /* 0x000ee8000c1e9900 */
[----:B------:R-:W3:Y:S04]  /*0be0*/  LDG.E.CONSTANT R9, desc[UR26][R8.64] ;  /* 0x0000001a08097981 */ /* 0x000ee8000c1e9900 */
[----:B------:R0:W3:Y:S01]  /*0bf0*/  LDG.E.CONSTANT R21, desc[UR26][R6.64] ;  /* 0x0000001a06157981 */ /* 0x0000e2000c1e9900 */
[----:B-1----:R-:W-:-:S02]  /*0c00*/  IADD3 R10, P0, PT, R2, UR37, RZ ;  /* 0x00000025020a7c10 */ /* 0x002fc4000ff1e0ff */
[----:B-----5:R-:W-:Y:S02]  /*0c10*/  IADD3 R14, P1, PT, R2, UR23, RZ ;  /* 0x00000017020e7c10 */ /* 0x020fe4000ff3e0ff */
[----:B------:R-:W-:Y:S02]  /*0c20*/  IADD3.X R11, PT, PT, R4, UR20, RZ, P0, !PT ;  /* 0x00000014040b7c10 */ /* 0x000fe400087fe4ff */
[----:B0-----:R-:W-:-:S04]  /*0c30*/  IADD3 R6, P2, PT, R2, UR21, RZ ;  /* 0x0000001502067c10 */ /* 0x001fc8000ff5e0ff */
[----:B------:R-:W-:Y:S01]  /*0c40*/  IADD3.X R7, PT, PT, R4, UR22, RZ, P2, !PT ;  /* 0x0000001604077c10 */ /* 0x000fe200097fe4ff */
[----:B--2---:R-:W-:Y:S01]  /*0c50*/  FADD.FTZ R5, RZ, R5 ;  /* 0x00000005ff057221 */ /* 0x004fe20000010000 */
[----:B----4-:R-:W-:-:S03]  /*0c60*/  FADD.FTZ R12, RZ, R12 ;  /* 0x0000000cff0c7221 */ /* 0x010fc60000010000 */
[----:B---3--:R-:W-:Y:S01]  /*0c70*/  FADD.FTZ R5, R5, R20 ;  /* 0x0000001405057221 */ /* 0x008fe20000010000 */
[----:B------:R-:W-:Y:S01]  /*0c80*/  FADD.FTZ R17, R12, R15 ;  /* 0x0000000f0c117221 */ /* 0x000fe20000010000 */
[----:B------:R-:W-:Y:S01]  /*0c90*/  IADD3 R12, P0, PT, R2, UR38, RZ ;  /* 0x00000026020c7c10 */ /* 0x000fe2000ff1e0ff */
[----:B------:R-:W-:-:S03]  /*0ca0*/  FADD.FTZ R16, RZ, R16 ;  /* 0x00000010ff107221 */ /* 0x000fc60000010000 */
[C---:B------:R-:W-:Y:S01]  /*0cb0*/  IADD3.X R13, PT, PT, R4.reuse, UR39, RZ, P0, !PT ;  /* 0x00000027040d7c10 */ /* 0x040fe200087fe4ff */
[----:B------:R-:W-:Y:S01]  /*0cc0*/  FADD.FTZ R18, RZ, R18 ;  /* 0x00000012ff127221 */ /* 0x000fe20000010000 */
[----:B------:R-:W-:Y:S01]  /*0cd0*/  IADD3.X R15, PT, PT, R4, UR24, RZ, P1, !PT ;  /* 0x00000018040f7c10 */ /* 0x000fe20008ffe4ff */
[----:B------:R-:W-:Y:S01]  /*0ce0*/  FADD.FTZ R9, R16, R9 ;  /* 0x0000000910097221 */ /* 0x000fe20000010000 */
[----:B------:R-:W-:Y:S01]  /*0cf0*/  IADD3 R3, P0, PT, R3, UR29, RZ ;  /* 0x0000001d03037c10 */ /* 0x000fe2000ff1e0ff */
[----:B------:R0:W-:Y:S01]  /*0d00*/  STG.E desc[UR26][R10.64], R5 ;  /* 0x000000050a007986 */ /* 0x0001e2000c10191a */
[----:B------:R-:W-:-:S03]  /*0d10*/  FADD.FTZ R21, R18, R21 ;  /* 0x0000001512157221 */ /* 0x000fc60000010000 */
[----:B------:R1:W-:Y:S01]  /*0d20*/  STG.E desc[UR26][R12.64], R17 ;  /* 0x000000110c007986 */ /* 0x0003e2000c10191a */
[----:B------:R-:W-:-:S03]  /*0d30*/  IADD3.X R0, PT, PT, R0, UR30, RZ, P0, !PT ;  /* 0x0000001e00007c10 */ /* 0x000fc600087fe4ff */
[----:B------:R1:W-:Y:S01]  /*0d40*/  STG.E desc[UR26][R14.64], R9 ;  /* 0x000000090e007986 */ /* 0x0003e2000c10191a */
[----:B------:R-:W-:-:S03]  /*0d50*/  ISETP.GE.U32.AND P0, PT, R3, UR40, PT ;  /* 0x0000002803007c0c */ /* 0x000fc6000bf06070 */
[----:B------:R1:W-:Y:S01]  /*0d60*/  STG.E desc[UR26][R6.64], R21 ;  /* 0x0000001506007986 */ /* 0x0003e2000c10191a */
[----:B------:R-:W-:Y:S01]  /*0d70*/  ISETP.GE.AND.EX P0, PT, R0, UR28, PT, P0 ;  /* 0x0000001c00007c0c */ /* 0x000fe2000bf06300 */
[----:B0-----:R-:W-:-:S05]  /*0d80*/  IMAD.U32 R5, RZ, RZ, UR10 ;  /* 0x0000000aff057e24 */ /* 0x001fca000f8e00ff */
[----:B------:R-:W-:-:S04]  /*0d90*/  LEA R2, P1, R5, R2, 0x4 ;  /* 0x0000000205027211 */ /* 0x000fc800078220ff */
[----:B------:R-:W-:-:S03]  /*0da0*/  LEA.HI.X R4, R5, R4, RZ, 0x4, P1 ;  /* 0x0000000405047211 */ /* 0x000fc600008f24ff */
[----:B-1----:R-:W-:Y:S06]  /*0db0*/  @!P0 BRA `(.L_x_996) ;  /* 0xfffffffc00308947 */ /* 0x002fec000383ffff */
[----:B------:R-:W-:Y:S05]  /*0dc0*/  BSYNC.RECONVERGENT B0 ;  /* 0x0000000000007941 */ /* 0x000fea0003800200 */
.L_x_995:
[----:B------:R-:W-:Y:S05]  /*0dd0*/  EXIT ;  /* 0x000000000000794d */ /* 0x000fea0003800000 */
        .weak           $__internal_23_$__cuda_sm20_div_u64
        .type           $__internal_23_$__cuda_sm20_div_u64,@function
        .size           $__internal_23_$__cuda_sm20_div_u64,(.L_x_1822 - $__internal_23_$__cuda_sm20_div_u64)
$__internal_23_$__cuda_sm20_div_u64:
        /* <DEDUP_REMOVED lines=68> */
[----:B------:R-:W-:Y:S06]  /*1220*/  RET.REL.NODEC R6 `(_ZN4vllm3moe14moe_sum_kernelIfLi2EEEvPT_PKS2_i) ;  /* 0xffffffec06747950 */ /* 0x000fec0003c3ffff */
.L_x_997:
        /* <DEDUP_REMOVED lines=13> */
.L_x_1822:


//--------------------- .text._ZN4vllm3moe35count_and_sort_expert_tokens_kernelImEEvPKT_PiS5_S5_miiib --------------------------
	.section	.text._ZN4vllm3moe35count_and_sort_expert_tokens_kernelImEEvPKT_PiS5_S5_miiib,"ax",@progbits
	.align	128
        .global         _ZN4vllm3moe35count_and_sort_expert_tokens_kernelImEEvPKT_PiS5_S5_miiib
        .type           _ZN4vllm3moe35count_and_sort_expert_tokens_kernelImEEvPKT_PiS5_S5_miiib,@function
        .size           _ZN4vllm3moe35count_and_sort_expert_tokens_kernelImEEvPKT_PiS5_S5_miiib,(.L_x_1848 - _ZN4vllm3moe35count_and_sort_expert_tokens_kernelImEEvPKT_PiS5_S5_miiib)
        .other          _ZN4vllm3moe35count_and_sort_expert_tokens_kernelImEEvPKT_PiS5_S5_miiib,@"STO_CUDA_ENTRY STV_DEFAULT"
_ZN4vllm3moe35count_and_sort_expert_tokens_kernelImEEvPKT_PiS5_S5_miiib:
.text._ZN4vllm3moe35count_and_sort_expert_tokens_kernelImEEvPKT_PiS5_S5_miiib:
[----:B------:R-:W-:Y:S01]  /*0000*/  LDC R1, c[0x0][0x37c] ;  /* 0x0000df00ff017b82 */ /* 0x000fe20000000800 */
[----:B------:R-:W0:Y:S07]  /*0010*/  S2R R7, SR_TID.X ;  /* 0x0000000000077919 */ /* 0x000e2e0000002100 */
        /* <DEDUP_REMOVED lines=9> */
[----:B------:R-:W0:Y:S01]  /*00b0*/  LDCU.U8 UR4, c[0x0][0x3b4] ;  /* 0x00007680ff0477ac */ /* 0x000e220008000000 */
[----:B------:R-:W1:Y:S01]  /*00c0*/  LDC.64 R4, c[0x0][0x388] ;  /* 0x0000e200ff047b82 */ /* 0x000e620000000a00 */
[----:B------:R-:W-:Y:S01]  /*00d0*/  IMAD.MOV.U32 R6, RZ, RZ, RZ ;  /* 0x000000ffff067224 */ /* 0x000fe200078e00ff */
[----:B------:R-:W2:Y:S01]  /*00e0*/  LDCU.64 UR6, c[0x0][0x358] ;  /* 0x00006b00ff0677ac */ /* 0x000ea20008000a00 */
[----:B------:R-:W3:Y:S05]  /*00f0*/  LDCU UR5, c[0x0][0x3a8] ;  /* 0x00007500ff0577ac */ /* 0x000eea0008000800 */
[----:B------:R-:W4:Y:S01]  /*0100*/  LDC.64 R8, c[0x0][0x388] ;  /* 0x0000e200ff087b82 */ /* 0x000f220000000a00 */
[----:B------:R-:W1:Y:S01]  /*0110*/  LDCU UR18, c[0x0][0x3a8] ;  /* 0x00007500ff1277ac */ /* 0x000e620008000800 */
[----:B------:R-:W1:Y:S06]  /*0120*/  LDCU.64 UR20, c[0x0][0x3a0] ;  /* 0x00007400ff1477ac */ /* 0x000e6c0008000a00 */
[----:B------:R-:W1:Y:S01]  /*0130*/  LDC.64 R2, c[0x0][0x390] ;  /* 0x0000e400ff027b82 */ /* 0x000e620000000a00 */
[----:B0-----:R-:W-:Y:S01]  /*0140*/  UPRMT UR4, UR4, 0x8880, URZ ;  /* 0x0000888004047896 */ /* 0x001fe200080000ff */
[----:B------:R-:W0:Y:S03]  /*0150*/  LDCU.64 UR14, c[0x0][0x3a0] ;  /* 0x00007400ff0e77ac */ /* 0x000e260008000a00 */
[----:B------:R-:W-:Y:S01]  /*0160*/  UISETP.NE.AND UP0, UPT, UR4, URZ, UPT ;  /* 0x000000ff0400728c */ /* 0x000fe2000bf05270 */
[----:B------:R-:W0:Y:S01]  /*0170*/  LDCU.64 UR8, c[0x0][0x380] ;  /* 0x00007000ff0877ac */ /* 0x000e220008000a00 */
[----:B------:R-:W0:Y:S01]  /*0180*/  LDCU.64 UR16, c[0x0][0x380] ;  /* 0x00007000ff1077ac */ /* 0x000e220008000a00 */
[----:B------:R-:W0:Y:S01]  /*0190*/  LDCU.64 UR10, c[0x0][0x398] ;  /* 0x00007300ff0a77ac */ /* 0x000e220008000a00 */
[----:B------:R-:W0:Y:S05]  /*01a0*/  LDCU.64 UR12, c[0x0][0x390] ;  /* 0x00007200ff0c77ac */ /* 0x000e2a0008000a00 */
[----:B--23--:R-:W-:Y:S05]  /*01b0*/  BRA.U !UP0, `(.L_x_998) ;  /* 0x0000000108687547 */ /* 0x00cfea000b800000 */
[----:B------:R-:W-:Y:S01]  /*01c0*/  BSSY.RECONVERGENT B0, `(.L_x_999) ;  /* 0x0000018000007945 */ /* 0x000fe20003800200 */
.L_x_1002:
[----:B0---4-:R-:W-:-:S04]  /*01d0*/  LEA R8, P0, R7, UR8, 0x3 ;  /* 0x0000000807087c11 */ /* 0x011fc8000f8018ff */
[----:B------:R-:W-:-:S06]  /*01e0*/  LEA.HI.X R9, R7, UR9, R6, 0x3, P0 ;  /* 0x0000000907097c11 */ /* 0x000fcc00080f1c06 */
[----:B------:R-:W2:Y:S01]  /*01f0*/  LDG.E.CONSTANT R9, desc[UR6][R8.64] ;  /* 0x0000000608097981 */ /* 0x000ea2000c1e9900 */
[----:B------:R-:W-:Y:S01]  /*0200*/  BSSY.RECONVERGENT B1, `(.L_x_1000) ;  /* 0x000000e000017945 */ /* 0x000fe20003800200 */
[----:B--2---:R-:W-:-:S13]  /*0210*/  ISETP.GE.AND P0, PT, R9, UR5, PT ;  /* 0x0000000509007c0c */ /* 0x004fda000bf06270 */
[----:B------:R-:W-:Y:S05]  /*0220*/  @P0 BRA `(.L_x_1001) ;  /* 0x00000000002c0947 */ /* 0x000fea0003800000 */
[----:B------:R-:W-:-:S04]  /*0230*/  SHF.R.S64 R8, RZ, 0x1e, R9 ;  /* 0x0000001eff087819 */ /* 0x000fc80000001009 */
[----:B------:R-:W-:-:S04]  /*0240*/  IADD3 R8, P0, PT, R8, UR10, RZ ;  /* 0x0000000a08087c10 */ /* 0x000fc8000ff1e0ff */
[----:B------:R-:W-:-:S06]  /*0250*/  LEA.HI.X.SX32 R9, R9, UR11, 0x2, P0 ;  /* 0x0000000b09097c11 */ /* 0x000fcc00080f16ff */
[----:B------:R-:W2:Y:S02]  /*0260*/  LDG.E.CONSTANT R9, desc[UR6][R8.64] ;  /* 0x0000000608097981 */ /* 0x000ea4000c1e9900 */
[----:B--2---:R-:W-:-:S13]  /*0270*/  ISETP.NE.AND P0, PT, R9, -0x1, PT ;  /* 0xffffffff0900780c */ /* 0x004fda0003f05270 */
[----:B------:R-:W-:Y:S05]  /*0280*/  @!P0 BRA `(.L_x_1001) ;  /* 0x0000000000148947 */ /* 0x000fea0003800000 */
[----:B-1----:R-:W-:-:S04]  /*0290*/  IMAD.WIDE R8, R9, 0x4, R2 ;  /* 0x0000000409087825 */ /* 0x002fc800078e0202 */
[----:B------:R-:W-:-:S05]  /*02a0*/  IMAD.MOV.U32 R13, RZ, RZ, 0x1 ;  /* 0x00000001ff0d7424 */ /* 0x000fca00078e00ff */
[----:B------:R-:W2:Y:S02]  /*02b0*/  ATOMG.E.ADD.STRONG.GPU PT, R9, desc[UR6][R8.64], R13 ;  /* 0x8000000d080979a8 */ /* 0x000ea400081ef106 */
[----:B--2---:R-:W-:-:S05]  /*02c0*/  IMAD.WIDE R10, R9, 0x4, R4 ;  /* 0x00000004090a7825 */ /* 0x004fca00078e0204 */
[----:B------:R0:W-:Y:S02]  /*02d0*/  STG.E desc[UR6][R10.64], R7 ;  /* 0x000000070a007986 */ /* 0x0001e4000c101906 */
.L_x_1001:
[----:B-1----:R-:W-:Y:S05]  /*02e0*/  BSYNC.RECONVERGENT B1 ;  /* 0x0000000000017941 */ /* 0x002fea0003800200 */
.L_x_1000:
[----:B0-----:R-:W-:-:S05]  /*02f0*/  IADD3 R7, P0, PT, R0, R7, RZ ;  /* 0x0000000700077210 */ /* 0x001fca0007f1e0ff */
[----:B------:R-:W-:Y:S01]  /*0300*/  IMAD.X R6, RZ, RZ, R6, P0 ;  /* 0x000000ffff067224 */ /* 0x000fe200000e0606 */
[----:B------:R-:W-:-:S04]  /*0310*/  ISETP.GE.U32.AND P0, PT, R7, UR14, PT ;  /* 0x0000000e07007c0c */ /* 0x000fc8000bf06070 */
[----:B------:R-:W-:-:S13]  /*0320*/  ISETP.GE.U32.AND.EX P0, PT, R6, UR15, PT, P0 ;  /* 0x0000000f06007c0c */ /* 0x000fda000bf06100 */
[----:B------:R-:W-:Y:S05]  /*0330*/  @!P0 BRA `(.L_x_1002) ;  /* 0xfffffffc00a48947 */ /* 0x000fea000383ffff */
[----:B------:R-:W-:Y:S05]  /*0340*/  BSYNC.RECONVERGENT B0 ;  /* 0x0000000000007941 */ /* 0x000fea0003800200 */
.L_x_999:
[----:B------:R-:W-:Y:S05]  /*0350*/  EXIT ;  /* 0x000000000000794d */ /* 0x000fea0003800000 */
.L_x_998:
[----:B------:R-:W-:Y:S01]  /*0360*/  BSSY.RECONVERGENT B0, `(.L_x_1003) ;  /* 0x0000014000007945 */ /* 0x000fe20003800200 */
.L_x_1006:
[----:B01----:R-:W-:-:S04]  /*0370*/  LEA R2, P0, R7, UR16, 0x3 ;  /* 0x0000001007027c11 */ /* 0x003fc8000f8018ff */
[----:B------:R-:W-:-:S05]  /*0380*/  LEA.HI.X R3, R7, UR17, R6, 0x3, P0 ;  /* 0x0000001107037c11 */ /* 0x000fca00080f1c06 */
[----:B------:R-:W2:Y:S01]  /*0390*/  LDG.E.CONSTANT R2, desc[UR6][R2.64] ;  /* 0x0000000602027981 */ /* 0x000ea2000c1e9900 */
[----:B------:R-:W-:Y:S01]  /*03a0*/  BSSY.RECONVERGENT B1, `(.L_x_1004) ;  /* 0x000000a000017945 */ /* 0x000fe20003800200 */
[----:B--2---:R-:W-:-:S13]  /*03b0*/  ISETP.GE.AND P0, PT, R2, UR18, PT ;  /* 0x0000001202007c0c */ /* 0x004fda000bf06270 */
[----:B------:R-:W-:Y:S05]  /*03c0*/  @P0 BRA `(.L_x_1005) ;  /* 0x00000000001c0947 */ /* 0x000fea0003800000 */
[----:B------:R-:W-:Y:S01]  /*03d0*/  SHF.R.S64 R4, RZ, 0x1e, R2 ;  /* 0x0000001eff047819 */ /* 0x000fe20000001002 */
[----:B------:R-:W-:-:S03]  /*03e0*/  IMAD.MOV.U32 R11, RZ, RZ, 0x1 ;  /* 0x00000001ff0b7424 */ /* 0x000fc600078e00ff */
[----:B------:R-:W-:-:S04]  /*03f0*/  IADD3 R4, P0, PT, R4, UR12, RZ ;  /* 0x0000000c04047c10 */ /* 0x000fc8000ff1e0ff */
[----:B------:R-:W-:-:S05]  /*0400*/  LEA.HI.X.SX32 R5, R2, UR13, 0x2, P0 ;  /* 0x0000000d02057c11 */ /* 0x000fca00080f16ff */
[----:B------:R-:W4:Y:S02]  /*0410*/  ATOMG.E.ADD.STRONG.GPU PT, R3, desc[UR6][R4.64], R11 ;  /* 0x8000000b040379a8 */ /* 0x000f2400081ef106 */
[----:B----4-:R-:W-:-:S05]  /*0420*/  IMAD.WIDE R2, R3, 0x4, R8 ;  /* 0x0000000403027825 */ /* 0x010fca00078e0208 */
[----:B------:R0:W-:Y:S02]  /*0430*/  STG.E desc[UR6][R2.64], R7 ;  /* 0x0000000702007986 */ /* 0x0001e4000c101906 */
.L_x_1005:
[----:B------:R-:W-:Y:S05]  /*0440*/  BSYNC.RECONVERGENT B1 ;  /* 0x0000000000017941 */ /* 0x000fea0003800200 */
.L_x_1004:
[----:B0-----:R-:W-:-:S05]  /*0450*/  IADD3 R7, P0, PT, R0, R7, RZ ;  /* 0x0000000700077210 */ /* 0x001fca0007f1e0ff */
[----:B------:R-:W-:Y:S01]  /*0460*/  IMAD.X R6, RZ, RZ, R6, P0 ;  /* 0x000000ffff067224 */ /* 0x000fe200000e0606 */
[----:B------:R-:W-:-:S04]  /*0470*/  ISETP.GE.U32.AND P0, PT, R7, UR20, PT ;  /* 0x0000001407007c0c */ /* 0x000fc8000bf06070 */
[----:B------:R-:W-:-:S13]  /*0480*/  ISETP.GE.U32.AND.EX P0, PT, R6, UR21, PT, P0 ;  /* 0x0000001506007c0c */ /* 0x000fda000bf06100 */
[----:B------:R-:W-:Y:S05]  /*0490*/  @!P0 BRA `(.L_x_1006) ;  /* 0xfffffffc00b48947 */ /* 0x000fea000383ffff */
[----:B------:R-:W-:Y:S05]  /*04a0*/  BSYNC.RECONVERGENT B0 ;  /* 0x0000000000007941 */ /* 0x000fea0003800200 */
.L_x_1003:
[----:B------:R-:W-:Y:S05]  /*04b0*/  EXIT ;  /* 0x000000000000794d */ /* 0x000fea0003800000 */
.L_x_1007:
        /* <DEDUP_REMOVED lines=12> */
.L_x_1848:


//--------------------- .text._ZN4vllm3moe27moe_align_block_size_kernelImEEvPKT_PiS5_S5_S5_iiiimS5_iib --------------------------
	.section	.text._ZN4vllm3moe27moe_align_block_size_kernelImEEvPKT_PiS5_S5_S5_iiiimS5_iib,"ax",@progbits
	.align	128
        .global         _ZN4vllm3moe27moe_align_block_size_kernelImEEvPKT_PiS5_S5_S5_iiiimS5_iib
        .type           _ZN4vllm3moe27moe_align_block_size_kernelImEEvPKT_PiS5_S5_S5_iiiimS5_iib,@function
        .size           _ZN4vllm3moe27moe_align_block_size_kernelImEEvPKT_PiS5_S5_S5_iiiimS5_iib,(.L_x_1849 - _ZN4vllm3moe27moe_align_block_size_kernelImEEvPKT_PiS5_S5_S5_iiiimS5_iib)
        .other          _ZN4vllm3moe27moe_align_block_size_kernelImEEvPKT_PiS5_S5_S5_iiiimS5_iib,@"STO_CUDA_ENTRY STV_DEFAULT"
_ZN4vllm3moe27moe_align_block_size_kernelImEEvPKT_PiS5_S5_S5_iiiimS5_iib:
.text._ZN4vllm3moe27moe_align_block_size_kernelImEEvPKT_PiS5_S5_S5_iiiimS5_iib:
[----:B------:R-:W-:Y:S08]  /*0000*/  LDC R1, c[0x0][0x37c] ;  /* 0x0000df00ff017b82 */ /* 0x000ff00000000800 */
[----:B------:R-:W0:Y:S01]  /*0010*/  S2UR UR4, SR_CTAID.X ;  /* 0x00000000000479c3 */ /* 0x000e220000002500 */
[----:B------:R-:W1:Y:S01]  /*0020*/  LDCU.64 UR8, c[0x0][0x358] ;  /* 0x00006b00ff0877ac */ /* 0x000e620008000a00 */
[----:B0-----:R-:W-:-:S04]  /*0030*/  ULOP3.LUT UR4, UR4, 0x1, URZ, 0xc0, !UPT ;  /* 0x0000000104047892 */ /* 0x001fc8000f8ec0ff */
[----:B------:R-:W-:-:S09]  /*0040*/  UISETP.NE.U32.AND UP0, UPT, UR4, 0x1, UPT ;  /* 0x000000010400788c */ /* 0x000fd2000bf05070 */
[----:B-1----:R-:W-:Y:S05]  /*0050*/  BRA.U UP0, `(.L_x_1008) ;  /* 0x0000000100487547 */ /* 0x002fea000b800000 */
[----:B------:R-:W0:Y:S01]  /*0060*/  S2R R0, SR_TID.X ;  /* 0x0000000000007919 */ /* 0x000e220000002100 */
[----:B------:R-:W0:Y:S02]  /*0070*/  LDCU UR6, c[0x0][0x3c8] ;  /* 0x00007900ff0677ac */ /* 0x000e240008000800 */
[----:B0-----:R-:W-:-:S13]  /*0080*/  ISETP.GE.U32.AND P0, PT, R0, UR6, PT ;  /* 0x0000000600007c0c */ /* 0x001fda000bf06070 */
[----:B------:R-:W-:Y:S05]  /*0090*/  @P0 EXIT ;  /* 0x000000000000094d */ /* 0x000fea0003800000 */
[----:B------:R-:W0:Y:S01]  /*00a0*/  LDC R7, c[0x0][0x3b8] ;  /* 0x0000ee00ff077b82 */ /* 0x000e220000000800 */
[----:B------:R-:W-:Y:S01]  /*00b0*/  IMAD.MOV.U32 R5, RZ, RZ, RZ ;  /* 0x000000ffff057224 */ /* 0x000fe200078e00ff */
[----:B------:R-:W1:Y:S01]  /*00c0*/  LDCU UR4, c[0x0][0x360] ;  /* 0x00006c00ff0477ac */ /* 0x000e620008000800 */
[----:B------:R-:W2:Y:S01]  /*00d0*/  LDCU.64 UR10, c[0x0][0x388] ;  /* 0x00007100ff0a77ac */ /* 0x000ea20008000a00 */
[----:B------:R-:W-:-:S12]  /*00e0*/  USHF.R.S32.HI UR5, URZ, 0x1f, UR6 ;  /* 0x0000001fff057899 */ /* 0x000fd80008011406 */
.L_x_1009:
[----:B--2---:R-:W-:-:S04]  /*00f0*/  LEA R2, P0, R0, UR10, 0x2 ;  /* 0x0000000a00027c11 */ /* 0x004fc8000f8010ff */
[C---:B------:R-:W-:Y:S02]  /*0100*/  LEA.HI.X R3, R0.reuse, UR11, R5, 0x2, P0 ;  /* 0x0000000b00037c11 */ /* 0x040fe400080f1405 */
[----:B-1----:R-:W-:-:S03]  /*0110*/  IADD3 R0, P0, PT, R0, UR4, RZ ;  /* 0x0000000400007c10 */ /* 0x002fc6000ff1e0ff */
[----:B0-----:R3:W-:Y:S02]  /*0120*/  STG.E desc[UR8][R2.64], R7 ;  /* 0x0000000702007986 */ /* 0x0017e4000c101908 */
[----:B------:R-:W-:Y:S01]  /*0130*/  IMAD.X R5, RZ, RZ, R5, P0 ;  /* 0x000000ffff057224 */ /* 0x000fe200000e0605 */
[----:B------:R-:W-:-:S04]  /*0140*/  ISETP.GE.U32.AND P0, PT, R0, UR6, PT ;  /* 0x0000000600007c0c */ /* 0x000fc8000bf06070 */
[----:B------:R-:W-:-:S13]  /*0150*/  ISETP.GE.U32.AND.EX P0, PT, R5, UR5, PT, P0 ;  /* 0x0000000505007c0c */ /* 0x000fda000bf06100 */
[----:B---3--:R-:W-:Y:S05]  /*0160*/  @!P0 BRA `(.L_x_1009) ;  /* 0xfffffffc00e08947 */ /* 0x008fea000383ffff */
[----:B------:R-:W-:Y:S05]  /*0170*/  EXIT ;  /* 0x000000000000794d */ /* 0x000fea0003800000 */
.L_x_1008:
[----:B------:R-:W0:Y:S01]  /*0180*/  S2R R2, SR_TID.X ;  /* 0x0000000000027919 */ /* 0x000e220000002100 */
[----:B------:R-:W1:Y:S02]  /*0190*/  LDCU UR6, c[0x0][0x3b0] ;  /* 0x00007600ff0677ac */ /* 0x000e640008000800 */
[----:B-1----:R-:W-:Y:S01]  /*01a0*/  UISETP.GE.AND UP0, UPT, UR6, 0x1, UPT ;  /* 0x000000010600788c */ /* 0x002fe2000bf06270 */
[----:B0-----:R-:W-:-:S08]  /*01b0*/  SHF.R.U32.HI R3, RZ, 0x5, R2 ;  /* 0x00000005ff037819 */ /* 0x001fd00000011602 */
        /* <DEDUP_REMOVED lines=10> */
[----:B------:R-:W1:Y:S03]  /*0260*/  LDCU UR7, c[0x0][0x3b0] ;  /* 0x00007600ff0777ac */ /* 0x000e660008000800 */
[----:B------:R-:W-:Y:S01]  /*0270*/  IMAD.U32 R0, RZ, RZ, UR6 ;  /* 0x00000006ff007e24 */ /* 0x000fe2000f8e00ff */
[----:B------:R-:W-:Y:S01]  /*0280*/  UIADD3 UR4, UPT, UPT, UR4, 0x10a0, URZ ;  /* 0x000010a004047890 */ /* 0x000fe2000fffe0ff */
[----:B------:R-:W2:Y:S03]  /*0290*/  LDCU UR11, c[0x0][0x3ac] ;  /* 0x00007580ff0b77ac */ /* 0x000ea60008000800 */
[----:B01----:R-:W-:-:S12]  /*02a0*/  ULEA UR4, UR5, UR4, 0x18 ;  /* 0x0000000405047291 */ /* 0x003fd8000f8ec0ff */
.L_x_1012:
[----:B------:R-:W-:Y:S02]  /*02b0*/  UMOV UR6, UR7 ;  /* 0x0000000700067c82 */ /* 0x000fe40008000000 */
[----:B------:R-:W-:Y:S01]  /*02c0*/  IMAD R5, R3, UR6, R4 ;  /* 0x0000000603057c24 */ /* 0x000fe2000f8e0204 */
[----:B------:R-:W-:-:S03]  /*02d0*/  IADD3 R4, PT, PT, R4, 0x8, RZ ;  /* 0x0000000804047810 */ /* 0x000fc60007ffe0ff */
[C---:B------:R-:W-:Y:S01]  /*02e0*/  VIADD R6, R5.reuse, 0x1 ;  /* 0x0000000105067836 */ /* 0x040fe20000000000 */
[C---:B--2---:R-:W-:Y:S01]  /*02f0*/  ISETP.GE.AND P6, PT, R5.reuse, UR11, PT ;  /* 0x0000000b05007c0c */ /* 0x044fe2000bfc6270 */
[C---:B------:R-:W-:Y:S01]  /*0300*/  VIADD R8, R5.reuse, 0x3 ;  /* 0x0000000305087836 */ /* 0x040fe20000000000 */
[C---:B------:R-:W-:Y:S01]  /*0310*/  IADD3 R7, PT, PT, R5.reuse, 0x2, RZ ;  /* 0x0000000205077810 */ /* 0x040fe20007ffe0ff */
[----:B------:R-:W-:Y:S01]  /*0320*/  VIADD R9, R5, 0x6 ;  /* 0x0000000605097836 */ /* 0x000fe20000000000 */
[----:B------:R-:W-:Y:S02]  /*0330*/  ISETP.GE.AND P5, PT, R6, UR11, PT ;  /* 0x0000000b06007c0c */ /* 0x000fe4000bfa6270 */
        /* <DEDUP_REMOVED lines=20> */
.L_x_1011:
[----:B------:R-:W-:Y:S05]  /*0480*/  BRA.U !UP1, `(.L_x_1010) ;  /* 0x0000000109cc7547 */ /* 0x000fea000b800000 */
[----:B------:R-:W-:Y:S02]  /*0490*/  UISETP.GE.U32.AND UP0, UPT, UR10, 0x4, UPT ;  /* 0x000000040a00788c */ /* 0x000fe4000bf06070 */
[----:B------:R-:W-:-:S04]  /*04a0*/  ULOP3.LUT UR7, UR6, 0x3, URZ, 0xc0, !UPT ;  /* 0x0000000306077892 */ /* 0x000fc8000f8ec0ff */
[----:B------:R-:W-:-:S03]  /*04b0*/  UISETP.NE.AND UP1, UPT, UR7, URZ, UPT ;  /* 0x000000ff0700728c */ /* 0x000fc6000bf25270 */
[----:B------:R-:W-:Y:S08]  /*04c0*/  BRA.U !UP0, `(.L_x_1013) ;  /* 0x00000001084c7547 */ /* 0x000ff0000b800000 */
[----:B------:R-:W0:Y:S01]  /*04d0*/  LDCU UR10, c[0x0][0x3ac] ;  /* 0x00007580ff0a77ac */ /* 0x000e220008000800 */
[----:B------:R-:W1:Y:S01]  /*04e0*/  S2UR UR5, SR_CgaCtaId ;  /* 0x00000000000579c3 */ /* 0x000e620000008800 */
[----:B------:R-:W-:Y:S01]  /*04f0*/  IMAD R4, R3, UR6, R0 ;  /* 0x0000000603047c24 */ /* 0x000fe2000f8e0200 */
[----:B------:R-:W-:Y:S01]  /*0500*/  UMOV UR4, 0x400 ;  /* 0x0000040000047882 */ /* 0x000fe20000000000 */
[----:B------:R-:W-:Y:S01]  /*0510*/  VIADD R0, R0, 0x4 ;  /* 0x0000000400007836 */ /* 0x000fe20000000000 */
[----:B------:R-:W-:Y:S01]  /*0520*/  UIADD3 UR4, UPT, UPT, UR4, 0x10a0, URZ ;  /* 0x000010a004047890 */ /* 0x000fe2000fffe0ff */
[C---:B------:R-:W-:Y:S02]  /*0530*/  VIADD R5, R4.reuse, 0x1 ;  /* 0x0000000104057836 */ /* 0x040fe40000000000 */
[----:B------:R-:W-:-:S03]  /*0540*/  VIADD R6, R4, 0x3 ;  /* 0x0000000304067836 */ /* 0x000fc60000000000 */
[----:B0-----:R-:W-:Y:S01]  /*0550*/  ISETP.GE.AND P1, PT, R5, UR10, PT ;  /* 0x0000000a05007c0c */ /* 0x001fe2000bf26270 */
[C---:B------:R-:W-:Y:S01]  /*0560*/  VIADD R5, R4.reuse, 0x2 ;  /* 0x0000000204057836 */ /* 0x040fe20000000000 */
[----:B------:R-:W-:Y:S02]  /*0570*/  ISETP.GE.AND P0, PT, R4, UR10, PT ;  /* 0x0000000a04007c0c */ /* 0x000fe4000bf06270 */
[----:B------:R-:W-:Y:S02]  /*0580*/  ISETP.GE.AND P3, PT, R6, UR10, PT ;  /* 0x0000000a06007c0c */ /* 0x000fe4000bf66270 */
[----:B------:R-:W-:Y:S01]  /*0590*/  ISETP.GE.AND P2, PT, R5, UR10, PT ;  /* 0x0000000a05007c0c */ /* 0x000fe2000bf46270 */
[----:B-1----:R-:W-:-:S06]  /*05a0*/  ULEA UR4, UR5, UR4, 0x18 ;  /* 0x0000000405047291 */ /* 0x002fcc000f8ec0ff */
[----:B------:R-:W-:-:S05]  /*05b0*/  LEA R4, R4, UR4, 0x2 ;  /* 0x0000000404047c11 */ /* 0x000fca000f8e10ff */
[----:B------:R0:W-:Y:S04]  /*05c0*/  @!P0 STS [R4], RZ ;  /* 0x000000ff04008388 */ /* 0x0001e80000000800 */
[----:B------:R0:W-:Y:S04]  /*05d0*/  @!P1 STS [R4+0x4], RZ ;  /* 0x000004ff04009388 */ /* 0x0001e80000000800 */
[----:B------:R0:W-:Y:S04]  /*05e0*/  @!P2 STS [R4+0x8], RZ ;  /* 0x000008ff0400a388 */ /* 0x0001e80000000800 */
[----:B------:R0:W-:Y:S02]  /*05f0*/  @!P3 STS [R4+0xc], RZ ;  /* 0x00000cff0400b388 */ /* 0x0001e40000000800 */
.L_x_1013:
[----:B------:R-:W-:Y:S05]  /*0600*/  BRA.U !UP1, `(.L_x_1010) ;  /* 0x00000001096c7547 */ /* 0x000fea000b800000 */
[----:B------:R-:W-:Y:S02]  /*0610*/  UISETP.NE.AND UP0, UPT, UR7, 0x1, UPT ;  /* 0x000000010700788c */ /* 0x000fe4000bf05270 */
[----:B------:R-:W-:-:S04]  /*0620*/  ULOP3.LUT UR4, UR6, 0x1, URZ, 0xc0, !UPT ;  /* 0x0000000106047892 */ /* 0x000fc8000f8ec0ff */
[----:B------:R-:W-:-:S03]  /*0630*/  UISETP.NE.U32.AND UP1, UPT, UR4, 0x1, UPT ;  /* 0x000000010400788c */ /* 0x000fc6000bf25070 */
[----:B------:R-:W-:Y:S08]  /*0640*/  BRA.U !UP0, `(.L_x_1014) ;  /* 0x0000000108347547 */ /* 0x000ff0000b800000 */
[----:B------:R-:W1:Y:S01]  /*0650*/  S2UR UR5, SR_CgaCtaId ;  /* 0x00000000000579c3 */ /* 0x000e620000008800 */
[----:B------:R-:W2:Y:S01]  /*0660*/  LDCU UR7, c[0x0][0x3ac] ;  /* 0x00007580ff0777ac */ /* 0x000ea20008000800 */
[----:B0-----:R-:W-:Y:S01]  /*0670*/  IMAD R4, R3, UR6, R0 ;  /* 0x0000000603047c24 */ /* 0x001fe2000f8e0200 */
[----:B------:R-:W-:Y:S01]  /*0680*/  IADD3 R0, PT, PT, R0, 0x2, RZ ;  /* 0x0000000200007810 */ /* 0x000fe20007ffe0ff */
[----:B------:R-:W-:Y:S02]  /*0690*/  UMOV UR4, 0x400 ;  /* 0x0000040000047882 */ /* 0x000fe40000000000 */
[C---:B------:R-:W-:Y:S01]  /*06a0*/  VIADD R5, R4.reuse, 0x1 ;  /* 0x0000000104057836 */ /* 0x040fe20000000000 */
[----:B------:R-:W-:Y:S01]  /*06b0*/  UIADD3 UR4, UPT, UPT, UR4, 0x10a0, URZ ;  /* 0x000010a004047890 */ /* 0x000fe2000fffe0ff */
[----:B--2---:R-:W-:-:S03]  /*06c0*/  ISETP.GE.AND P0, PT, R4, UR7, PT ;  /* 0x0000000704007c0c */ /* 0x004fc6000bf06270 */
[----:B------:R-:W-:Y:S01]  /*06d0*/  ISETP.GE.AND P1, PT, R5, UR7, PT ;  /* 0x0000000705007c0c */ /* 0x000fe2000bf26270 */
[----:B-1----:R-:W-:-:S06]  /*06e0*/  ULEA UR4, UR5, UR4, 0x18 ;  /* 0x0000000405047291 */ /* 0x002fcc000f8ec0ff */
[----:B------:R-:W-:-:S05]  /*06f0*/  LEA R4, R4, UR4, 0x2 ;  /* 0x0000000404047c11 */ /* 0x000fca000f8e10ff */
[----:B------:R1:W-:Y:S04]  /*0700*/  @!P0 STS [R4], RZ ;  /* 0x000000ff04008388 */ /* 0x0003e80000000800 */
[----:B------:R1:W-:Y:S02]  /*0710*/  @!P1 STS [R4+0x4], RZ ;  /* 0x000004ff04009388 */ /* 0x0003e40000000800 */
.L_x_1014:
[----:B------:R-:W-:Y:S05]  /*0720*/  BRA.U UP1, `(.L_x_1010) ;  /* 0x0000000101247547 */ /* 0x000fea000b800000 */
[----:B------:R-:W2:Y:S01]  /*0730*/  LDCU UR4, c[0x0][0x3ac] ;  /* 0x00007580ff0477ac */ /* 0x000ea20008000800 */
[----:B------:R-:W-:-:S05]  /*0740*/  IMAD R0, R3, UR6, R0 ;  /* 0x0000000603007c24 */ /* 0x000fca000f8e0200 */
[----:B--2---:R-:W-:-:S13]  /*0750*/  ISETP.GE.AND P0, PT, R0, UR4, PT ;  /* 0x0000000400007c0c */ /* 0x004fda000bf06270 */
[----:B------:R-:W2:Y:S01]  /*0760*/  @!P0 S2R R5, SR_CgaCtaId ;  /* 0x0000000000058919 */ /* 0x000ea20000008800 */
[----:B01----:R-:W-:-:S05]  /*0770*/  @!P0 MOV R4, 0x400 ;  /* 0x0000040000048802 */ /* 0x003fca0000000f00 */
[----:B------:R-:W-:-:S05]  /*0780*/  @!P0 VIADD R4, R4, 0x10a0 ;  /* 0x000010a004048836 */ /* 0x000fca0000000000 */
[----:B--2---:R-:W-:-:S05]  /*0790*/  @!P0 LEA R5, R5, R4, 0x18 ;  /* 0x0000000405058211 */ /* 0x004fca00078ec0ff */
[----:B------:R-:W-:-:S05]  /*07a0*/  @!P0 IMAD R0, R0, 0x4, R5 ;  /* 0x0000000400008824 */ /* 0x000fca00078e0205 */
[----:B------:R2:W-:Y:S02]  /*07b0*/  @!P0 STS [R0], RZ ;  /* 0x000000ff00008388 */ /* 0x0005e40000000800 */
.L_x_1010:
[----:B------:R-:W3:Y:S01]  /*07c0*/  LDCU.64 UR14, c[0x0][0x3b8] ;  /* 0x00007700ff0e77ac */ /* 0x000ee20008000a00 */
[----:B------:R-:W-:Y:S01]  /*07d0*/  BSSY.RECONVERGENT B0, `(.L_x_1015) ;  /* 0x0000040000007945 */ /* 0x000fe20003800200 */
[----:B------:R-:W4:Y:S01]  /*07e0*/  LDCU UR6, c[0x0][0x360] ;  /* 0x00006c00ff0677ac */ /* 0x000f220008000800 */
[----:B------:R-:W0:Y:S01]  /*07f0*/  LDCU UR5, c[0x0][0x3a8] ;  /* 0x00007500ff0577ac */ /* 0x000e220008000800 */
[----:B------:R-:W0:Y:S01]  /*0800*/  LDCU UR7, c[0x0][0x3a8] ;  /* 0x00007500ff0777ac */ /* 0x000e220008000800 */
[----:B------:R-:W0:Y:S01]  /*0810*/  LDCU.64 UR20, c[0x0][0x3b8] ;  /* 0x00007700ff1477ac */ /* 0x000e220008000a00 */
[----:B------:R-:W-:Y:S01]  /*0820*/  BAR.SYNC.DEFER_BLOCKING 0x0 ;  /* 0x0000000000007b1d */ /* 0x000fe20000010000 */
[----:B---3--:R-:W-:-:S04]  /*0830*/  ISETP.GE.U32.AND P0, PT, R2, UR14, PT ;  /* 0x0000000e02007c0c */ /* 0x008fc8000bf06070 */
[----:B------:R-:W-:Y:S01]  /*0840*/  ISETP.GE.U32.AND.EX P0, PT, RZ, UR15, PT, P0 ;  /* 0x0000000fff007c0c */ /* 0x000fe2000bf06100 */
[----:B------:R-:W3:Y:S01]  /*0850*/  LDCU.64 UR16, c[0x0][0x3b8] ;  /* 0x00007700ff1077ac */ /* 0x000ee20008000a00 */
[----:B------:R-:W0:Y:S01]  /*0860*/  LDCU.64 UR10, c[0x0][0x380] ;  /* 0x00007000ff0a77ac */ /* 0x000e220008000a00 */
[----:B------:R-:W0:Y:S01]  /*0870*/  LDCU.64 UR18, c[0x0][0x380] ;  /* 0x00007000ff1277ac */ /* 0x000e220008000a00 */
[----:B------:R-:W0:Y:S09]  /*0880*/  LDCU.64 UR12, c[0x0][0x3a0] ;  /* 0x00007400ff0c77ac */ /* 0x000e320008000a00 */
[----:B----4-:R-:W-:Y:S05]  /*0890*/  @P0 BRA `(.L_x_1016) ;  /* 0x0000000000cc0947 */ /* 0x010fea0003800000 */
[----:B------:R-:W4:Y:S01]  /*08a0*/  LDCU.U8 UR4, c[0x0][0x3d0] ;  /* 0x00007a00ff0477ac */ /* 0x000f220008000000 */
[----:B------:R-:W-:Y:S02]  /*08b0*/  IMAD.MOV.U32 R6, RZ, RZ, R2 ;  /* 0x000000ffff067224 */ /* 0x000fe400078e0002 */
[----:B------:R-:W-:Y:S01]  /*08c0*/  IMAD.MOV.U32 R7, RZ, RZ, RZ ;  /* 0x000000ffff077224 */ /* 0x000fe200078e00ff */
[----:B----4-:R-:W-:-:S04]  /*08d0*/  UPRMT UR4, UR4, 0x8880, URZ ;  /* 0x0000888004047896 */ /* 0x010fc800080000ff */
[----:B------:R-:W-:-:S09]  /*08e0*/  UISETP.NE.AND UP0, UPT, UR4, URZ, UPT ;  /* 0x000000ff0400728c */ /* 0x000fd2000bf05270 */
[----:B------:R-:W-:Y:S05]  /*08f0*/  BRA.U !UP0, `(.L_x_1017) ;  /* 0x00000001086c7547 */ /* 0x000fea000b800000 */
[----:B------:R-:W4:Y:S01]  /*0900*/  S2R R5, SR_CgaCtaId ;  /* 0x0000000000057919 */ /* 0x000f220000008800 */
[----:B--2---:R-:W-:Y:S01]  /*0910*/  MOV R0, 0x400 ;  /* 0x0000040000007802 */ /* 0x004fe20000000f00 */
[----:B------:R-:W-:Y:S04]  /*0920*/  BSSY.RECONVERGENT B1, `(.L_x_1018) ;  /* 0x0000017000017945 */ /* 0x000fe80003800200 */
[----:B------:R-:W-:-:S05]  /*0930*/  VIADD R0, R0, 0x10a0 ;  /* 0x000010a000007836 */ /* 0x000fca0000000000 */
[----:B----4-:R-:W-:-:S07]  /*0940*/  LEA R9, R5, R0, 0x18 ;  /* 0x0000000005097211 */ /* 0x010fce00078ec0ff */
.L_x_1021:
[----:B01----:R-:W-:-:S04]  /*0950*/  LEA R4, P0, R6, UR10, 0x3 ;  /* 0x0000000a06047c11 */ /* 0x003fc8000f8018ff */
[----:B------:R-:W-:-:S06]  /*0960*/  LEA.HI.X R5, R6, UR11, R7, 0x3, P0 ;  /* 0x0000000b06057c11 */ /* 0x000fcc00080f1c07 */
[----:B------:R-:W2:Y:S01]  /*0970*/  LDG.E.CONSTANT R5, desc[UR8][R4.64] ;  /* 0x0000000804057981 */ /* 0x000ea2000c1e9900 */
[----:B------:R-:W-:Y:S01]  /*0980*/  IADD3 R6, P0, PT, R6, UR6, RZ ;  /* 0x0000000606067c10 */ /* 0x000fe2000ff1e0ff */
[----:B------:R-:W-:Y:S03]  /*0990*/  BSSY.RECONVERGENT B2, `(.L_x_1019) ;  /* 0x000000e000027945 */ /* 0x000fe60003800200 */
[----:B------:R-:W-:Y:S02]  /*09a0*/  IADD3.X R7, PT, PT, RZ, R7, RZ, P0, !PT ;  /* 0x00000007ff077210 */ /* 0x000fe400007fe4ff */
[----:B---3--:R-:W-:-:S04]  /*09b0*/  ISETP.GE.U32.AND P0, PT, R6, UR16, PT ;  /* 0x0000001006007c0c */ /* 0x008fc8000bf06070 */
[----:B------:R-:W-:Y:S02]  /*09c0*/  ISETP.GE.U32.AND.EX P0, PT, R7, UR17, PT, P0 ;  /* 0x0000001107007c0c */ /* 0x000fe4000bf06100 */
        /* <DEDUP_REMOVED lines=8> */
[----:B------:R-:W-:-:S05]  /*0a50*/  IMAD R0, R4, 0x4, R9 ;  /* 0x0000000404007824 */ /* 0x000fca00078e0209 */
[----:B------:R0:W-:Y:S02]  /*0a60*/  ATOMS.POPC.INC.32 RZ, [R0+URZ] ;  /* 0x0000000000ff7f8c */ /* 0x0001e4000d8000ff */
.L_x_1020:
[----:B------:R-:W-:Y:S05]  /*0a70*/  BSYNC.RECONVERGENT B2 ;  /* 0x0000000000027941 */ /* 0x000fea0003800200 */
.L_x_1019:
[----:B------:R-:W-:Y:S05]  /*0a80*/  @!P0 BRA `(.L_x_1021) ;  /* 0xfffffffc00b08947 */ /* 0x000fea000383ffff */
[----:B------:R-:W-:Y:S05]  /*0a90*/  BSYNC.RECONVERGENT B1 ;  /* 0x0000000000017941 */ /* 0x000fea0003800200 */
.L_x_1018:
[----:B------:R-:W-:Y:S05]  /*0aa0*/  BRA `(.L_x_1016) ;  /* 0x0000000000487947 */ /* 0x000fea0003800000 */
.L_x_1017:
[----:B------:R-:W4:Y:S01]  /*0ab0*/  S2R R5, SR_CgaCtaId ;  /* 0x0000000000057919 */ /* 0x000f220000008800 */
[----:B--2---:R-:W-:-:S05]  /*0ac0*/  MOV R0, 0x400 ;  /* 0x0000040000007802 */ /* 0x004fca0000000f00 */
[----:B------:R-:W-:-:S05]  /*0ad0*/  VIADD R0, R0, 0x10a0 ;  /* 0x000010a000007836 */ /* 0x000fca0000000000 */
[----:B----4-:R-:W-:-:S07]  /*0ae0*/  LEA R8, R5, R0, 0x18 ;  /* 0x0000000005087211 */ /* 0x010fce00078ec0ff */
.L_x_1024:
[----:B01----:R-:W-:-:S04]  /*0af0*/  LEA R4, P0, R6, UR18, 0x3 ;  /* 0x0000001206047c11 */ /* 0x003fc8000f8018ff */
[----:B------:R-:W-:-:S06]  /*0b00*/  LEA.HI.X R5, R6, UR19, R7, 0x3, P0 ;  /* 0x0000001306057c11 */ /* 0x000fcc00080f1c07 */
[----:B------:R-:W2:Y:S01]  /*0b10*/  LDG.E.CONSTANT R5, desc[UR8][R4.64] ;  /* 0x0000000804057981 */ /* 0x000ea2000c1e9900 */
[----:B------:R-:W-:Y:S01]  /*0b20*/  IADD3 R6, P0, PT, R6, UR6, RZ ;  /* 0x0000000606067c10 */ /* 0x000fe2000ff1e0ff */
[----:B------:R-:W-:Y:S04]  /*0b30*/  BSSY.RECONVERGENT B1, `(.L_x_1022) ;  /* 0x0000008000017945 */ /* 0x000fe80003800200 */
[----:B------:R-:W-:Y:S01]  /*0b40*/  IMAD.X R7, RZ, RZ, R7, P0 ;  /* 0x000000ffff077224 */ /* 0x000fe200000e0607 */
[----:B------:R-:W-:-:S04]  /*0b50*/  ISETP.GE.U32.AND P0, PT, R6, UR20, PT ;  /* 0x0000001406007c0c */ /* 0x000fc8000bf06070 */
[----:B------:R-:W-:Y:S02]  /*0b60*/  ISETP.GE.U32.AND.EX P0, PT, R7, UR21, PT, P0 ;  /* 0x0000001507007c0c */ /* 0x000fe4000bf06100 */
[----:B--2---:R-:W-:-:S13]  /*0b70*/  ISETP.GE.AND P1, PT, R5, UR7, PT ;  /* 0x0000000705007c0c */ /* 0x004fda000bf26270 */
[----:B------:R-:W-:Y:S05]  /*0b80*/  @P1 BRA `(.L_x_1023) ;  /* 0x0000000000081947 */ /* 0x000fea0003800000 */
[----:B------:R-:W-:-:S05]  /*0b90*/  IMAD R0, R5, 0x4, R8 ;  /* 0x0000000405007824 */ /* 0x000fca00078e0208 */
[----:B------:R0:W-:Y:S02]  /*0ba0*/  ATOMS.POPC.INC.32 RZ, [R0+URZ] ;  /* 0x0000000000ff7f8c */ /* 0x0001e4000d8000ff */
.L_x_1023:
[----:B---3--:R-:W-:Y:S05]  /*0bb0*/  BSYNC.RECONVERGENT B1 ;  /* 0x0000000000017941 */ /* 0x008fea0003800200 */
.L_x_1022:
[----:B------:R-:W-:Y:S05]  /*0bc0*/  @!P0 BRA `(.L_x_1024) ;  /* 0xfffffffc00c88947 */ /* 0x000fea000383ffff */
.L_x_1016:
[----:B0--3--:R-:W-:Y:S05]  /*0bd0*/  BSYNC.RECONVERGENT B0 ;  /* 0x0000000000007941 */ /* 0x009fea0003800200 */
.L_x_1015:
[----:B--2---:R-:W0:Y:S01]  /*0be0*/  S2R R0, SR_CgaCtaId ;  /* 0x0000000000007919 */ /* 0x004e220000008800 */
[----:B------:R-:W2:Y:S01]  /*0bf0*/  LDCU UR4, c[0x0][0x3a8] ;  /* 0x00007500ff0477ac */ /* 0x000ea20008000800 */
[----:B------:R-:W-:Y:S01]  /*0c00*/  MOV R7, 0x400 ;  /* 0x0000040000077802 */ /* 0x000fe20000000f00 */
[----:B------:R-:W-:Y:S01]  /*0c10*/  IMAD.IADD R3, R3, 0x1, R2 ;  /* 0x0000000103037824 */ /* 0x000fe200078e0202 */
[----:B------:R-:W-:Y:S01]  /*0c20*/  BSSY.RECONVERGENT B0, `(.L_x_1025) ;  /* 0x0000025000007945 */ /* 0x000fe20003800200 */
[----:B------:R-:W-:Y:S01]  /*0c30*/  BAR.SYNC.DEFER_BLOCKING 0x0 ;  /* 0x0000000000007b1d */ /* 0x000fe20000010000 */
[----:B--2---:R-:W-:Y:S02]  /*0c40*/  ISETP.GE.AND P0, PT, R2, UR4, PT ;  /* 0x0000000402007c0c */ /* 0x004fe4000bf06270 */
[----:B0-----:R-:W-:Y:S01]  /*0c50*/  LEA R7, R0, R7, 0x18 ;  /* 0x0000000700077211 */ /* 0x001fe200078ec0ff */
[----:B------:R-:W-:-:S03]  /*0c60*/  IMAD.MOV.U32 R0, RZ, RZ, RZ ;  /* 0x000000ffff007224 */ /* 0x000fc600078e00ff */
[----:B------:R-:W-:-:S07]  /*0c70*/  LEA R9, R3, R7, 0x2 ;  /* 0x0000000703097211 */ /* 0x000fce00078e10ff */
[----:B------:R-:W-:Y:S05]  /*0c80*/  @P0 BRA `(.L_x_1026) ;  /* 0x0000000000780947 */ /* 0x000fea0003800000 */
[----:B------:R-:W0:Y:S01]  /*0c90*/  LDC R11, c[0x0][0x3b4] ;  /* 0x0000ed00ff0b7b82 */ /* 0x000e220000000800 */
[----:B------:R-:W-:Y:S02]  /*0ca0*/  UMOV UR4, 0x400 ;  /* 0x0000040000047882 */ /* 0x000fe40000000000 */
[----:B------:R-:W-:-:S05]  /*0cb0*/  UIADD3 UR4, UPT, UPT, UR4, 0x10a0, URZ ;  /* 0x000010a004047890 */ /* 0x000fca000fffe0ff */
[----:B------:R-:W2:Y:S01]  /*0cc0*/  S2UR UR5, SR_CgaCtaId ;  /* 0x00000000000579c3 */ /* 0x000ea20000008800 */
[----:B0-----:R-:W-:-:S04]  /*0cd0*/  IABS R13, R11 ;  /* 0x0000000b000d7213 */ /* 0x001fc80000000000 */
[----:B------:R-:W0:Y:S01]  /*0ce0*/  I2F.RP R6, R13 ;  /* 0x0000000d00067306 */ /* 0x000e220000209400 */
[----:B--2---:R-:W-:-:S06]  /*0cf0*/  ULEA UR4, UR5, UR4, 0x18 ;  /* 0x0000000405047291 */ /* 0x004fcc000f8ec0ff */
[----:B------:R-:W-:Y:S01]  /*0d00*/  LEA R0, R2, UR4, 0x2 ;  /* 0x0000000402007c11 */ /* 0x000fe2000f8e10ff */
[----:B0-----:R-:W1:Y:S05]  /*0d10*/  MUFU.RCP R6, R6 ;  /* 0x0000000600067308 */ /* 0x001e6a0000001000 */
[----:B------:R-:W0:Y:S01]  /*0d20*/  LDS R0, [R0] ;  /* 0x0000000000007984 */ /* 0x000e220000000800 */
[----:B-1----:R-:W-:-:S04]  /*0d30*/  VIADD R4, R6, 0xffffffe ;  /* 0x0ffffffe06047836 */ /* 0x002fc80000000000 */
[----:B------:R1:W2:Y:S02]  /*0d40*/  F2I.FTZ.U32.TRUNC.NTZ R5, R4 ;  /* 0x0000000400057305 */ /* 0x0002a4000021f000 */
[----:B-1----:R-:W-:Y:S02]  /*0d50*/  IMAD.MOV.U32 R4, RZ, RZ, RZ ;  /* 0x000000ffff047224 */ /* 0x002fe400078e00ff */
[----:B--2---:R-:W-:-:S04]  /*0d60*/  IMAD.MOV R8, RZ, RZ, -R5 ;  /* 0x000000ffff087224 */ /* 0x004fc800078e0a05 */
[----:B------:R-:W-:Y:S01]  /*0d70*/  IMAD R15, R8, R13, RZ ;  /* 0x0000000d080f7224 */ /* 0x000fe200078e02ff */
[----:B0-----:R-:W-:-:S03]  /*0d80*/  IADD3 R3, PT, PT, R0, -0x1, R11 ;  /* 0xffffffff00037810 */ /* 0x001fc60007ffe00b */
[----:B------:R-:W-:Y:S01]  /*0d90*/  IMAD.HI.U32 R5, R5, R15, R4 ;  /* 0x0000000f05057227 */ /* 0x000fe200078e0004 */
[----:B------:R-:W-:Y:S02]  /*0da0*/  IABS R6, R3 ;  /* 0x0000000300067213 */ /* 0x000fe40000000000 */
[----:B------:R-:W-:-:S03]  /*0db0*/  ISETP.GE.AND P2, PT, R3, RZ, PT ;  /* 0x000000ff0300720c */ /* 0x000fc60003f46270 */
[----:B------:R-:W-:-:S04]  /*0dc0*/  IMAD.HI.U32 R5, R5, R6, RZ ;  /* 0x0000000605057227 */ /* 0x000fc800078e00ff */
[----:B------:R-:W-:-:S04]  /*0dd0*/  IMAD.MOV R5, RZ, RZ, -R5 ;  /* 0x000000ffff057224 */ /* 0x000fc800078e0a05 */
[----:B------:R-:W-:-:S05]  /*0de0*/  IMAD R0, R13, R5, R6 ;  /* 0x000000050d007224 */ /* 0x000fca00078e0206 */
[----:B------:R-:W-:-:S13]  /*0df0*/  ISETP.GT.U32.AND P0, PT, R13, R0, PT ;  /* 0x000000000d00720c */ /* 0x000fda0003f04070 */
[----:B------:R-:W-:Y:S02]  /*0e00*/  @!P0 IADD3 R0, PT, PT, R0, -R13, RZ ;  /* 0x8000000d00008210 */ /* 0x000fe40007ffe0ff */
[----:B------:R-:W-:Y:S02]  /*0e10*/  ISETP.NE.AND P0, PT, R11, RZ, PT ;  /* 0x000000ff0b00720c */ /* 0x000fe40003f05270 */
[----:B------:R-:W-:-:S13]  /*0e20*/  ISETP.GT.U32.AND P1, PT, R13, R0, PT ;  /* 0x000000000d00720c */ /* 0x000fda0003f24070 */
[----:B------:R-:W-:-:S04]  /*0e30*/  @!P1 IMAD.IADD R0, R0, 0x1, -R13 ;  /* 0x0000000100009824 */ /* 0x000fc800078e0a0d */
[----:B------:R-:W-:Y:S01]  /*0e40*/  @!P2 IMAD.MOV R0, RZ, RZ, -R0 ;  /* 0x000000ffff00a224 */ /* 0x000fe200078e0a00 */
[----:B------:R-:W-:-:S05]  /*0e50*/  @!P0 LOP3.LUT R0, RZ, R11, RZ, 0x33, !PT ;  /* 0x0000000bff008212 */ /* 0x000fca00078e33ff */
[----:B------:R-:W-:-:S07]  /*0e60*/  IMAD.IADD R0, R3, 0x1, -R0 ;  /* 0x0000000103007824 */ /* 0x000fce00078e0a00 */
.L_x_1026:
[----:B------:R-:W-:Y:S05]  /*0e70*/  BSYNC.RECONVERGENT B0 ;  /* 0x0000000000007941 */ /* 0x000fea0003800200 */
.L_x_1025:
[----:B------:R-:W-:Y:S01]  /*0e80*/  ISETP.GT.U32.AND P0, PT, R2, 0x1f, PT ;  /* 0x0000001f0200780c */ /* 0x000fe20003f04070 */
[----:B------:R0:W-:Y:S01]  /*0e90*/  STS [R9+0x10], R0 ;  /* 0x0000100009007388 */ /* 0x0001e20000000800 */
[----:B------:R-:W2:Y:S01]  /*0ea0*/  LDCU UR7, c[0x0][0x3b4] ;  /* 0x00007680ff0777ac */ /* 0x000ea20008000800 */
[----:B------:R-:W-:Y:S10]  /*0eb0*/  BAR.SYNC.DEFER_BLOCKING 0x0 ;  /* 0x0000000000007b1d */ /* 0x000ff40000010000 */
[----:B0-----:R-:W-:Y:S05]  /*0ec0*/  @P0 BRA `(.L_x_1027) ;  /* 0x0000000400f40947 */ /* 0x001fea0003800000 */
[----:B------:R-:W-:Y:S01]  /*0ed0*/  IMAD R2, R2, 0x84, R7 ;  /* 0x0000008402027824 */ /* 0x000fe200078e0207 */
[----:B------:R-:W-:-:S04]  /*0ee0*/  UMOV UR4, 0xffffffff ;  /* 0xffffffff00047882 */ /* 0x000fc80000000000 */
[----:B------:R-:W-:Y:S04]  /*0ef0*/  LDS R32, [R2+0x10] ;  /* 0x0000100002207984 */ /* 0x000fe80000000800 */
[----:B------:R-:W-:Y:S04]  /*0f00*/  LDS R33, [R2+0x14] ;  /* 0x0000140002217984 */ /* 0x000fe80000000800 */
[----:B------:R-:W0:Y:S04]  /*0f10*/  LDS R30, [R2+0x18] ;  /* 0x00001800021e7984 */ /* 0x000e280000000800 */
[----:B------:R-:W-:Y:S04]  /*0f20*/  LDS R31, [R2+0x1c] ;  /* 0x00001c00021f7984 */ /* 0x000fe80000000800 */
[----:B------:R-:W3:Y:S04]  /*0f30*/  LDS R28, [R2+0x20] ;  /* 0x00002000021c7984 */ /* 0x000ee80000000800 */
[----:B------:R-:W-:Y:S04]  /*0f40*/  LDS R29, [R2+0x24] ;  /* 0x00002400021d7984 */ /* 0x000fe80000000800 */
[----:B------:R-:W4:Y:S04]  /*0f50*/  LDS R26, [R2+0x28] ;  /* 0x00002800021a7984 */ /* 0x000f280000000800 */
[----:B------:R-:W-:Y:S04]  /*0f60*/  LDS R27, [R2+0x2c] ;  /* 0x00002c00021b7984 */ /* 0x000fe80000000800 */
[----:B------:R-:W5:Y:S04]  /*0f70*/  LDS R24, [R2+0x30] ;  /* 0x0000300002187984 */ /* 0x000f680000000800 */
[----:B------:R-:W-:Y:S04]  /*0f80*/  LDS R25, [R2+0x34] ;  /* 0x0000340002197984 */ /* 0x000fe80000000800 */
[----:B------:R-:W2:Y:S04]  /*0f90*/  LDS R22, [R2+0x38] ;  /* 0x0000380002167984 */ /* 0x000ea80000000800 */
[----:B------:R-:W-:Y:S04]  /*0fa0*/  LDS R23, [R2+0x3c] ;  /* 0x00003c0002177984 */ /* 0x000fe80000000800 */
[----:B------:R-:W2:Y:S01]  /*0fb0*/  LDS R20, [R2+0x40] ;  /* 0x0000400002147984 */ /* 0x000ea20000000800 */
[----:B0-----:R-:W-:-:S03]  /*0fc0*/  IADD3 R3, PT, PT, R30, R33, R32 ;  /* 0x000000211e037210 */ /* 0x001fc60007ffe020 */
[----:B------:R-:W-:Y:S04]  /*0fd0*/  LDS R21, [R2+0x44] ;  /* 0x0000440002157984 */ /* 0x000fe80000000800 */
[----:B------:R-:W0:Y:S01]  /*0fe0*/  LDS R14, [R2+0x48] ;  /* 0x00004800020e7984 */ /* 0x000e220000000800 */
[----:B---3--:R-:W-:-:S03]  /*0ff0*/  IADD3 R3, PT, PT, R28, R3, R31 ;  /* 0x000000031c037210 */ /* 0x008fc60007ffe01f */
[----:B------:R-:W-:Y:S04]  /*1000*/  LDS R0, [R2+0x4c] ;  /* 0x00004c0002007984 */ /* 0x000fe80000000800 */
[----:B------:R-:W3:Y:S01]  /*1010*/  LDS R13, [R2+0x50] ;  /* 0x00005000020d7984 */ /* 0x000ee20000000800 */
[----:B----4-:R-:W-:-:S03]  /*1020*/  IADD3 R3, PT, PT, R26, R3, R29 ;  /* 0x000000031a037210 */ /* 0x010fc60007ffe01d */
[----:B------:R-:W-:Y:S04]  /*1030*/  LDS R11, [R2+0x54] ;  /* 0x00005400020b7984 */ /* 0x000fe80000000800 */
[----:B-1----:R-:W1:Y:S01]  /*1040*/  LDS R4, [R2+0x58] ;  /* 0x0000580002047984 */ /* 0x002e620000000800 */
[----:B-----5:R-:W-:-:S03]  /*1050*/  IADD3 R3, PT, PT, R24, R3, R27 ;  /* 0x0000000318037210 */ /* 0x020fc60007ffe01b */
[----:B------:R-:W-:Y:S04]  /*1060*/  LDS R9, [R2+0x5c] ;  /* 0x00005c0002097984 */ /* 0x000fe80000000800 */
[----:B------:R-:W4:Y:S01]  /*1070*/  LDS R8, [R2+0x60] ;  /* 0x0000600002087984 */ /* 0x000f220000000800 */
[----:B--2---:R-:W-:-:S03]  /*1080*/  IADD3 R3, PT, PT, R22, R3, R25 ;  /* 0x0000000316037210 */ /* 0x004fc60007ffe019 */
[----:B------:R-:W-:Y:S04]  /*1090*/  LDS R19, [R2+0x64] ;  /* 0x0000640002137984 */ /* 0x000fe80000000800 */
[----:B------:R-:W2:Y:S01]  /*10a0*/  LDS R18, [R2+0x68] ;  /* 0x0000680002127984 */ /* 0x000ea20000000800 */
[----:B------:R-:W-:-:S03]  /*10b0*/  IADD3 R34, PT, PT, R20, R3, R23 ;  /* 0x0000000314227210 */ /* 0x000fc60007ffe017 */
[----:B------:R-:W-:Y:S04]  /*10c0*/  LDS R17, [R2+0x6c] ;  /* 0x00006c0002117984 */ /* 0x000fe80000000800 */
[----:B------:R-:W5:Y:S01]  /*10d0*/  LDS R16, [R2+0x70] ;  /* 0x0000700002107984 */ /* 0x000f620000000800 */
[----:B0-----:R-:W-:-:S03]  /*10e0*/  IADD3 R34, PT, PT, R14, R34, R21 ;  /* 0x000000220e227210 */ /* 0x001fc60007ffe015 */
[----:B------:R-:W-:Y:S04]  /*10f0*/  LDS R15, [R2+0x74] ;  /* 0x00007400020f7984 */ /* 0x000fe80000000800 */
[----:B------:R-:W0:Y:S01]  /*1100*/  LDS R12, [R2+0x78] ;  /* 0x00007800020c7984 */ /* 0x000e220000000800 */
[----:B---3--:R-:W-:-:S03]  /*1110*/  IADD3 R34, PT, PT, R13, R34, R0 ;  /* 0x000000220d227210 */ /* 0x008fc60007ffe000 */
[----:B------:R-:W-:Y:S04]  /*1120*/  LDS R10, [R2+0x7c] ;  /* 0x00007c00020a7984 */ /* 0x000fe80000000800 */
[----:B------:R-:W3:Y:S01]  /*1130*/  LDS R7, [R2+0x80] ;  /* 0x0000800002077984 */ /* 0x000ee20000000800 */
[----:B-1----:R-:W-:-:S03]  /*1140*/  IADD3 R34, PT, PT, R4, R34, R11 ;  /* 0x0000002204227210 */ /* 0x002fc60007ffe00b */
[----:B------:R-:W-:Y:S04]  /*1150*/  LDS R6, [R2+0x84] ;  /* 0x0000840002067984 */ /* 0x000fe80000000800 */
[----:B------:R-:W1:Y:S01]  /*1160*/  LDS R5, [R2+0x88] ;  /* 0x0000880002057984 */ /* 0x000e620000000800 */
[----:B----4-:R-:W-:-:S03]  /*1170*/  IADD3 R34, PT, PT, R8, R34, R9 ;  /* 0x0000002208227210 */ /* 0x010fc60007ffe009 */
[----:B------:R-:W4:Y:S01]  /*1180*/  LDS R3, [R2+0x8c] ;  /* 0x00008c0002037984 */ /* 0x000f220000000800 */
[----:B--2---:R-:W-:-:S04]  /*1190*/  IADD3 R34, PT, PT, R18, R34, R19 ;  /* 0x0000002212227210 */ /* 0x004fc80007ffe013 */
[----:B-----5:R-:W-:-:S04]  /*11a0*/  IADD3 R34, PT, PT, R16, R34, R17 ;  /* 0x0000002210227210 */ /* 0x020fc80007ffe011 */
[----:B0-----:R-:W-:-:S04]  /*11b0*/  IADD3 R34, PT, PT, R12, R34, R15 ;  /* 0x000000220c227210 */ /* 0x001fc80007ffe00f */
[----:B---3--:R-:W-:-:S04]  /*11c0*/  IADD3 R34, PT, PT, R7, R34, R10 ;  /* 0x0000002207227210 */ /* 0x008fc80007ffe00a */
[----:B-1----:R-:W-:-:S05]  /*11d0*/  IADD3 R34, PT, PT, R5, R34, R6 ;  /* 0x0000002205227210 */ /* 0x002fca0007ffe006 */
[----:B----4-:R-:W-:Y:S01]  /*11e0*/  IMAD.IADD R3, R3, 0x1, R34 ;  /* 0x0000000103037824 */ /* 0x010fe200078e0222 */
[----:B------:R-:W-:Y:S06]  /*11f0*/  BRA.DIV UR4, `(.L_x_1028) ;  /* 0x0000001604107947 */ /* 0x000fec000b800000 */
[----:B------:R-:W0:Y:S02]  /*1200*/  SHFL.UP P0, R34, R3, 0x1, RZ ;  /* 0x0420000003227989 */ /* 0x000e2400000000ff */
[----:B0-----:R-:W-:-:S05]  /*1210*/  @P0 IMAD.IADD R34, R3, 0x1, R34 ;  /* 0x0000000103220824 */ /* 0x001fca00078e0222 */
[----:B------:R-:W0:Y:S02]  /*1220*/  SHFL.UP P0, R35, R34, 0x2, RZ ;  /* 0x0440000022237989 */ /* 0x000e2400000000ff */
[----:B0-----:R-:W-:-:S05]  /*1230*/  @P0 IADD3 R35, PT, PT, R34, R35, RZ ;  /* 0x0000002322230210 */ /* 0x001fca0007ffe0ff */
[----:B------:R-:W0:Y:S02]  /*1240*/  SHFL.UP P0, R36, R35, 0x4, RZ ;  /* 0x0480000023247989 */ /* 0x000e2400000000ff */
[----:B0-----:R-:W-:-:S05]  /*1250*/  @P0 IMAD.IADD R36, R35, 0x1, R36 ;  /* 0x0000000123240824 */ /* 0x001fca00078e0224 */
[----:B------:R-:W0:Y:S02]  /*1260*/  SHFL.UP P0, R37, R36, 0x8, RZ ;  /* 0x0500000024257989 */ /* 0x000e2400000000ff */
[----:B0-----:R-:W-:-:S05]  /*1270*/  @P0 IMAD.IADD R37, R36, 0x1, R37 ;  /* 0x0000000124250824 */ /* 0x001fca00078e0225 */
[----:B------:R0:W1:Y:S02]  /*1280*/  SHFL.UP P0, R38, R37, 0x10, RZ ;  /* 0x0600000025267989 */ /* 0x00006400000000ff */
.L_x_1041:
[----:B-1----:R-:W-:-:S04]  /*1290*/  @P0 IMAD.IADD R38, R37, 0x1, R38 ;  /* 0x0000000125260824 */ /* 0x002fc800078e0226 */
[----:B------:R-:W-:-:S04]  /*12a0*/  IMAD.IADD R3, R38, 0x1, -R3 ;  /* 0x0000000126037824 */ /* 0x000fc800078e0a03 */
        /* <DEDUP_REMOVED lines=52> */
[----:B-1----:R-:W-:Y:S01]  /*15f0*/  IMAD.IADD R3, R12, 0x1, R15 ;  /* 0x000000010c037824 */ /* 0x002fe200078e020f */
        /* <DEDUP_REMOVED lines=9> */
[----:B------:R3:W-:Y:S02]  /*1690*/  STS [R2+0x8c], R5 ;  /* 0x00008c0502007388 */ /* 0x0007e40000000800 */
.L_x_1027:
[----:B---3--:R-:W3:Y:S01]  /*16a0*/  S2R R0, SR_TID.X ;  /* 0x0000000000007919 */ /* 0x008ee20000002100 */
[----:B------:R-:W4:Y:S01]  /*16b0*/  S2UR UR5, SR_CgaCtaId ;  /* 0x00000000000579c3 */ /* 0x000f220000008800 */
[----:B------:R-:W-:-:S07]  /*16c0*/  UMOV UR4, 0x400 ;  /* 0x0000040000047882 */ /* 0x000fce0000000000 */
[----:B------:R-:W5:Y:S08]  /*16d0*/  LDC R9, c[0x0][0x3a8] ;  /* 0x0000ea00ff097b82 */ /* 0x000f700000000800 */
[----:B-1----:R-:W1:Y:S01]  /*16e0*/  LDC.64 R4, c[0x0][0x3c0] ;  /* 0x0000f000ff047b82 */ /* 0x002e620000000a00 */
[----:B----4-:R-:W-:Y:S01]  /*16f0*/  ULEA UR4, UR5, UR4, 0x18 ;  /* 0x0000000405047291 */ /* 0x010fe2000f8ec0ff */
[----:B---3--:R-:W-:-:S02]  /*1700*/  SHF.R.U32.HI R3, RZ, 0x5, R0 ;  /* 0x00000005ff037819 */ /* 0x008fc40000011600 */
[CC--:B-----5:R-:W-:Y:S02]  /*1710*/  ISETP.NE.AND P1, PT, R0.reuse, R9.reuse, PT ;  /* 0x000000090000720c */ /* 0x0e0fe40003f25270 */
[----:B------:R-:W-:Y:S02]  /*1720*/  IADD3 R3, PT, PT, R3, R0, RZ ;  /* 0x0000000003037210 */ /* 0x000fe40007ffe0ff */
[C---:B------:R-:W-:Y:S02]  /*1730*/  ISETP.GT.AND P0, PT, R0.reuse, R9, PT ;  /* 0x000000090000720c */ /* 0x040fe40003f04270 */
[----:B------:R-:W-:Y:S01]  /*1740*/  LEA R7, R3, UR4, 0x2 ;  /* 0x0000000403077c11 */ /* 0x000fe2000f8e10ff */
[----:B------:R-:W-:Y:S05]  /*1750*/  WARPSYNC.ALL ;  /* 0x0000000000007948 */ /* 0x000fea0003800000 */
[----:B------:R-:W-:Y:S01]  /*1760*/  BAR.SYNC.DEFER_BLOCKING 0x0 ;  /* 0x0000000000007b1d */ /* 0x000fe20000010000 */
[----:B-1----:R-:W-:-:S07]  /*1770*/  IMAD.WIDE.U32 R4, R0, 0x4, R4 ;  /* 0x0000000400047825 */ /* 0x002fce00078e0004 */
[----:B------:R-:W1:Y:S01]  /*1780*/  @!P1 LDC.64 R2, c[0x0][0x398] ;  /* 0x0000e600ff029b82 */ /* 0x000e620000000a00 */
[----:B------:R-:W-:Y:S01]  /*1790*/  BSSY.RECONVERGENT B0, `(.L_x_1029) ;  /* 0x00000ab000007945 */ /* 0x000fe20003800200 */
[----:B------:R-:W3:Y:S04]  /*17a0*/  LDS R7, [R7+0x10] ;  /* 0x0000100007077984 */ /* 0x000ee80000000800 */
[----:B---3--:R3:W-:Y:S01]  /*17b0*/  @!P0 STG.E desc[UR8][R4.64], R7 ;  /* 0x0000000704008986 */ /* 0x0087e2000c101908 */
[----:B------:R-:W-:-:S03]  /*17c0*/  ISETP.GE.U32.AND P0, PT, R0, R9, PT ;  /* 0x000000090000720c */ /* 0x000fc60003f06070 */
[----:B-1----:R3:W-:Y:S01]  /*17d0*/  @!P1 STG.E desc[UR8][R2.64], R7 ;  /* 0x0000000702009986 */ /* 0x0027e2000c101908 */
[----:B------:R-:W-:Y:S09]  /*17e0*/  BAR.SYNC.DEFER_BLOCKING 0x0 ;  /* 0x0000000000007b1d */ /* 0x000ff20000010000 */
[----:B------:R-:W-:Y:S05]  /*17f0*/  @P0 BRA `(.L_x_1030) ;  /* 0x0000000800900947 */ /* 0x000fea0003800000 */
[----:B---3--:R-:W3:Y:S04]  /*1800*/  LDG.E R3, desc[UR8][R4.64] ;  /* 0x0000000804037981 */ /* 0x008ee8000c1e1900 */
[----:B------:R-:W3:Y:S02]  /*1810*/  LDG.E R2, desc[UR8][R4.64+0x4] ;  /* 0x0000040804027981 */ /* 0x000ee4000c1e1900 */
[----:B---3--:R-:W-:-:S13]  /*1820*/  ISETP.GE.AND P0, PT, R3, R2, PT ;  /* 0x000000020300720c */ /* 0x008fda0003f06270 */
[----:B------:R-:W-:Y:S05]  /*1830*/  @P0 BRA `(.L_x_1030) ;  /* 0x0000000800800947 */ /* 0x000fea0003800000 */
[----:B------:R-:W1:Y:S01]  /*1840*/  LDCU UR4, c[0x0][0x3b4] ;  /* 0x00007680ff0477ac */ /* 0x000e620008000800 */
[----:B------:R-:W-:Y:S01]  /*1850*/  BSSY.RECONVERGENT B1, `(.L_x_1031) ;  /* 0x0000043000017945 */ /* 0x000fe20003800200 */
[----:B-1----:R-:W-:-:S04]  /*1860*/  IMAD.U32 R4, RZ, RZ, UR4 ;  /* 0x00000004ff047e24 */ /* 0x002fc8000f8e00ff */
[----:B------:R-:W-:Y:S01]  /*1870*/  IMAD.IADD R5, R3, 0x1, R4 ;  /* 0x0000000103057824 */ /* 0x000fe200078e0204 */
[----:B------:R-:W-:-:S04]  /*1880*/  VIMNMX.U32 R11, PT, PT, R4, 0x1, !PT ;  /* 0x00000001040b7848 */ /* 0x000fc80007fe0000 */
[----:B------:R-:W1:Y:S01]  /*1890*/  I2F.U32.RP R10, R11 ;  /* 0x0000000b000a7306 */ /* 0x000e620000209000 */
[----:B------:R-:W-:Y:S01]  /*18a0*/  IMAD.MOV R13, RZ, RZ, -R11 ;  /* 0x000000ffff0d7224 */ /* 0x000fe200078e0a0b */
[----:B------:R-:W-:Y:S02]  /*18b0*/  ISETP.GE.AND P0, PT, R5, R2, PT ;  /* 0x000000020500720c */ /* 0x000fe40003f06270 */
[-C--:B------:R-:W-:Y:S02]  /*18c0*/  VIMNMX R8, PT, PT, R2, R5.reuse, !PT ;  /* 0x0000000502087248 */ /* 0x080fe40007fe0100 */
[----:B------:R-:W-:Y:S02]  /*18d0*/  SEL R9, RZ, 0x1, P0 ;  /* 0x00000001ff097807 */ /* 0x000fe40000000000 */
[----:B------:R-:W-:Y:S02]  /*18e0*/  ISETP.NE.U32.AND P2, PT, R11, RZ, PT ;  /* 0x000000ff0b00720c */ /* 0x000fe40003f45070 */
[----:B------:R-:W-:Y:S01]  /*18f0*/  IADD3 R8, PT, PT, R8, -R5, -R9 ;  /* 0x8000000508087210 */ /* 0x000fe20007ffe809 */
[----:B-1----:R-:W1:Y:S02]  /*1900*/  MUFU.RCP R10, R10 ;  /* 0x0000000a000a7308 */ /* 0x002e640000001000 */
[----:B-1----:R-:W-:-:S06]  /*1910*/  VIADD R6, R10, 0xffffffe ;  /* 0x0ffffffe0a067836 */ /* 0x002fcc0000000000 */
[----:B------:R1:W3:Y:S02]  /*1920*/  F2I.FTZ.U32.TRUNC.NTZ R7, R6 ;  /* 0x0000000600077305 */ /* 0x0002e4000021f000 */
[----:B-1----:R-:W-:Y:S02]  /*1930*/  IMAD.MOV.U32 R6, RZ, RZ, RZ ;  /* 0x000000ffff067224 */ /* 0x002fe400078e00ff */
[----:B---3--:R-:W-:-:S04]  /*1940*/  IMAD R13, R13, R7, RZ ;  /* 0x000000070d0d7224 */ /* 0x008fc800078e02ff */
[----:B------:R-:W-:-:S06]  /*1950*/  IMAD.HI.U32 R7, R7, R13, R6 ;  /* 0x0000000d07077227 */ /* 0x000fcc00078e0006 */
[----:B------:R-:W-:-:S05]  /*1960*/  IMAD.HI.U32 R6, R7, R8, RZ ;  /* 0x0000000807067227 */ /* 0x000fca00078e00ff */
[----:B------:R-:W-:-:S05]  /*1970*/  IADD3 R5, PT, PT, -R6, RZ, RZ ;  /* 0x000000ff06057210 */ /* 0x000fca0007ffe1ff */
        /* <DEDUP_REMOVED lines=13> */
[----:B------:R-:W1:Y:S01]  /*1a50*/  LDC.64 R6, c[0x0][0x390] ;  /* 0x0000e400ff067b82 */ /* 0x000e620000000a00 */
[----:B------:R-:W-:Y:S01]  /*1a60*/  VIADD R5, R5, 0x1 ;  /* 0x0000000105057836 */ /* 0x000fe20000000000 */
[----:B------:R-:W-:Y:S01]  /*1a70*/  ISETP.NE.AND P4, PT, R4, RZ, PT ;  /* 0x000000ff0400720c */ /* 0x000fe20003f85270 */
[----:B------:R-:W3:Y:S03]  /*1a80*/  I2F.RP R10, R12 ;  /* 0x0000000c000a7306 */ /* 0x000ee60000209400 */
[----:B------:R-:W-:-:S05]  /*1a90*/  LOP3.LUT R5, R5, 0x3, RZ, 0xc0, !PT ;  /* 0x0000000305057812 */ /* 0x000fca00078ec0ff */
[----:B------:R-:W-:Y:S01]  /*1aa0*/  IMAD.MOV R5, RZ, RZ, -R5 ;  /* 0x000000ffff057224 */ /* 0x000fe200078e0a05 */
[----:B---3--:R-:W3:Y:S02]  /*1ab0*/  MUFU.RCP R10, R10 ;  /* 0x0000000a000a7308 */ /* 0x008ee40000001000 */
[----:B---3--:R-:W-:-:S06]  /*1ac0*/  VIADD R8, R10, 0xffffffe ;  /* 0x0ffffffe0a087836 */ /* 0x008fcc0000000000 */
[----:B------:R3:W4:Y:S02]  /*1ad0*/  F2I.FTZ.U32.TRUNC.NTZ R9, R8 ;  /* 0x0000000800097305 */ /* 0x000724000021f000 */
[----:B---3--:R-:W-:Y:S01]  /*1ae0*/  IMAD.MOV.U32 R8, RZ, RZ, RZ ;  /* 0x000000ffff087224 */ /* 0x008fe200078e00ff */
[----:B----4-:R-:W-:-:S05]  /*1af0*/  IADD3 R11, PT, PT, RZ, -R9, RZ ;  /* 0x80000009ff0b7210 */ /* 0x010fca0007ffe0ff */
[----:B------:R-:W-:-:S04]  /*1b00*/  IMAD R11, R11, R12, RZ ;  /* 0x0000000c0b0b7224 */ /* 0x000fc800078e02ff */
[----:B------:R-:W-:Y:S01]  /*1b10*/  IMAD.HI.U32 R14, R9, R11, R8 ;  /* 0x0000000b090e7227 */ /* 0x000fe200078e0008 */
[----:B-1----:R-:W-:-:S07]  /*1b20*/  LOP3.LUT R11, RZ, R4, RZ, 0x33, !PT ;  /* 0x00000004ff0b7212 */ /* 0x002fce00078e33ff */
.L_x_1033:
[----:B-1----:R-:W-:Y:S01]  /*1b30*/  IABS R9, R3 ;  /* 0x0000000300097213 */ /* 0x002fe20000000000 */
[----:B--2---:R-:W-:Y:S02]  /*1b40*/  IMAD.U32 R4, RZ, RZ, UR7 ;  /* 0x00000007ff047e24 */ /* 0x004fe4000f8e00ff */
[----:B------:R-:W-:Y:S02]  /*1b50*/  VIADD R5, R5, 0x1 ;  /* 0x0000000105057836 */ /* 0x000fe40000000000 */
[----:B------:R-:W-:Y:S01]  /*1b60*/  IMAD.HI.U32 R8, R14, R9, RZ ;  /* 0x000000090e087227 */ /* 0x000fe200078e00ff */
[----:B------:R-:W-:-:S03]  /*1b70*/  IABS R16, R4 ;  /* 0x0000000400107213 */ /* 0x000fc60000000000 */
[----:B------:R-:W-:-:S04]  /*1b80*/  IMAD.MOV R10, RZ, RZ, -R8 ;  /* 0x000000ffff0a7224 */ /* 0x000fc800078e0a08 */
[----:B------:R-:W-:-:S05]  /*1b90*/  IMAD R9, R16, R10, R9 ;  /* 0x0000000a10097224 */ /* 0x000fca00078e0209 */
[----:B------:R-:W-:-:S13]  /*1ba0*/  ISETP.GT.U32.AND P1, PT, R12, R9, PT ;  /* 0x000000090c00720c */ /* 0x000fda0003f24070 */
[----:B------:R-:W-:Y:S01]  /*1bb0*/  @!P1 IADD3 R9, PT, PT, R9, -R16, RZ ;  /* 0x8000001009099210 */ /* 0x000fe20007ffe0ff */
        /* <DEDUP_REMOVED lines=9> */
[----:B------:R-:W-:-:S05]  /*1c50*/  IMAD.WIDE R8, R9, 0x4, R6 ;  /* 0x0000000409087825 */ /* 0x000fca00078e0206 */
[----:B------:R1:W-:Y:S01]  /*1c60*/  STG.E desc[UR8][R8.64], R0 ;  /* 0x0000000008007986 */ /* 0x0003e2000c101908 */
[----:B------:R-:W-:Y:S05]  /*1c70*/  @P0 BRA `(.L_x_1033) ;  /* 0xfffffffc00ac0947 */ /* 0x000fea000383ffff */
.L_x_1032:
[----:B--2---:R-:W-:Y:S05]  /*1c80*/  BSYNC.RECONVERGENT B1 ;  /* 0x0000000000017941 */ /* 0x004fea0003800200 */
.L_x_1031:
[----:B------:R-:W-:Y:S05]  /*1c90*/  @!P3 BRA `(.L_x_1030) ;  /* 0x000000040068b947 */ /* 0x000fea0003800000 */
[----:B------:R-:W-:Y:S01]  /*1ca0*/  IABS R6, R4 ;  /* 0x0000000400067213 */ /* 0x000fe20000000000 */
[----:B-1----:R-:W1:Y:S03]  /*1cb0*/  LDC R8, c[0x0][0x3b4] ;  /* 0x0000ed00ff087b82 */ /* 0x002e660000000800 */
[----:B------:R-:W2:Y:S05]  /*1cc0*/  I2F.RP R9, R6 ;  /* 0x0000000600097306 */ /* 0x000eaa0000209400 */
[----:B------:R-:W3:Y:S03]  /*1cd0*/  LDC.64 R4, c[0x0][0x390] ;  /* 0x0000e400ff047b82 */ /* 0x000ee60000000a00 */
[----:B--2---:R-:W2:Y:S02]  /*1ce0*/  MUFU.RCP R9, R9 ;  /* 0x0000000900097308 */ /* 0x004ea40000001000 */
[----:B--2---:R-:W-:-:S06]  /*1cf0*/  IADD3 R10, PT, PT, R9, 0xffffffe, RZ ;  /* 0x0ffffffe090a7810 */ /* 0x004fcc0007ffe0ff */
[----:B------:R2:W4:Y:S02]  /*1d00*/  F2I.FTZ.U32.TRUNC.NTZ R11, R10 ;  /* 0x0000000a000b7305 */ /* 0x000524000021f000 */
[----:B--2---:R-:W-:Y:S02]  /*1d10*/  IMAD.MOV.U32 R10, RZ, RZ, RZ ;  /* 0x000000ffff0a7224 */ /* 0x004fe400078e00ff */
[----:B----4-:R-:W-:-:S04]  /*1d20*/  IMAD.MOV R7, RZ, RZ, -R11 ;  /* 0x000000ffff077224 */ /* 0x010fc800078e0a0b */
[----:B------:R-:W-:-:S04]  /*1d30*/  IMAD R7, R7, R6, RZ ;  /* 0x0000000607077224 */ /* 0x000fc800078e02ff */
[----:B-1-3--:R-:W-:-:S07]  /*1d40*/  IMAD.HI.U32 R7, R11, R7, R10 ;  /* 0x000000070b077227 */ /* 0x00afce00078e000a */
.L_x_1034:
[-C--:B------:R-:W-:Y:S02]  /*1d50*/  IABS R22, R8.reuse ;  /* 0x0000000800167213 */ /* 0x080fe40000000000 */
[----:B------:R-:W-:Y:S02]  /*1d60*/  IABS R10, R3 ;  /* 0x00000003000a7213 */ /* 0x000fe40000000000 */
[----:B------:R-:W1:Y:S01]  /*1d70*/  I2F.RP R9, R22 ;  /* 0x0000001600097306 */ /* 0x000e620000209400 */
[----:B------:R-:W-:Y:S02]  /*1d80*/  IADD3 R19, PT, PT, R3, R8, RZ ;  /* 0x0000000803137210 */ /* 0x000fe40007ffe0ff */
[----:B------:R-:W-:Y:S01]  /*1d90*/  IMAD.HI.U32 R12, R7, R10, RZ ;  /* 0x0000000a070c7227 */ /* 0x000fe200078e00ff */
[-C--:B------:R-:W-:Y:S02]  /*1da0*/  LOP3.LUT R3, R3, R8.reuse, RZ, 0x3c, !PT ;  /* 0x0000000803037212 */ /* 0x080fe400078e3cff */
[----:B------:R-:W-:Y:S01]  /*1db0*/  IABS R16, R19 ;  /* 0x0000001300107213 */ /* 0x000fe20000000000 */
[----:B------:R-:W-:Y:S01]  /*1dc0*/  IMAD.MOV R13, RZ, RZ, -R12 ;  /* 0x000000ffff0d7224 */ /* 0x000fe200078e0a0c */
[----:B------:R-:W-:Y:S01]  /*1dd0*/  ISETP.GE.AND P3, PT, R3, RZ, PT ;  /* 0x000000ff0300720c */ /* 0x000fe20003f66270 */
[C---:B------:R-:W-:Y:S01]  /*1de0*/  IMAD.IADD R21, R19.reuse, 0x1, R8 ;  /* 0x0000000113157824 */ /* 0x040fe200078e0208 */
[----:B------:R-:W-:Y:S01]  /*1df0*/  LOP3.LUT R3, R19, R8, RZ, 0x3c, !PT ;  /* 0x0000000813037212 */ /* 0x000fe200078e3cff */
[----:B------:R-:W-:-:S02]  /*1e00*/  IMAD R13, R22, R13, R10 ;  /* 0x0000000d160d7224 */ /* 0x000fc400078e020a */
[----:B------:R-:W-:Y:S01]  /*1e10*/  IMAD.MOV.U32 R10, RZ, RZ, RZ ;  /* 0x000000ffff0a7224 */ /* 0x000fe200078e00ff */
[----:B------:R-:W-:Y:S01]  /*1e20*/  IABS R18, R21 ;  /* 0x0000001500127213 */ /* 0x000fe20000000000 */
[----:B-1----:R-:W1:Y:S01]  /*1e30*/  MUFU.RCP R9, R9 ;  /* 0x0000000900097308 */ /* 0x002e620000001000 */
[----:B------:R-:W-:-:S13]  /*1e40*/  ISETP.GT.U32.AND P2, PT, R6, R13, PT ;  /* 0x0000000d0600720c */ /* 0x000fda0003f44070 */
[----:B------:R-:W-:Y:S02]  /*1e50*/  @!P2 IMAD.IADD R13, R13, 0x1, -R22 ;  /* 0x000000010d0da824 */ /* 0x000fe400078e0a16 */
[----:B------:R-:W-:Y:S02]  /*1e60*/  @!P2 VIADD R12, R12, 0x1 ;  /* 0x000000010c0ca836 */ /* 0x000fe40000000000 */
[----:B-1----:R-:W-:Y:S01]  /*1e70*/  VIADD R11, R9, 0xffffffe ;  /* 0x0ffffffe090b7836 */ /* 0x002fe20000000000 */
[----:B------:R-:W-:Y:S01]  /*1e80*/  ISETP.GE.U32.AND P0, PT, R13, R6, PT ;  /* 0x000000060d00720c */ /* 0x000fe20003f06070 */
[----:B------:R-:W-:Y:S02]  /*1e90*/  IMAD.IADD R9, R21, 0x1, R8 ;  /* 0x0000000115097824 */ /* 0x000fe400078e0208 */
[----:B------:R-:W-:Y:S02]  /*1ea0*/  IMAD.MOV.U32 R6, RZ, RZ, R22 ;  /* 0x000000ffff067224 */ /* 0x000fe400078e0016 */
[----:B------:R-:W1:Y:S01]  /*1eb0*/  F2I.FTZ.U32.TRUNC.NTZ R11, R11 ;  /* 0x0000000b000b7305 */ /* 0x000e62000021f000 */
[----:B------:R-:W-:-:S07]  /*1ec0*/  IABS R20, R9 ;  /* 0x0000000900147213 */ /* 0x000fce0000000000 */
[----:B------:R-:W-:-:S04]  /*1ed0*/  @P0 VIADD R12, R12, 0x1 ;  /* 0x000000010c0c0836 */ /* 0x000fc80000000000 */
[----:B------:R-:W-:Y:S02]  /*1ee0*/  @!P3 IMAD.MOV R12, RZ, RZ, -R12 ;  /* 0x000000ffff0cb224 */ /* 0x000fe400078e0a0c */
[----:B-1----:R-:W-:-:S04]  /*1ef0*/  IMAD.MOV R7, RZ, RZ, -R11 ;  /* 0x000000ffff077224 */ /* 0x002fc800078e0a0b */
[----:B------:R-:W-:-:S04]  /*1f00*/  IMAD R7, R7, R22, RZ ;  /* 0x0000001607077224 */ /* 0x000fc800078e02ff */
[----:B------:R-:W-:-:S06]  /*1f10*/  IMAD.HI.U32 R7, R11, R7, R10 ;  /* 0x000000070b077227 */ /* 0x000fcc00078e000a */
[----:B------:R-:W-:-:S04]  /*1f20*/  IMAD.HI.U32 R10, R7, R16, RZ ;  /* 0x00000010070a7227 */ /* 0x000fc800078e00ff */
[----:B------:R-:W-:Y:S02]  /*1f30*/  IMAD.MOV R11, RZ, RZ, -R10 ;  /* 0x000000ffff0b7224 */ /* 0x000fe400078e0a0a */
[----:B------:R-:W-:-:S04]  /*1f40*/  IMAD.HI.U32 R14, R7, R18, RZ ;  /* 0x00000012070e7227 */ /* 0x000fc800078e00ff */
[----:B------:R-:W-:Y:S01]  /*1f50*/  IMAD.HI.U32 R15, R7, R20, RZ ;  /* 0x00000014070f7227 */ /* 0x000fe200078e00ff */
[----:B------:R-:W-:-:S03]  /*1f60*/  IADD3 R13, PT, PT, -R14, RZ, RZ ;  /* 0x000000ff0e0d7210 */ /* 0x000fc60007ffe1ff */
[C---:B------:R-:W-:Y:S02]  /*1f70*/  IMAD R11, R22.reuse, R11, R16 ;  /* 0x0000000b160b7224 */ /* 0x040fe400078e0210 */
[----:B------:R-:W-:Y:S02]  /*1f80*/  IMAD.MOV R17, RZ, RZ, -R15 ;  /* 0x000000ffff117224 */ /* 0x000fe400078e0a0f */
[----:B------:R-:W-:Y:S01]  /*1f90*/  IMAD R13, R22, R13, R18 ;  /* 0x0000000d160d7224 */ /* 0x000fe200078e0212 */
[----:B------:R-:W-:Y:S01]  /*1fa0*/  ISETP.GT.U32.AND P6, PT, R6, R11, PT ;  /* 0x0000000b0600720c */ /* 0x000fe20003fc4070 */
[----:B------:R-:W-:-:S03]  /*1fb0*/  IMAD R17, R22, R17, R20 ;  /* 0x0000001116117224 */ /* 0x000fc600078e0214 */
[C---:B------:R-:W-:Y:S02]  /*1fc0*/  ISETP.GT.U32.AND P5, PT, R6.reuse, R13, PT ;  /* 0x0000000d0600720c */ /* 0x040fe40003fa4070 */
[----:B------:R-:W-:-:S07]  /*1fd0*/  ISETP.GT.U32.AND P1, PT, R6, R17, PT ;  /* 0x000000110600720c */ /* 0x000fce0003f24070 */
[--C-:B------:R-:W-:Y:S02]  /*1fe0*/  @!P6 IMAD.IADD R11, R11, 0x1, -R22.reuse ;  /* 0x000000010b0be824 */ /* 0x100fe400078e0a16 */
[----:B------:R-:W-:Y:S01]  /*1ff0*/  @!P6 VIADD R10, R10, 0x1 ;  /* 0x000000010a0ae836 */ /* 0x000fe20000000000 */
[----:B------:R-:W-:Y:S01]  /*2000*/  ISETP.GE.AND P6, PT, R3, RZ, PT ;  /* 0x000000ff0300720c */ /* 0x000fe20003fc6270 */
[----:B------:R-:W-:Y:S01]  /*2010*/  @!P5 IMAD.IADD R13, R13, 0x1, -R22 ;  /* 0x000000010d0dd824 */ /* 0x000fe200078e0a16 */
[----:B------:R-:W-:Y:S01]  /*2020*/  ISETP.GE.U32.AND P4, PT, R11, R6, PT ;  /* 0x000000060b00720c */ /* 0x000fe20003f86070 */
[----:B------:R-:W-:Y:S01]  /*2030*/  @!P5 VIADD R14, R14, 0x1 ;  /* 0x000000010e0ed836 */ /* 0x000fe20000000000 */
[----:B------:R-:W-:Y:S01]  /*2040*/  @!P1 IADD3 R17, PT, PT, R17, -R22, RZ ;  /* 0x8000001611119210 */ /* 0x000fe20007ffe0ff */
[----:B------:R-:W-:Y:S01]  /*2050*/  @!P1 VIADD R15, R15, 0x1 ;  /* 0x000000010f0f9836 */ /* 0x000fe20000000000 */
[-C--:B------:R-:W-:Y:S02]  /*2060*/  ISETP.GE.U32.AND P2, PT, R13, R6.reuse, PT ;  /* 0x000000060d00720c */ /* 0x080fe40003f46070 */
[----:B------:R-:W-:-:S02]  /*2070*/  ISETP.GE.U32.AND P0, PT, R17, R6, PT ;  /* 0x000000061100720c */ /* 0x000fc40003f06070 */
[-C--:B------:R-:W-:Y:S02]  /*2080*/  LOP3.LUT R3, R21, R8.reuse, RZ, 0x3c, !PT ;  /* 0x0000000815037212 */ /* 0x080fe400078e3cff */
[-C--:B------:R-:W-:Y:S02]  /*2090*/  LOP3.LUT R11, R9, R8.reuse, RZ, 0x3c, !PT ;  /* 0x00000008090b7212 */ /* 0x080fe400078e3cff */
[----:B------:R-:W-:Y:S01]  /*20a0*/  ISETP.GE.AND P5, PT, R3, RZ, PT ;  /* 0x000000ff0300720c */ /* 0x000fe20003fa6270 */
[----:B------:R-:W-:Y:S01]  /*20b0*/  @P4 VIADD R10, R10, 0x1 ;  /* 0x000000010a0a4836 */ /* 0x000fe20000000000 */
[----:B------:R-:W-:Y:S02]  /*20c0*/  ISETP.GE.AND P4, PT, R11, RZ, PT ;  /* 0x000000ff0b00720c */ /* 0x000fe40003f86270 */
[----:B------:R-:W-:Y:S01]  /*20d0*/  ISETP.NE.AND P1, PT, R8, RZ, PT ;  /* 0x000000ff0800720c */ /* 0x000fe20003f25270 */
[----:B------:R-:W-:Y:S01]  /*20e0*/  @!P6 IMAD.MOV R10, RZ, RZ, -R10 ;  /* 0x000000ffff0ae224 */ /* 0x000fe200078e0a0a */
[----:B------:R-:W-:Y:S01]  /*20f0*/  @P2 IADD3 R14, PT, PT, R14, 0x1, RZ ;  /* 0x000000010e0e2810 */ /* 0x000fe20007ffe0ff */
[----:B------:R-:W-:Y:S01]  /*2100*/  @P0 VIADD R15, R15, 0x1 ;  /* 0x000000010f0f0836 */ /* 0x000fe20000000000 */
[----:B------:R-:W-:-:S03]  /*2110*/  LOP3.LUT R17, RZ, R8, RZ, 0x33, !PT ;  /* 0x00000008ff117212 */ /* 0x000fc600078e33ff */
[----:B------:R-:W-:Y:S01]  /*2120*/  IMAD.MOV.U32 R3, RZ, RZ, R15 ;  /* 0x000000ffff037224 */ /* 0x000fe200078e000f */
[C---:B------:R-:W-:Y:S01]  /*2130*/  SEL R11, R17.reuse, R12, !P1 ;  /* 0x0000000c110b7207 */ /* 0x040fe20004800000 */
[----:B------:R-:W-:Y:S01]  /*2140*/  @!P5 IMAD.MOV R14, RZ, RZ, -R14 ;  /* 0x000000ffff0ed224 */ /* 0x000fe200078e0a0e */
[----:B------:R-:W-:Y:S02]  /*2150*/  SEL R13, R17, R10, !P1 ;  /* 0x0000000a110d7207 */ /* 0x000fe40004800000 */
[----:B------:R-:W-:Y:S01]  /*2160*/  @!P4 IADD3 R3, PT, PT, -R3, RZ, RZ ;  /* 0x000000ff0303c210 */ /* 0x000fe20007ffe1ff */
[--C-:B------:R-:W-:Y:S01]  /*2170*/  IMAD.WIDE R10, R11, 0x4, R4.reuse ;  /* 0x000000040b0a7825 */ /* 0x100fe200078e0204 */
[C---:B------:R-:W-:Y:S02]  /*2180*/  SEL R15, R17.reuse, R14, !P1 ;  /* 0x0000000e110f7207 */ /* 0x040fe40004800000 */
[----:B------:R-:W-:Y:S01]  /*2190*/  SEL R17, R17, R3, !P1 ;  /* 0x0000000311117207 */ /* 0x000fe20004800000 */
        /* <DEDUP_REMOVED lines=9> */
[----:B----4-:R-:W-:Y:S05]  /*2230*/  @!P0 BRA `(.L_x_1034) ;  /* 0xfffffff800c48947 */ /* 0x010fea000383ffff */
.L_x_1030:
[----:B--2---:R-:W-:Y:S05]  /*2240*/  BSYNC.RECONVERGENT B0 ;  /* 0x0000000000007941 */ /* 0x004fea0003800200 */
.L_x_1029:
[----:B---3--:R-:W2:Y:S08]  /*2250*/  LDC R5, c[0x0][0x3a8] ;  /* 0x0000ea00ff057b82 */ /* 0x008eb00000000800 */
[----:B------:R-:W2:Y:S08]  /*2260*/  LDC.64 R2, c[0x0][0x3c0] ;  /* 0x0000f000ff027b82 */ /* 0x000eb00000000a00 */
[----:B------:R-:W3:Y:S08]  /*2270*/  LDC R11, c[0x0][0x3b4] ;  /* 0x0000ed00ff0b7b82 */ /* 0x000ef00000000800 */
[----:B------:R-:W4:Y:S01]  /*2280*/  LDC R6, c[0x0][0x3c8] ;  /* 0x0000f200ff067b82 */ /* 0x000f220000000800 */
[----:B--2---:R-:W-:-:S06]  /*2290*/  IMAD.WIDE R2, R5, 0x4, R2 ;  /* 0x0000000405027825 */ /* 0x004fcc00078e0202 */
[----:B------:R2:W5:Y:S01]  /*22a0*/  LDG.E R2, desc[UR8][R2.64] ;  /* 0x0000000802027981 */ /* 0x000562000c1e1900 */
[----:B------:R-:W-:Y:S01]  /*22b0*/  IMAD.MOV.U32 R4, RZ, RZ, RZ ;  /* 0x000000ffff047224 */ /* 0x000fe200078e00ff */
[----:B---3--:R-:W-:-:S04]  /*22c0*/  IABS R10, R11 ;  /* 0x0000000b000a7213 */ /* 0x008fc80000000000 */
[----:B------:R-:W3:Y:S01]  /*22d0*/  I2F.RP R7, R10 ;  /* 0x0000000a00077306 */ /* 0x000ee20000209400 */
[----:B----4-:R-:W-:-:S07]  /*22e0*/  IADD3 R6, PT, PT, R6, -0x1, R11 ;  /* 0xffffffff06067810 */ /* 0x010fce0007ffe00b */
[----:B---3--:R-:W3:Y:S02]  /*22f0*/  MUFU.RCP R7, R7 ;  /* 0x0000000700077308 */ /* 0x008ee40000001000 */
[----:B---3--:R-:W-:-:S06]  /*2300*/  VIADD R5, R7, 0xffffffe ;  /* 0x0ffffffe07057836 */ /* 0x008fcc0000000000 */
[----:B------:R-:W1:Y:S02]  /*2310*/  F2I.FTZ.U32.TRUNC.NTZ R5, R5 ;  /* 0x0000000500057305 */ /* 0x000e64000021f000 */
[----:B-1----:R-:W-:-:S04]  /*2320*/  IMAD.MOV R9, RZ, RZ, -R5 ;  /* 0x000000ffff097224 */ /* 0x002fc800078e0a05 */
[----:B--2---:R-:W-:Y:S01]  /*2330*/  IMAD R3, R9, R10, RZ ;  /* 0x0000000a09037224 */ /* 0x004fe200078e02ff */
[----:B------:R-:W-:Y:S02]  /*2340*/  IABS R9, R6 ;  /* 0x0000000600097213 */ /* 0x000fe40000000000 */
[----:B------:R-:W-:Y:S01]  /*2350*/  LOP3.LUT R6, R6, R11, RZ, 0x3c, !PT ;  /* 0x0000000b06067212 */ /* 0x000fe200078e3cff */
[----:B------:R-:W-:Y:S01]  /*2360*/  IMAD.HI.U32 R7, R5, R3, R4 ;  /* 0x0000000305077227 */ /* 0x000fe200078e0004 */
[----:B-----5:R-:W-:Y:S02]  /*2370*/  IABS R8, R2 ;  /* 0x0000000200087213 */ /* 0x020fe40000000000 */
[----:B------:R-:W-:-:S03]  /*2380*/  LOP3.LUT R2, R2, R11, RZ, 0x3c, !PT ;  /* 0x0000000b02027212 */ /* 0x000fc600078e3cff */
[----:B------:R-:W-:Y:S01]  /*2390*/  IMAD.MOV.U32 R4, RZ, RZ, R8 ;  /* 0x000000ffff047224 */ /* 0x000fe200078e0008 */
[----:B------:R-:W-:Y:S02]  /*23a0*/  MOV R8, R9 ;  /* 0x0000000900087202 */ /* 0x000fe40000000f00 */
[----:B------:R-:W-:Y:S01]  /*23b0*/  ISETP.GE.AND P3, PT, R2, RZ, PT ;  /* 0x000000ff0200720c */ /* 0x000fe20003f66270 */
[----:B------:R-:W-:Y:S01]  /*23c0*/  IMAD.HI.U32 R3, R7, R4, RZ ;  /* 0x0000000407037227 */ /* 0x000fe200078e00ff */
[----:B------:R-:W-:-:S03]  /*23d0*/  LOP3.LUT R2, RZ, R11, RZ, 0x33, !PT ;  /* 0x0000000bff027212 */ /* 0x000fc600078e33ff */
[----:B------:R-:W-:-:S04]  /*23e0*/  IMAD.HI.U32 R5, R7, R8, RZ ;  /* 0x0000000807057227 */ /* 0x000fc800078e00ff */
[----:B------:R-:W-:Y:S02]  /*23f0*/  IMAD.MOV R7, RZ, RZ, -R3 ;  /* 0x000000ffff077224 */ /* 0x000fe400078e0a03 */
[----:B------:R-:W-:Y:S02]  /*2400*/  IMAD.MOV R9, RZ, RZ, -R5 ;  /* 0x000000ffff097224 */ /* 0x000fe400078e0a05 */
[C---:B------:R-:W-:Y:S02]  /*2410*/  IMAD R4, R10.reuse, R7, R4 ;  /* 0x000000070a047224 */ /* 0x040fe400078e0204 */
[----:B------:R-:W-:-:S03]  /*2420*/  IMAD R7, R10, R9, R8 ;  /* 0x000000090a077224 */ /* 0x000fc600078e0208 */
[C---:B------:R-:W-:Y:S02]  /*2430*/  ISETP.GT.U32.AND P2, PT, R10.reuse, R4, PT ;  /* 0x000000040a00720c */ /* 0x040fe40003f44070 */
[----:B------:R-:W-:-:S11]  /*2440*/  ISETP.GT.U32.AND P4, PT, R10, R7, PT ;  /* 0x000000070a00720c */ /* 0x000fd60003f84070 */
[--C-:B------:R-:W-:Y:S02]  /*2450*/  @!P2 IMAD.IADD R4, R4, 0x1, -R10.reuse ;  /* 0x000000010404a824 */ /* 0x100fe400078e0a0a */
[----:B------:R-:W-:Y:S01]  /*2460*/  @!P4 IMAD.IADD R7, R7, 0x1, -R10 ;  /* 0x000000010707c824 */ /* 0x000fe200078e0a0a */
[----:B------:R-:W-:Y:S01]  /*2470*/  @!P4 IADD3 R5, PT, PT, R5, 0x1, RZ ;  /* 0x000000010505c810 */ /* 0x000fe20007ffe0ff */
[----:B------:R-:W-:Y:S01]  /*2480*/  @!P2 VIADD R3, R3, 0x1 ;  /* 0x000000010303a836 */ /* 0x000fe20000000000 */
[-C--:B------:R-:W-:Y:S02]  /*2490*/  ISETP.GE.U32.AND P0, PT, R4, R10.reuse, PT ;  /* 0x0000000a0400720c */ /* 0x080fe40003f06070 */
[----:B------:R-:W-:Y:S02]  /*24a0*/  ISETP.GE.U32.AND P1, PT, R7, R10, PT ;  /* 0x0000000a0700720c */ /* 0x000fe40003f26070 */
[----:B------:R-:W-:-:S09]  /*24b0*/  ISETP.GE.AND P2, PT, R6, RZ, PT ;  /* 0x000000ff0600720c */ /* 0x000fd20003f46270 */
[----:B------:R-:W-:Y:S01]  /*24c0*/  @P0 VIADD R3, R3, 0x1 ;  /* 0x0000000103030836 */ /* 0x000fe20000000000 */
[----:B------:R-:W-:Y:S01]  /*24d0*/  ISETP.NE.AND P0, PT, R11, RZ, PT ;  /* 0x000000ff0b00720c */ /* 0x000fe20003f05270 */
[----:B------:R-:W-:Y:S02]  /*24e0*/  @P1 VIADD R5, R5, 0x1 ;  /* 0x0000000105051836 */ /* 0x000fe40000000000 */
[----:B------:R-:W-:Y:S02]  /*24f0*/  @!P3 IMAD.MOV R3, RZ, RZ, -R3 ;  /* 0x000000ffff03b224 */ /* 0x000fe400078e0a03 */
[----:B------:R-:W-:-:S03]  /*2500*/  @!P2 IMAD.MOV R5, RZ, RZ, -R5 ;  /* 0x000000ffff05a224 */ /* 0x000fc600078e0a05 */
[C---:B------:R-:W-:Y:S02]  /*2510*/  SEL R3, R2.reuse, R3, !P0 ;  /* 0x0000000302037207 */ /* 0x040fe40004000000 */
[----:B------:R-:W-:Y:S01]  /*2520*/  SEL R9, R2, R5, !P0 ;  /* 0x0000000502097207 */ /* 0x000fe20004000000 */
[----:B------:R-:W-:Y:S02]  /*2530*/  HFMA2 R5, -RZ, RZ, 0, 0 ;  /* 0x00000000ff057431 */ /* 0x000fe400000001ff */
[----:B------:R-:W-:Y:S01]  /*2540*/  IMAD.IADD R0, R3, 0x1, R0 ;  /* 0x0000000103007824 */ /* 0x000fe200078e0200 */
[----:B------:R-:W-:-:S04]  /*2550*/  SHF.R.S32.HI R4, RZ, 0x1f, R9 ;  /* 0x0000001fff047819 */ /* 0x000fc80000011409 */
[----:B------:R-:W-:-:S04]  /*2560*/  ISETP.GE.U32.AND P0, PT, R0, R9, PT ;  /* 0x000000090000720c */ /* 0x000fc80003f06070 */
[----:B------:R-:W-:-:S13]  /*2570*/  ISETP.GE.U32.AND.EX P0, PT, R5, R4, PT, P0 ;  /* 0x000000040500720c */ /* 0x000fda0003f06100 */
[----:B------:R-:W-:Y:S05]  /*2580*/  @P0 EXIT ;  /* 0x000000000000094d */ /* 0x000fea0003800000 */
[----:B------:R-:W-:Y:S01]  /*2590*/  IMAD.MOV.U32 R7, RZ, RZ, -0x1 ;  /* 0xffffffffff077424 */ /* 0x000fe200078e00ff */
[----:B------:R-:W1:Y:S06]  /*25a0*/  LDCU.64 UR4, c[0x0][0x390] ;  /* 0x00007200ff0477ac */ /* 0x000e6c0008000a00 */
.L_x_1035:
[----:B-1----:R-:W-:-:S04]  /*25b0*/  LEA R2, P0, R0, UR4, 0x2 ;  /* 0x0000000400027c11 */ /* 0x002fc8000f8010ff */
[C---:B------:R-:W-:Y:S02]  /*25c0*/  LEA.HI.X R3, R0.reuse, UR5, R5, 0x2, P0 ;  /* 0x0000000500037c11 */ /* 0x040fe400080f1405 */
[----:B------:R-:W-:-:S03]  /*25d0*/  IADD3 R0, P0, PT, R0, UR6, RZ ;  /* 0x0000000600007c10 */ /* 0x000fc6000ff1e0ff */
[----:B------:R2:W-:Y:S02]  /*25e0*/  STG.E desc[UR8][R2.64], R7 ;  /* 0x0000000702007986 */ /* 0x0005e4000c101908 */
[----:B------:R-:W-:Y:S01]  /*25f0*/  IMAD.X R5, RZ, RZ, R5, P0 ;  /* 0x000000ffff057224 */ /* 0x000fe200000e0605 */
[----:B------:R-:W-:-:S04]  /*2600*/  ISETP.GE.U32.AND P0, PT, R0, R9, PT ;  /* 0x000000090000720c */ /* 0x000fc80003f06070 */
[----:B------:R-:W-:-:S13]  /*2610*/  ISETP.GE.U32.AND.EX P0, PT, R5, R4, PT, P0 ;  /* 0x000000040500720c */ /* 0x000fda0003f06100 */
[----:B--2---:R-:W-:Y:S05]  /*2620*/  @!P0 BRA `(.L_x_1035) ;  /* 0xfffffffc00e08947 */ /* 0x004fea000383ffff */
[----:B------:R-:W-:Y:S05]  /*2630*/  EXIT ;  /* 0x000000000000794d */ /* 0x000fea0003800000 */
.L_x_1028:
[----:B------:R-:W-:Y:S01]  /*2640*/  IMAD.MOV.U32 R40, RZ, RZ, R3 ;  /* 0x000000ffff287224 */ /* 0x000fe200078e0003 */
[----:B------:R-:W-:Y:S01]  /*2650*/  MOV R39, 0xffffffff ;  /* 0xffffffff00277802 */ /* 0x000fe20000000f00 */
[----:B------:R-:W-:Y:S02]  /*2660*/  IMAD.MOV.U32 R41, RZ, RZ, 0x1 ;  /* 0x00000001ff297424 */ /* 0x000fe400078e00ff */
[----:B------:R-:W-:-:S07]  /*2670*/  IMAD.MOV.U32 R42, RZ, RZ, RZ ;  /* 0x000000ffff2a7224 */ /* 0x000fce00078e00ff */
[----:B------:R-:W-:Y:S05]  /*2680*/  WARPSYNC.COLLECTIVE R39, `(.L_x_1036) ;  /* 0x0000000027087348 */ /* 0x000fea0003c00000 */
[----:B------:R0:W1:Y:S02]  /*2690*/  SHFL.UP P0, R38, R40, R41, R42 ;  /* 0x0400002928267389 */ /* 0x000064000000002a */
[----:B01----:R-:W-:Y:S05]  /*26a0*/  ENDCOLLECTIVE ;  /* 0x000000000000791b */ /* 0x003fea0003800000 */
.L_x_1036:
[----:B------:R-:W-:Y:S02]  /*26b0*/  IMAD.MOV.U32 R41, RZ, RZ, 0x2 ;  /* 0x00000002ff297424 */ /* 0x000fe400078e00ff */
[----:B------:R-:W-:-:S04]  /*26c0*/  IMAD.MOV.U32 R34, RZ, RZ, R38 ;  /* 0x000000ffff227224 */ /* 0x000fc800078e0026 */
[----:B------:R-:W-:-:S04]  /*26d0*/  @P0 IMAD.IADD R34, R3, 0x1, R34 ;  /* 0x0000000103220824 */ /* 0x000fc800078e0222 */
[----:B------:R-:W-:-:S07]  /*26e0*/  IMAD.MOV.U32 R40, RZ, RZ, R34 ;  /* 0x000000ffff287224 */ /* 0x000fce00078e0022 */
[----:B------:R-:W-:Y:S05]  /*26f0*/  WARPSYNC.COLLECTIVE R39, `(.L_x_1037) ;  /* 0x0000000027087348 */ /* 0x000fea0003c00000 */
[----:B------:R0:W1:Y:S02]  /*2700*/  SHFL.UP P0, R38, R40, R41, R42 ;  /* 0x0400002928267389 */ /* 0x000064000000002a */
[----:B01----:R-:W-:Y:S05]  /*2710*/  ENDCOLLECTIVE ;  /* 0x000000000000791b */ /* 0x003fea0003800000 */
.L_x_1037:
[----:B------:R-:W-:Y:S02]  /*2720*/  IMAD.MOV.U32 R41, RZ, RZ, 0x4 ;  /* 0x00000004ff297424 */ /* 0x000fe400078e00ff */
[----:B------:R-:W-:-:S05]  /*2730*/  IMAD.MOV.U32 R35, RZ, RZ, R38 ;  /* 0x000000ffff237224 */ /* 0x000fca00078e0026 */
[----:B------:R-:W-:-:S05]  /*2740*/  @P0 IADD3 R35, PT, PT, R34, R35, RZ ;  /* 0x0000002322230210 */ /* 0x000fca0007ffe0ff */
[----:B------:R-:W-:-:S07]  /*2750*/  IMAD.MOV.U32 R40, RZ, RZ, R35 ;  /* 0x000000ffff287224 */ /* 0x000fce00078e0023 */
[----:B------:R-:W-:Y:S05]  /*2760*/  WARPSYNC.COLLECTIVE R39, `(.L_x_1038) ;  /* 0x0000000027087348 */ /* 0x000fea0003c00000 */
[----:B------:R0:W1:Y:S02]  /*2770*/  SHFL.UP P0, R38, R40, R41, R42 ;  /* 0x0400002928267389 */ /* 0x000064000000002a */
[----:B01----:R-:W-:Y:S05]  /*2780*/  ENDCOLLECTIVE ;  /* 0x000000000000791b */ /* 0x003fea0003800000 */
.L_x_1038:
[----:B------:R-:W-:Y:S02]  /*2790*/  HFMA2 R41, -RZ, RZ, 0, 4.76837158203125e-07 ;  /* 0x00000008ff297431 */ /* 0x000fe400000001ff */
[----:B------:R-:W-:-:S04]  /*27a0*/  IMAD.MOV.U32 R36, RZ, RZ, R38 ;  /* 0x000000ffff247224 */ /* 0x000fc800078e0026 */
[----:B------:R-:W-:-:S04]  /*27b0*/  @P0 IMAD.IADD R36, R35, 0x1, R36 ;  /* 0x0000000123240824 */ /* 0x000fc800078e0224 */
[----:B------:R-:W-:-:S07]  /*27c0*/  IMAD.MOV.U32 R40, RZ, RZ, R36 ;  /* 0x000000ffff287224 */ /* 0x000fce00078e0024 */
[----:B------:R-:W-:Y:S05]  /*27d0*/  WARPSYNC.COLLECTIVE R39, `(.L_x_1039) ;  /* 0x0000000027087348 */ /* 0x000fea0003c00000 */
[----:B------:R0:W1:Y:S02]  /*27e0*/  SHFL.UP P0, R38, R40, R41, R42 ;  /* 0x0400002928267389 */ /* 0x000064000000002a */
[----:B01----:R-:W-:Y:S05]  /*27f0*/  ENDCOLLECTIVE ;  /* 0x000000000000791b */ /* 0x003fea0003800000 */
.L_x_1039:
[----:B------:R-:W-:Y:S02]  /*2800*/  IMAD.MOV.U32 R41, RZ, RZ, 0x10 ;  /* 0x00000010ff297424 */ /* 0x000fe400078e00ff */
[----:B------:R-:W-:-:S04]  /*2810*/  IMAD.MOV.U32 R37, RZ, RZ, R38 ;  /* 0x000000ffff257224 */ /* 0x000fc800078e0026 */
[----:B------:R-:W-:-:S04]  /*2820*/  @P0 IMAD.IADD R37, R36, 0x1, R37 ;  /* 0x0000000124250824 */ /* 0x000fc800078e0225 */
[----:B------:R-:W-:-:S07]  /*2830*/  IMAD.MOV.U32 R40, RZ, RZ, R37 ;  /* 0x000000ffff287224 */ /* 0x000fce00078e0025 */
[----:B------:R-:W-:Y:S05]  /*2840*/  WARPSYNC.COLLECTIVE R39, `(.L_x_1040) ;  /* 0x0000000027087348 */ /* 0x000fea0003c00000 */
[----:B------:R0:W1:Y:S02]  /*2850*/  SHFL.UP P0, R38, R40, R41, R42 ;  /* 0x0400002928267389 */ /* 0x000064000000002a */
[----:B01----:R-:W-:Y:S05]  /*2860*/  ENDCOLLECTIVE ;  /* 0x000000000000791b */ /* 0x003fea0003800000 */
.L_x_1040:
[----:B------:R-:W-:Y:S05]  /*2870*/  BRA `(.L_x_1041) ;  /* 0xffffffe800847947 */ /* 0x000fea000383ffff */
.L_x_1042:
        /* <DEDUP_REMOVED lines=16> */
.L_x_1849:


//--------------------- .text._ZN4vllm3moe46moe_align_block_size_small_batch_expert_kernelImLi256EEEvPKT_PiS5_S5_S5_iimiib --------------------------
	.section	.text._ZN4vllm3moe46moe_align_block_size_small_batch_expert_kernelImLi256EEEvPKT_PiS5_S5_S5_iimiib,"ax",@progbits
	.align	128
        .global         _ZN4vllm3moe46moe_align_block_size_small_batch_expert_kernelImLi256EEEvPKT_PiS5_S5_S5_iimiib
        .type           _ZN4vllm3moe46moe_align_block_size_small_batch_expert_kernelImLi256EEEvPKT_PiS5_S5_S5_iimiib,@function
        .size           _ZN4vllm3moe46moe_align_block_size_small_batch_expert_kernelImLi256EEEvPKT_PiS5_S5_S5_iimiib,(.L_x_1850 - _ZN4vllm3moe46moe_align_block_size_small_batch_expert_kernelImLi256EEEvPKT_PiS5_S5_S5_iimiib)
        .other          _ZN4vllm3moe46moe_align_block_size_small_batch_expert_kernelImLi256EEEvPKT_PiS5_S5_S5_iimiib,@"STO_CUDA_ENTRY STV_DEFAULT"
_ZN4vllm3moe46moe_align_block_size_small_batch_expert_kernelImLi256EEEvPKT_PiS5_S5_S5_iimiib:
.text._ZN4vllm3moe46moe_align_block_size_small_batch_expert_kernelImLi256EEEvPKT_PiS5_S5_S5_iimiib:
[----:B------:R-:W-:Y:S01]  /*0000*/  LDC R1, c[0x0][0x37c] ;  /* 0x0000df00ff017b82 */ /* 0x000fe20000000800 */
[----:B------:R-:W0:Y:S01]  /*0010*/  S2R R4, SR_TID.X ;  /* 0x0000000000047919 */ /* 0x000e220000002100 */
[----:B------:R-:W1:Y:S01]  /*0020*/  LDCU.64 UR6, c[0x0][0x358] ;  /* 0x00006b00ff0677ac */ /* 0x000e620008000a00 */
[----:B------:R-:W2:Y:S01]  /*0030*/  LDCU.64 UR8, c[0x0][0x380] ;  /* 0x00007000ff0877ac */ /* 0x000ea20008000a00 */
[----:B------:R-:W3:Y:S01]  /*0040*/  LDCU.64 UR14, c[0x0][0x380] ;  /* 0x00007000ff0e77ac */ /* 0x000ee20008000a00 */
[----:B------:R-:W4:Y:S01]  /*0050*/  LDCU.64 UR12, c[0x0][0x3b0] ;  /* 0x00007600ff0c77ac */ /* 0x000f220008000a00 */
[----:B------:R-:W0:Y:S02]  /*0060*/  LDCU.64 UR10, c[0x0][0x3a0] ;  /* 0x00007400ff0a77ac */ /* 0x000e240008000a00 */
[----:B0-----:R-:W-:-:S13]  /*0070*/  ISETP.GT.U32.AND P0, PT, R4, 0xff, PT ;  /* 0x000000ff0400780c */ /* 0x001fda0003f04070 */
[----:B-1234-:R-:W-:Y:S05]  /*0080*/  @P0 BRA `(.L_x_1043) ;  /* 0x0000000400d80947 */ /* 0x01efea0003800000 */
[----:B------:R-:W0:Y:S02]  /*0090*/  LDC R3, c[0x0][0x3b8] ;  /* 0x0000ee00ff037b82 */ /* 0x000e240000000800 */
[----:B0-----:R-:W-:-:S13]  /*00a0*/  ISETP.GE.U32.AND P0, PT, R4, R3, PT ;  /* 0x000000030400720c */ /* 0x001fda0003f06070 */
[----:B------:R-:W-:Y:S05]  /*00b0*/  @P0 BRA `(.L_x_1044) ;  /* 0x0000000400b80947 */ /* 0x000fea0003800000 */
[----:B------:R-:W-:Y:S01]  /*00c0*/  LOP3.LUT R0, RZ, R4, RZ, 0x33, !PT ;  /* 0x00000004ff007212 */ /* 0x000fe200078e33ff */
[----:B------:R-:W-:Y:S01]  /*00d0*/  BSSY.RECONVERGENT B0, `(.L_x_1045) ;  /* 0x0000031000007945 */ /* 0x000fe20003800200 */
[----:B------:R-:W-:Y:S02]  /*00e0*/  IMAD.MOV.U32 R7, RZ, RZ, R4 ;  /* 0x000000ffff077224 */ /* 0x000fe400078e0004 */
[----:B------:R-:W-:Y:S01]  /*00f0*/  IADD3 R0, P0, PT, R0, R3, RZ ;  /* 0x0000000300007210 */ /* 0x000fe20007f1e0ff */
[----:B------:R-:W-:-:S03]  /*0100*/  IMAD.MOV.U32 R8, RZ, RZ, RZ ;  /* 0x000000ffff087224 */ /* 0x000fc600078e00ff */
        /* <DEDUP_REMOVED lines=12> */
[----:B------:R-:W-:Y:S02]  /*01d0*/  LOP3.LUT R6, R6, 0x1ffffff, RZ, 0xc0, !PT ;  /* 0x01ffffff06067812 */ /* 0x000fe400078ec0ff */
[----:B------:R-:W-:Y:S02]  /*01e0*/  LOP3.LUT R4, R9, 0xfffffff0, RZ, 0xc0, !PT ;  /* 0xfffffff009047812 */ /* 0x000fe400078ec0ff */
[----:B0-----:R-:W-:-:S04]  /*01f0*/  LEA R0, P1, R7, UR4, 0x2 ;  /* 0x0000000407007c11 */ /* 0x001fc8000f8210ff */
[----:B------:R-:W-:Y:S02]  /*0200*/  IADD3 R0, P2, PT, R0, 0x2000, RZ ;  /* 0x0000200000007810 */ /* 0x000fe40007f5e0ff */
[----:B------:R-:W-:-:S05]  /*0210*/  LEA.HI.X R5, R7, UR5, R8, 0x2, P1 ;  /* 0x0000000507057c11 */ /* 0x000fca00088f1408 */
[----:B------:R-:W-:-:S07]  /*0220*/  IMAD.X R5, RZ, RZ, R5, P2 ;  /* 0x000000ffff057224 */ /* 0x000fce00010e0605 */
.L_x_1047:
        /* <DEDUP_REMOVED lines=25> */
[----:B------:R0:W-:Y:S01]  /*03c0*/  STG.E desc[UR6][R2.64+0x1c00], R11 ;  /* 0x001c000b02007986 */ /* 0x0001e2000c101906 */
[----:B------:R-:W-:Y:S05]  /*03d0*/  @P1 BRA `(.L_x_1047) ;  /* 0xfffffffc00941947 */ /* 0x000fea000383ffff */
.L_x_1046:
[----:B------:R-:W-:Y:S05]  /*03e0*/  BSYNC.RECONVERGENT B0 ;  /* 0x0000000000007941 */ /* 0x000fea0003800200 */
.L_x_1045:
        /* <DEDUP_REMOVED lines=8> */
[----:B------:R-:W0:Y:S01]  /*0470*/  LDCU.64 UR4, c[0x0][0x388] ;  /* 0x00007100ff0477ac */ /* 0x000e220008000a00 */
[----:B------:R-:W1:Y:S01]  /*0480*/  LDC R5, c[0x0][0x3b0] ;  /* 0x0000ec00ff057b82 */ /* 0x000e620000000800 */
[----:B0-----:R-:W-:-:S04]  /*0490*/  LEA R2, P0, R7, UR4, 0x2 ;  /* 0x0000000407027c11 */ /* 0x001fc8000f8010ff */
[C---:B------:R-:W-:Y:S02]  /*04a0*/  LEA.HI.X R3, R7.reuse, UR5, R8, 0x2, P0 ;  /* 0x0000000507037c11 */ /* 0x040fe400080f1408 */
[----:B------:R-:W-:-:S03]  /*04b0*/  IADD3 R7, P0, PT, R7, 0x800, RZ ;  /* 0x0000080007077810 */ /* 0x000fc60007f1e0ff */
[----:B-1----:R1:W-:Y:S02]  /*04c0*/  STG.E desc[UR6][R2.64], R5 ;  /* 0x0000000502007986 */ /* 0x0023e4000c101906 */
[----:B------:R-:W-:Y:S02]  /*04d0*/  IMAD.X R8, RZ, RZ, R8, P0 ;  /* 0x000000ffff087224 */ /* 0x000fe400000e0608 */
[----:B------:R1:W-:Y:S04]  /*04e0*/  STG.E desc[UR6][R2.64+0x400], R5 ;  /* 0x0004000502007986 */ /* 0x0003e8000c101906 */
[----:B------:R1:W-:Y:S04]  /*04f0*/  STG.E desc[UR6][R2.64+0x800], R5 ;  /* 0x0008000502007986 */ /* 0x0003e8000c101906 */
[----:B------:R1:W-:Y:S04]  /*0500*/  STG.E desc[UR6][R2.64+0xc00], R5 ;  /* 0x000c000502007986 */ /* 0x0003e8000c101906 */
[----:B------:R1:W-:Y:S04]  /*0510*/  STG.E desc[UR6][R2.64+0x1000], R5 ;  /* 0x0010000502007986 */ /* 0x0003e8000c101906 */
[----:B------:R1:W-:Y:S04]  /*0520*/  STG.E desc[UR6][R2.64+0x1400], R5 ;  /* 0x0014000502007986 */ /* 0x0003e8000c101906 */
[----:B------:R1:W-:Y:S04]  /*0530*/  STG.E desc[UR6][R2.64+0x1800], R5 ;  /* 0x0018000502007986 */ /* 0x0003e8000c101906 */
[----:B------:R1:W-:Y:S02]  /*0540*/  STG.E desc[UR6][R2.64+0x1c00], R5 ;  /* 0x001c000502007986 */ /* 0x0003e4000c101906 */
.L_x_1049:
[----:B------:R-:W-:Y:S05]  /*0550*/  BSYNC.RECONVERGENT B0 ;  /* 0x0000000000007941 */ /* 0x000fea0003800200 */
.L_x_1048:
        /* <DEDUP_REMOVED lines=9> */
[----:B-1----:R-:W1:Y:S01]  /*05f0*/  LDC R5, c[0x0][0x3b0] ;  /* 0x0000ec00ff057b82 */ /* 0x002e620000000800 */
[----:B0-----:R-:W-:-:S04]  /*0600*/  LEA R2, P0, R7, UR4, 0x2 ;  /* 0x0000000407027c11 */ /* 0x001fc8000f8010ff */
[C---:B------:R-:W-:Y:S02]  /*0610*/  LEA.HI.X R3, R7.reuse, UR5, R8, 0x2, P0 ;  /* 0x0000000507037c11 */ /* 0x040fe400080f1408 */
[----:B------:R-:W-:-:S03]  /*0620*/  IADD3 R7, P0, PT, R7, 0x400, RZ ;  /* 0x0000040007077810 */ /* 0x000fc60007f1e0ff */
[----:B-1----:R2:W-:Y:S02]  /*0630*/  STG.E desc[UR6][R2.64], R5 ;  /* 0x0000000502007986 */ /* 0x0025e4000c101906 */
[----:B------:R-:W-:Y:S02]  /*0640*/  IMAD.X R8, RZ, RZ, R8, P0 ;  /* 0x000000ffff087224 */ /* 0x000fe400000e0608 */
[----:B------:R2:W-:Y:S04]  /*0650*/  STG.E desc[UR6][R2.64+0x400], R5 ;  /* 0x0004000502007986 */ /* 0x0005e8000c101906 */
[----:B------:R2:W-:Y:S04]  /*0660*/  STG.E desc[UR6][R2.64+0x800], R5 ;  /* 0x0008000502007986 */ /* 0x0005e8000c101906 */
[----:B------:R2:W-:Y:S02]  /*0670*/  STG.E desc[UR6][R2.64+0xc00], R5 ;  /* 0x000c000502007986 */ /* 0x0005e4000c101906 */
.L_x_1051:
[----:B------:R-:W-:Y:S05]  /*0680*/  BSYNC.RECONVERGENT B0 ;  /* 0x0000000000007941 */ /* 0x000fea0003800200 */
.L_x_1050:
[----:B------:R-:W-:Y:S05]  /*0690*/  @!P1 BRA `(.L_x_1044) ;  /* 0x0000000000409947 */ /* 0x000fea0003800000 */
[----:B------:R-:W1:Y:S01]  /*06a0*/  LDCU.64 UR4, c[0x0][0x388] ;  /* 0x00007100ff0477ac */ /* 0x000e620008000a00 */
[----:B------:R-:W3:Y:S01]  /*06b0*/  LDC R9, c[0x0][0x3b0] ;  /* 0x0000ec00ff097b82 */ /* 0x000ee20000000800 */
[----:B------:R-:W-:-:S05]  /*06c0*/  IADD3 R0, P1, PT, RZ, -R0, RZ ;  /* 0x80000000ff007210 */ /* 0x000fca0007f3e0ff */
[----:B------:R-:W-:Y:S01]  /*06d0*/  IMAD.X R4, RZ, RZ, -0x1, P1 ;  /* 0xffffffffff047424 */ /* 0x000fe200008e06ff */
[----:B-12---:R-:W-:-:S04]  /*06e0*/  LEA R5, P0, R7, UR4, 0x2 ;  /* 0x0000000407057c11 */ /* 0x006fc8000f8010ff */
[----:B------:R-:W-:-:S09]  /*06f0*/  LEA.HI.X R6, R7, UR5, R8, 0x2, P0 ;  /* 0x0000000507067c11 */ /* 0x000fd200080f1408 */
.L_x_1052:
[----:B0-----:R-:W-:Y:S01]  /*0700*/  IMAD.MOV.U32 R2, RZ, RZ, R5 ;  /* 0x000000ffff027224 */ /* 0x001fe200078e0005 */
[----:B------:R-:W-:Y:S01]  /*0710*/  IADD3 R0, P0, PT, R0, 0x1, RZ ;  /* 0x0000000100007810 */ /* 0x000fe20007f1e0ff */
[--C-:B------:R-:W-:Y:S01]  /*0720*/  IMAD.MOV.U32 R3, RZ, RZ, R6.reuse ;  /* 0x000000ffff037224 */ /* 0x100fe200078e0006 */
[----:B------:R-:W-:Y:S02]  /*0730*/  IADD3 R5, P1, PT, R5, 0x400, RZ ;  /* 0x0000040005057810 */ /* 0x000fe40007f3e0ff */
[----:B------:R-:W-:Y:S02]  /*0740*/  IADD3.X R4, PT, PT, RZ, R4, RZ, P0, !PT ;  /* 0x00000004ff047210 */ /* 0x000fe400007fe4ff */
[----:B---3--:R4:W-:Y:S01]  /*0750*/  STG.E desc[UR6][R2.64], R9 ;  /* 0x0000000902007986 */ /* 0x0089e2000c101906 */
[----:B------:R-:W-:Y:S01]  /*0760*/  ISETP.NE.U32.AND P0, PT, R0, RZ, PT ;  /* 0x000000ff0000720c */ /* 0x000fe20003f05070 */
[----:B------:R-:W-:-:S03]  /*0770*/  IMAD.X R6, RZ, RZ, R6, P1 ;  /* 0x000000ffff067224 */ /* 0x000fc600008e0606 */
[----:B------:R-:W-:-:S13]  /*0780*/  ISETP.NE.AND.EX P0, PT, R4, RZ, PT, P0 ;  /* 0x000000ff0400720c */ /* 0x000fda0003f05300 */
[----:B----4-:R-:W-:Y:S05]  /*0790*/  @P0 BRA `(.L_x_1052) ;  /* 0xfffffffc00d80947 */ /* 0x010fea000383ffff */
.L_x_1044:
[----:B------:R-:W-:Y:S05]  /*07a0*/  WARPSYNC.ALL ;  /* 0x0000000000007948 */ /* 0x000fea0003800000 */
[----:B------:R-:W-:Y:S08]  /*07b0*/  BAR.SYNC.DEFER_BLOCKING 0x0 ;  /* 0x0000000000007b1d */ /* 0x000ff00000010000 */
[----:B------:R-:W-:Y:S08]  /*07c0*/  BAR.SYNC.DEFER_BLOCKING 0x0 ;  /* 0x0000000000007b1d */ /* 0x000ff00000010000 */
[----:B------:R-:W-:Y:S06]  /*07d0*/  BAR.SYNC.DEFER_BLOCKING 0x0 ;  /* 0x0000000000007b1d */ /* 0x000fec0000010000 */
[----:B------:R-:W-:Y:S05]  /*07e0*/  EXIT ;  /* 0x000000000000794d */ /* 0x000fea0003800000 */
.L_x_1043:
[----:B------:R-:W0:Y:S01]  /*07f0*/  LDC R0, c[0x0][0x3a8] ;  /* 0x0000ea00ff007b82 */ /* 0x000e220000000800 */
[----:B------:R-:W-:Y:S01]  /*0800*/  UMOV UR4, 0x400 ;  /* 0x0000040000047882 */ /* 0x000fe20000000000 */
[----:B------:R-:W-:Y:S02]  /*0810*/  VIADD R19, R4, 0xffffff00 ;  /* 0xffffff0004137836 */ /* 0x000fe40000000000 */
[----:B------:R-:W-:Y:S02]  /*0820*/  IMAD.MOV.U32 R15, RZ, RZ, RZ ;  /* 0x000000ffff0f7224 */ /* 0x000fe400078e00ff */
[----:B------:R-:W-:Y:S02]  /*0830*/  IMAD.MOV.U32 R16, RZ, RZ, R19 ;  /* 0x000000ffff107224 */ /* 0x000fe400078e0013 */
[----:B------:R-:W1:Y:S08]  /*0840*/  S2UR UR5, SR_CgaCtaId ;  /* 0x00000000000579c3 */ /* 0x000e700000008800 */
[----:B------:R-:W2:Y:S01]  /*0850*/  LDC R2, c[0x0][0x360] ;  /* 0x0000d800ff027b82 */ /* 0x000ea20000000800 */
[----:B0-----:R-:W-:-:S02]  /*0860*/  ISETP.GE.AND P0, PT, R0, 0x1, PT ;  /* 0x000000010000780c */ /* 0x001fc40003f06270 */
[----:B------:R-:W-:Y:S01]  /*0870*/  SHF.L.U32 R3, R0, 0x2, RZ ;  /* 0x0000000200037819 */ /* 0x000fe200000006ff */
[----:B-1----:R-:W-:-:S06]  /*0880*/  ULEA UR4, UR5, UR4, 0x18 ;  /* 0x0000000405047291 */ /* 0x002fcc000f8ec0ff */
[----:B------:R-:W-:-:S04]  /*0890*/  IMAD.U32 R17, RZ, RZ, UR4 ;  /* 0x00000004ff117e24 */ /* 0x000fc8000f8e00ff */
[----:B------:R-:W-:Y:S01]  /*08a0*/  IMAD R14, R0, 0x4, R17 ;  /* 0x00000004000e7824 */ /* 0x000fe200078e0211 */
[----:B------:R-:W-:Y:S06]  /*08b0*/  @!P0 BRA `(.L_x_1053) ;  /* 0x0000000400188947 */ /* 0x000fec0003800000 */
        /* <DEDUP_REMOVED lines=10> */
.L_x_1055:
        /* <DEDUP_REMOVED lines=20> */
.L_x_1054:
        /* <DEDUP_REMOVED lines=17> */
.L_x_1056:
        /* <DEDUP_REMOVED lines=12> */
.L_x_1057:
[----:B------:R-:W-:Y:S05]  /*0c70*/  @!P1 BRA `(.L_x_1053) ;  /* 0x0000000000289947 */ /* 0x000fea0003800000 */
[----:B0-----:R-:W-:Y:S01]  /*0c80*/  SHF.L.U32 R5, R6, 0x2, RZ ;  /* 0x0000000206057819 */ /* 0x001fe200000006ff */
[----:B------:R-:W-:Y:S01]  /*0c90*/  IMAD.MOV R7, RZ, RZ, -R7 ;  /* 0x000000ffff077224 */ /* 0x000fe200078e0a07 */
[----:B------:R-:W-:-:S05]  /*0ca0*/  LEA R6, R4, 0xfffffc08, 0x2 ;  /* 0xfffffc0804067811 */ /* 0x000fca00078e10ff */
[----:B------:R-:W-:-:S05]  /*0cb0*/  IMAD R6, R6, R0, R5 ;  /* 0x0000000006067224 */ /* 0x000fca00078e0205 */
[----:B------:R-:W-:-:S07]  /*0cc0*/  IADD3 R6, PT, PT, R6, 0x4, R17 ;  /* 0x0000000406067810 */ /* 0x000fce0007ffe011 */
.L_x_1058:
[----:B------:R-:W-:Y:S01]  /*0cd0*/  VIADD R7, R7, 0x1 ;  /* 0x0000000107077836 */ /* 0x000fe20000000000 */
[----:B------:R0:W-:Y:S04]  /*0ce0*/  STS [R6], RZ ;  /* 0x000000ff06007388 */ /* 0x0001e80000000800 */
[----:B------:R-:W-:Y:S01]  /*0cf0*/  ISETP.NE.AND P0, PT, R7, RZ, PT ;  /* 0x000000ff0700720c */ /* 0x000fe20003f05270 */
[----:B0-----:R-:W-:-:S12]  /*0d00*/  VIADD R6, R6, 0x4 ;  /* 0x0000000406067836 */ /* 0x001fd80000000000 */
[----:B------:R-:W-:Y:S05]  /*0d10*/  @P0 BRA `(.L_x_1058) ;  /* 0xfffffffc00ec0947 */ /* 0x000fea000383ffff */
.L_x_1053:
[----:B0-----:R-:W0:Y:S01]  /*0d20*/  LDC.64 R6, c[0x0][0x3b0] ;  /* 0x0000ec00ff067b82 */ /* 0x001e220000000a00 */
[----:B--2---:R-:W-:Y:S01]  /*0d30*/  VIADD R13, R2, 0xffffff00 ;  /* 0xffffff00020d7836 */ /* 0x004fe20000000000 */
[----:B0-----:R-:W-:-:S04]  /*0d40*/  ISETP.GE.U32.AND P0, PT, R16, R6, PT ;  /* 0x000000061000720c */ /* 0x001fc80003f06070 */
[----:B------:R-:W-:-:S13]  /*0d50*/  ISETP.GE.U32.AND.EX P0, PT, R15, R7, PT, P0 ;  /* 0x000000070f00720c */ /* 0x000fda0003f06100 */
[----:B------:R-:W-:Y:S05]  /*0d60*/  @P0 BRA `(.L_x_1059) ;  /* 0x0000000000a80947 */ /* 0x000fea0003800000 */
[----:B------:R-:W0:Y:S01]  /*0d70*/  LDCU.U8 UR4, c[0x0][0x3c0] ;  /* 0x00007800ff0477ac */ /* 0x000e220008000000 */
[----:B------:R-:W-:Y:S01]  /*0d80*/  VIADD R5, R4, 0xffffff01 ;  /* 0xffffff0104057836 */ /* 0x000fe20000000000 */
[----:B0-----:R-:W-:-:S04]  /*0d90*/  UPRMT UR4, UR4, 0x8880, URZ ;  /* 0x0000888004047896 */ /* 0x001fc800080000ff */
[----:B------:R-:W-:-:S09]  /*0da0*/  UISETP.NE.AND UP0, UPT, UR4, URZ, UPT ;  /* 0x000000ff0400728c */ /* 0x000fd2000bf05270 */
[----:B------:R-:W-:Y:S05]  /*0db0*/  BRA.U !UP0, `(.L_x_1060) ;  /* 0x0000000108587547 */ /* 0x000fea000b800000 */
[----:B------:R-:W-:Y:S01]  /*0dc0*/  MOV R10, R16 ;  /* 0x00000010000a7202 */ /* 0x000fe20000000f00 */
[----:B------:R-:W-:-:S07]  /*0dd0*/  IMAD.MOV.U32 R21, RZ, RZ, R15 ;  /* 0x000000ffff157224 */ /* 0x000fce00078e000f */
.L_x_1061:
[----:B------:R-:W-:-:S04]  /*0de0*/  LEA R6, P0, R10, UR8, 0x3 ;  /* 0x000000080a067c11 */ /* 0x000fc8000f8018ff */
[----:B------:R-:W-:-:S05]  /*0df0*/  LEA.HI.X R7, R10, UR9, R21, 0x3, P0 ;  /* 0x000000090a077c11 */ /* 0x000fca00080f1c15 */
[----:B------:R-:W2:Y:S02]  /*0e00*/  LDG.E.CONSTANT R6, desc[UR6][R6.64] ;  /* 0x0000000606067981 */ /* 0x000ea4000c1e9900 */
[----:B--2---:R-:W-:-:S04]  /*0e10*/  SHF.R.S64 R8, RZ, 0x1e, R6 ;  /* 0x0000001eff087819 */ /* 0x004fc80000001006 */
[----:B------:R-:W-:-:S04]  /*0e20*/  IADD3 R8, P0, PT, R8, UR10, RZ ;  /* 0x0000000a08087c10 */ /* 0x000fc8000ff1e0ff */
[----:B------:R-:W-:-:S05]  /*0e30*/  LEA.HI.X.SX32 R9, R6, UR11, 0x2, P0 ;  /* 0x0000000b06097c11 */ /* 0x000fca00080f16ff */
        /* <DEDUP_REMOVED lines=10> */
[----:B------:R-:W-:-:S04]  /*0ee0*/  ISETP.GE.U32.AND P0, PT, R10, UR12, PT ;  /* 0x0000000c0a007c0c */ /* 0x000fc8000bf06070 */
[----:B------:R-:W-:-:S13]  /*0ef0*/  ISETP.GE.U32.AND.EX P0, PT, R21, UR13, PT, P0 ;  /* 0x0000000d15007c0c */ /* 0x000fda000bf06100 */
[----:B0-----:R-:W-:Y:S05]  /*0f00*/  @!P0 BRA `(.L_x_1061) ;  /* 0xfffffffc00b48947 */ /* 0x001fea000383ffff */
[----:B------:R-:W-:Y:S05]  /*0f10*/  BRA `(.L_x_1059) ;  /* 0x00000000003c7947 */ /* 0x000fea0003800000 */
.L_x_1060:
[----:B------:R-:W-:Y:S01]  /*0f20*/  IMAD.MOV.U32 R12, RZ, RZ, R16 ;  /* 0x000000ffff0c7224 */ /* 0x000fe200078e0010 */
[----:B------:R-:W-:-:S07]  /*0f30*/  MOV R18, R15 ;  /* 0x0000000f00127202 */ /* 0x000fce0000000f00 */
.L_x_1062:
[----:B------:R-:W-:-:S04]  /*0f40*/  LEA R8, P0, R12, UR14, 0x3 ;  /* 0x0000000e0c087c11 */ /* 0x000fc8000f8018ff */
[----:B------:R-:W-:-:S05]  /*0f50*/  LEA.HI.X R9, R12, UR15, R18, 0x3, P0 ;  /* 0x0000000f0c097c11 */ /* 0x000fca00080f1c12 */
[----:B------:R-:W2:Y:S01]  /*0f60*/  LDG.E.CONSTANT R8, desc[UR6][R8.64] ;  /* 0x0000000608087981 */ /* 0x000ea2000c1e9900 */
[----:B------:R-:W-:-:S05]  /*0f70*/  IADD3 R12, P0, PT, R13, R12, RZ ;  /* 0x0000000c0d0c7210 */ /* 0x000fca0007f1e0ff */
[----:B------:R-:W-:Y:S01]  /*0f80*/  IMAD.X R18, RZ, RZ, R18, P0 ;  /* 0x000000ffff127224 */ /* 0x000fe200000e0612 */
[----:B------:R-:W-:-:S04]  /*0f90*/  ISETP.GE.U32.AND P0, PT, R12, R6, PT ;  /* 0x000000060c00720c */ /* 0x000fc80003f06070 */
[----:B------:R-:W-:Y:S01]  /*0fa0*/  ISETP.GE.U32.AND.EX P0, PT, R18, R7, PT, P0 ;  /* 0x000000071200720c */ /* 0x000fe20003f06100 */
[----:B0-2---:R-:W-:-:S04]  /*0fb0*/  IMAD R11, R5, R0, R8 ;  /* 0x00000000050b7224 */ /* 0x005fc800078e0208 */
[----:B------:R-:W-:-:S05]  /*0fc0*/  IMAD R11, R11, 0x4, R14 ;  /* 0x000000040b0b7824 */ /* 0x000fca00078e020e */
[----:B------:R-:W0:Y:S02]  /*0fd0*/  LDS R10, [R11+0x4] ;  /* 0x000004000b0a7984 */ /* 0x000e240000000800 */
[----:B0-----:R-:W-:-:S05]  /*0fe0*/  VIADD R10, R10, 0x1 ;  /* 0x000000010a0a7836 */ /* 0x001fca0000000000 */
[----:B------:R0:W-:Y:S01]  /*0ff0*/  STS [R11+0x4], R10 ;  /* 0x0000040a0b007388 */ /* 0x0001e20000000800 */
[----:B------:R-:W-:Y:S05]  /*1000*/  @!P0 BRA `(.L_x_1062) ;  /* 0xfffffffc00cc8947 */ /* 0x000fea000383ffff */
.L_x_1059:
[----:B------:R-:W-:Y:S05]  /*1010*/  WARPSYNC.ALL ;  /* 0x0000000000007948 */ /* 0x000fea0003800000 */
[----:B------:R-:W1:Y:S01]  /*1020*/  LDCU UR4, c[0x0][0x3a8] ;  /* 0x00007500ff0477ac */ /* 0x000e620008000800 */
[----:B------:R-:W-:Y:S01]  /*1030*/  BSSY.RECONVERGENT B0, `(.L_x_1063) ;  /* 0x00000b5000007945 */ /* 0x000fe20003800200 */
[----:B-1----:R-:W-:Y:S01]  /*1040*/  IMAD.U32 R6, RZ, RZ, UR4 ;  /* 0x00000004ff067e24 */ /* 0x002fe2000f8e00ff */
[----:B------:R-:W-:Y:S04]  /*1050*/  BAR.SYNC.DEFER_BLOCKING 0x0 ;  /* 0x0000000000007b1d */ /* 0x000fe80000010000 */
[----:B------:R-:W-:-:S13]  /*1060*/  ISETP.GE.U32.AND P0, PT, R19, R6, PT ;  /* 0x000000061300720c */ /* 0x000fda0003f06070 */
[----:B------:R-:W-:Y:S05]  /*1070*/  @P0 BRA `(.L_x_1064) ;  /* 0x0000000800c00947 */ /* 0x000fea0003800000 */
[----:B------:R-:W-:Y:S01]  /*1080*/  IMAD R0, R4, 0x4, R14 ;  /* 0x0000000404007824 */ /* 0x000fe200078e020e */
[----:B------:R-:W-:-:S04]  /*1090*/  ISETP.NE.AND P0, PT, R13, RZ, PT ;  /* 0x000000ff0d00720c */ /* 0x000fc80003f05270 */
[----:B------:R1:W-:Y:S09]  /*10a0*/  STS [R0+-0x3fc], RZ ;  /* 0xfffc04ff00007388 */ /* 0x0003f20000000800 */
[----:B-1----:R-:W-:Y:S05]  /*10b0*/  @!P0 BRA `(.L_x_1064) ;  /* 0x0000000800b08947 */ /* 0x002fea0003800000 */
[----:B------:R-:W-:Y:S01]  /*10c0*/  IADD3 R0, PT, PT, R2, -0x101, RZ ;  /* 0xfffffeff02007810 */ /* 0x000fe20007ffe0ff */
[----:B------:R-:W-:-:S03]  /*10d0*/  UMOV UR4, 0x1 ;  /* 0x0000000100047882 */ /* 0x000fc60000000000 */
[----:B------:R-:W-:Y:S02]  /*10e0*/  ISETP.GE.U32.AND P0, PT, R0, 0x3, PT ;  /* 0x000000030000780c */ /* 0x000fe40003f06070 */
[----:B------:R-:W-:-:S11]  /*10f0*/  LOP3.LUT R0, R2, 0x3, RZ, 0xc0, !PT ;  /* 0x0000000302007812 */ /* 0x000fd600078ec0ff */
[----:B------:R-:W-:Y:S05]  /*1100*/  @!P0 BRA `(.L_x_1065) ;  /* 0x0000000800588947 */ /* 0x000fea0003800000 */
[----:B------:R-:W-:Y:S01]  /*1110*/  IMAD R8, R4, 0x4, R3 ;  /* 0x0000000404087824 */ /* 0x000fe200078e0203 */
[----:B------:R-:W-:Y:S01]  /*1120*/  LOP3.LUT R5, R13, 0xfffffffc, RZ, 0xc0, !PT ;  /* 0xfffffffc0d057812 */ /* 0x000fe200078ec0ff */
[----:B------:R-:W-:Y:S02]  /*1130*/  UMOV UR4, URZ ;  /* 0x000000ff00047c82 */ /* 0x000fe40008000000 */
[----:B------:R-:W-:Y:S02]  /*1140*/  IMAD.IADD R8, R17, 0x1, R8 ;  /* 0x0000000111087824 */ /* 0x000fe400078e0208 */
[----:B------:R-:W-:Y:S02]  /*1150*/  IMAD.MOV R5, RZ, RZ, -R5 ;  /* 0x000000ffff057224 */ /* 0x000fe400078e0a05 */
[----:B------:R-:W-:Y:S01]  /*1160*/  VIADD R7, R8, 0xfffffc04 ;  /* 0xfffffc0408077836 */ /* 0x000fe20000000000 */
[----:B------:R1:W2:Y:S02]  /*1170*/  LDS R9, [R8+-0x3fc] ;  /* 0xfffc040008097984 */ /* 0x0002a40000000800 */
[----:B------:R-:W-:-:S13]  /*1180*/  ISETP.GE.AND P0, PT, R5, RZ, PT ;  /* 0x000000ff0500720c */ /* 0x000fda0003f06270 */
[----:B-1----:R-:W-:Y:S05]  /*1190*/  @P0 BRA `(.L_x_1066) ;  /* 0x0000000400dc0947 */ /* 0x002fea0003800000 */
[----:B------:R-:W-:Y:S01]  /*11a0*/  IMAD.MOV R8, RZ, RZ, -R5 ;  /* 0x000000ffff087224 */ /* 0x000fe200078e0a05 */
[----:B------:R-:W-:-:S04]  /*11b0*/  PLOP3.LUT P0, PT, PT, PT, PT, 0x80, 0x8 ;  /* 0x000000000008781c */ /* 0x000fc80003f0f070 */
[----:B------:R-:W-:-:S13]  /*11c0*/  ISETP.GT.AND P1, PT, R8, 0xc, PT ;  /* 0x0000000c0800780c */ /* 0x000fda0003f24270 */
[----:B------:R-:W-:Y:S05]  /*11d0*/  @!P1 BRA `(.L_x_1067) ;  /* 0x0000000400249947 */ /* 0x000fea0003800000 */
[----:B------:R-:W-:-:S13]  /*11e0*/  PLOP3.LUT P0, PT, PT, PT, PT, 0x8, 0x80 ;  /* 0x000000000080781c */ /* 0x000fda0003f0e170 */
.L_x_1068:
[----:B------:R-:W-:Y:S01]  /*11f0*/  IADD3 R8, PT, PT, R3, R7, RZ ;  /* 0x0000000703087210 */ /* 0x000fe20007ffe0ff */
[----:B------:R-:W-:Y:S01]  /*1200*/  IMAD R22, R6, 0x10, R7 ;  /* 0x0000001006167824 */ /* 0x000fe200078e0207 */
[----:B------:R-:W-:Y:S01]  /*1210*/  UIADD3 UR4, UPT, UPT, UR4, 0x10, URZ ;  /* 0x0000001004047890 */ /* 0x000fe2000fffe0ff */
[----:B------:R-:W-:Y:S02]  /*1220*/  VIADD R5, R5, 0x10 ;  /* 0x0000001005057836 */ /* 0x000fe40000000000 */
[----:B0-----:R-:W2:Y:S03]  /*1230*/  LDS R10, [R8] ;  /* 0x00000000080a7984 */ /* 0x001ea60000000800 */
[----:B------:R-:W-:Y:S01]  /*1240*/  ISETP.GE.AND P1, PT, R5, -0xc, PT ;  /* 0xfffffff40500780c */ /* 0x000fe20003f26270 */
[----:B-12---:R-:W-:Y:S02]  /*1250*/  IMAD.IADD R9, R10, 0x1, R9 ;  /* 0x000000010a097824 */ /* 0x006fe400078e0209 */
[----:B------:R-:W-:-:S03]  /*1260*/  IMAD.IADD R10, R3, 0x1, R8 ;  /* 0x00000001030a7824 */ /* 0x000fc600078e0208 */
[----:B------:R0:W-:Y:S04]  /*1270*/  STS [R8], R9 ;  /* 0x0000000908007388 */ /* 0x0001e80000000800 */
[----:B------:R-:W1:Y:S01]  /*1280*/  LDS R12, [R10] ;  /* 0x000000000a0c7984 */ /* 0x000e620000000800 */
[--C-:B0-----:R-:W-:Y:S02]  /*1290*/  IMAD.IADD R8, R3, 0x1, R22.reuse ;  /* 0x0000000103087824 */ /* 0x101fe400078e0216 */
[----:B------:R-:W-:Y:S02]  /*12a0*/  IMAD R22, R6, 0x10, R22 ;  /* 0x0000001006167824 */ /* 0x000fe400078e0216 */
[----:B-1----:R-:W-:Y:S02]  /*12b0*/  IMAD.IADD R11, R9, 0x1, R12 ;  /* 0x00000001090b7824 */ /* 0x002fe400078e020c */
[----:B------:R-:W-:-:S03]  /*12c0*/  IMAD.IADD R12, R3, 0x1, R10 ;  /* 0x00000001030c7824 */ /* 0x000fc600078e020a */
[----:B------:R0:W-:Y:S04]  /*12d0*/  STS [R10], R11 ;  /* 0x0000000b0a007388 */ /* 0x0001e80000000800 */
[----:B------:R-:W1:Y:S01]  /*12e0*/  LDS R18, [R12] ;  /* 0x000000000c127984 */ /* 0x000e620000000800 */
[----:B0-----:R-:W-:Y:S02]  /*12f0*/  IMAD.IADD R10, R3, 0x1, R8 ;  /* 0x00000001030a7824 */ /* 0x001fe400078e0208 */
[----:B-1----:R-:W-:Y:S01]  /*1300*/  IMAD.IADD R21, R11, 0x1, R18 ;  /* 0x000000010b157824 */ /* 0x002fe200078e0212 */
[----:B------:R-:W-:-:S04]  /*1310*/  IADD3 R18, PT, PT, R3, R12, RZ ;  /* 0x0000000c03127210 */ /* 0x000fc80007ffe0ff */
[----:B------:R0:W-:Y:S04]  /*1320*/  STS [R12], R21 ;  /* 0x000000150c007388 */ /* 0x0001e80000000800 */
[----:B------:R-:W1:Y:S01]  /*1330*/  LDS R20, [R18] ;  /* 0x0000000012147984 */ /* 0x000e620000000800 */
[----:B0-----:R-:W-:Y:S02]  /*1340*/  IMAD.IADD R12, R3, 0x1, R10 ;  /* 0x00000001030c7824 */ /* 0x001fe400078e020a */
[----:B-1----:R-:W-:-:S05]  /*1350*/  IMAD.IADD R7, R21, 0x1, R20 ;  /* 0x0000000115077824 */ /* 0x002fca00078e0214 */
[----:B------:R-:W-:Y:S04]  /*1360*/  STS [R18], R7 ;  /* 0x0000000712007388 */ /* 0x000fe80000000800 */
[----:B------:R-:W0:Y:S02]  /*1370*/  LDS R20, [R8] ;  /* 0x0000000008147984 */ /* 0x000e240000000800 */
[----:B0-----:R-:W-:Y:S02]  /*1380*/  IMAD.IADD R9, R7, 0x1, R20 ;  /* 0x0000000107097824 */ /* 0x001fe400078e0214 */
[----:B------:R-:W-:-:S03]  /*1390*/  IMAD.IADD R7, R3, 0x1, R12 ;  /* 0x0000000103077824 */ /* 0x000fc600078e020c */
[----:B------:R0:W-:Y:S04]  /*13a0*/  STS [R8], R9 ;  /* 0x0000000908007388 */ /* 0x0001e80000000800 */
[----:B------:R-:W1:Y:S01]  /*13b0*/  LDS R20, [R10] ;  /* 0x000000000a147984 */ /* 0x000e620000000800 */
[----:B0-----:R-:W-:Y:S01]  /*13c0*/  IADD3 R8, PT, PT, R3, R22, RZ ;  /* 0x0000001603087210 */ /* 0x001fe20007ffe0ff */
[----:B------:R-:W-:Y:S01]  /*13d0*/  IMAD R22, R6, 0x10, R22 ;  /* 0x0000001006167824 */ /* 0x000fe200078e0216 */
[----:B-1----:R-:W-:-:S05]  /*13e0*/  IADD3 R11, PT, PT, R9, R20, RZ ;  /* 0x00000014090b7210 */ /* 0x002fca0007ffe0ff */
[----:B------:R0:W-:Y:S04]  /*13f0*/  STS [R10], R11 ;  /* 0x0000000b0a007388 */ /* 0x0001e80000000800 */
[----:B------:R-:W1:Y:S01]  /*1400*/  LDS R20, [R12] ;  /* 0x000000000c147984 */ /* 0x000e620000000800 */
[----:B0-----:R-:W-:Y:S02]  /*1410*/  IMAD.IADD R10, R3, 0x1, R8 ;  /* 0x00000001030a7824 */ /* 0x001fe400078e0208 */
[----:B-1----:R-:W-:-:S05]  /*1420*/  IMAD.IADD R21, R11, 0x1, R20 ;  /* 0x000000010b157824 */ /* 0x002fca00078e0214 */
[----:B------:R0:W-:Y:S04]  /*1430*/  STS [R12], R21 ;  /* 0x000000150c007388 */ /* 0x0001e80000000800 */
[----:B------:R-:W1:Y:S01]  /*1440*/  LDS R18, [R7] ;  /* 0x0000000007127984 */ /* 0x000e620000000800 */
[----:B0-----:R-:W-:Y:S02]  /*1450*/  IMAD.IADD R12, R3, 0x1, R10 ;  /* 0x00000001030c7824 */ /* 0x001fe400078e020a */
[----:B-1----:R-:W-:-:S05]  /*1460*/  IMAD.IADD R18, R21, 0x1, R18 ;  /* 0x0000000115127824 */ /* 0x002fca00078e0212 */
[----:B------:R0:W-:Y:S04]  /*1470*/  STS [R7], R18 ;  /* 0x0000001207007388 */ /* 0x0001e80000000800 */
[----:B------:R-:W1:Y:S01]  /*1480*/  LDS R9, [R8] ;  /* 0x0000000008097984 */ /* 0x000e620000000800 */
[----:B0-----:R-:W-:Y:S01]  /*1490*/  IADD3 R7, PT, PT, R3, R12, RZ ;  /* 0x0000000c03077210 */ /* 0x001fe20007ffe0ff */
[----:B-1----:R-:W-:-:S05]  /*14a0*/  IMAD.IADD R9, R18, 0x1, R9 ;  /* 0x0000000112097824 */ /* 0x002fca00078e0209 */
        /* <DEDUP_REMOVED lines=14> */
[----:B0-----:R-:W-:Y:S01]  /*1590*/  LEA R7, R6, R22, 0x4 ;  /* 0x0000001606077211 */ /* 0x001fe200078e20ff */
[----:B-1----:R-:W-:Y:S02]  /*15a0*/  IMAD.IADD R11, R18, 0x1, R9 ;  /* 0x00000001120b7824 */ /* 0x002fe400078e0209 */
[----:B------:R-:W-:-:S03]  /*15b0*/  IMAD.IADD R18, R3, 0x1, R12 ;  /* 0x0000000103127824 */ /* 0x000fc600078e020c */
[----:B------:R-:W-:Y:S04]  /*15c0*/  STS [R8], R11 ;  /* 0x0000000b08007388 */ /* 0x000fe80000000800 */
[----:B------:R-:W0:Y:S02]  /*15d0*/  LDS R20, [R10] ;  /* 0x000000000a147984 */ /* 0x000e240000000800 */
[----:B0-----:R-:W-:-:S05]  /*15e0*/  IADD3 R21, PT, PT, R11, R20, RZ ;  /* 0x000000140b157210 */ /* 0x001fca0007ffe0ff */
[----:B------:R-:W-:Y:S04]  /*15f0*/  STS [R10], R21 ;  /* 0x000000150a007388 */ /* 0x000fe80000000800 */
[----:B------:R-:W0:Y:S02]  /*1600*/  LDS R20, [R12] ;  /* 0x000000000c147984 */ /* 0x000e240000000800 */
[----:B0-----:R-:W-:-:S05]  /*1610*/  IMAD.IADD R23, R21, 0x1, R20 ;  /* 0x0000000115177824 */ /* 0x001fca00078e0214 */
[----:B------:R-:W-:Y:S04]  /*1620*/  STS [R12], R23 ;  /* 0x000000170c007388 */ /* 0x000fe80000000800 */
[----:B------:R-:W0:Y:S02]  /*1630*/  LDS R20, [R18] ;  /* 0x0000000012147984 */ /* 0x000e240000000800 */
[----:B0-----:R-:W-:-:S05]  /*1640*/  IMAD.IADD R9, R23, 0x1, R20 ;  /* 0x0000000117097824 */ /* 0x001fca00078e0214 */
[----:B------:R1:W-:Y:S01]  /*1650*/  STS [R18], R9 ;  /* 0x0000000912007388 */ /* 0x0003e20000000800 */
[----:B------:R-:W-:Y:S05]  /*1660*/  @!P1 BRA `(.L_x_1068) ;  /* 0xfffffff800e09947 */ /* 0x000fea000383ffff */
.L_x_1067:
[----:B------:R-:W-:-:S05]  /*1670*/  IMAD.MOV R8, RZ, RZ, -R5 ;  /* 0x000000ffff087224 */ /* 0x000fca00078e0a05 */
[----:B------:R-:W-:-:S13]  /*1680*/  ISETP.GT.AND P1, PT, R8, 0x4, PT ;  /* 0x000000040800780c */ /* 0x000fda0003f24270 */
[----:B------:R-:W-:Y:S05]  /*1690*/  @!P1 BRA `(.L_x_1069) ;  /* 0x0000000000949947 */ /* 0x000fea0003800000 */
[--C-:B------:R-:W-:Y:S01]  /*16a0*/  IMAD.IADD R8, R3, 0x1, R7.reuse ;  /* 0x0000000103087824 */ /* 0x100fe200078e0207 */
[----:B------:R-:W-:Y:S01]  /*16b0*/  PLOP3.LUT P0, PT, PT, PT, PT, 0x8, 0x80 ;  /* 0x000000000080781c */ /* 0x000fe20003f0e170 */
[----:B------:R-:W-:Y:S01]  /*16c0*/  IMAD R22, R6, 0x10, R7 ;  /* 0x0000001006167824 */ /* 0x000fe200078e0207 */
[----:B------:R-:W-:Y:S01]  /*16d0*/  UIADD3 UR4, UPT, UPT, UR4, 0x8, URZ ;  /* 0x0000000804047890 */ /* 0x000fe2000fffe0ff */
[----:B------:R-:W-:Y:S01]  /*16e0*/  VIADD R5, R5, 0x8 ;  /* 0x0000000805057836 */ /* 0x000fe20000000000 */
[----:B0-----:R-:W1:Y:S02]  /*16f0*/  LDS R10, [R8] ;  /* 0x00000000080a7984 */ /* 0x001e640000000800 */
[----:B-12---:R-:W-:Y:S02]  /*1700*/  IMAD.IADD R9, R9, 0x1, R10 ;  /* 0x0000000109097824 */ /* 0x006fe400078e020a */
        /* <DEDUP_REMOVED lines=9> */
[----:B-1----:R-:W-:Y:S02]  /*17a0*/  IMAD.IADD R21, R11, 0x1, R18 ;  /* 0x000000010b157824 */ /* 0x002fe400078e0212 */
[----:B------:R-:W-:-:S03]  /*17b0*/  IMAD.IADD R18, R3, 0x1, R12 ;  /* 0x0000000103127824 */ /* 0x000fc600078e020c */
[----:B------:R0:W-:Y:S04]  /*17c0*/  STS [R12], R21 ;  /* 0x000000150c007388 */ /* 0x0001e80000000800 */
[----:B------:R-:W1:Y:S01]  /*17d0*/  LDS R20, [R18] ;  /* 0x0000000012147984 */ /* 0x000e620000000800 */
[----:B0-----:R-:W-:Y:S02]  /*17e0*/  IMAD.IADD R12, R3, 0x1, R10 ;  /* 0x00000001030c7824 */ /* 0x001fe400078e020a */
[----:B-1----:R-:W-:-:S05]  /*17f0*/  IMAD.IADD R7, R21, 0x1, R20 ;  /* 0x0000000115077824 */ /* 0x002fca00078e0214 */
[----:B------:R0:W-:Y:S04]  /*1800*/  STS [R18], R7 ;  /* 0x0000000712007388 */ /* 0x0001e80000000800 */
[----:B------:R-:W1:Y:S01]  /*1810*/  LDS R20, [R8] ;  /* 0x0000000008147984 */ /* 0x000e620000000800 */
[----:B0-----:R-:W-:Y:S01]  /*1820*/  IMAD.IADD R18, R3, 0x1, R12 ;  /* 0x0000000103127824 */ /* 0x001fe200078e020c */
[----:B-1----:R-:W-:Y:S01]  /*1830*/  IADD3 R11, PT, PT, R7, R20, RZ ;  /* 0x00000014070b7210 */ /* 0x002fe20007ffe0ff */
[----:B------:R-:W-:-:S04]  /*1840*/  IMAD R7, R6, 0x10, R22 ;  /* 0x0000001006077824 */ /* 0x000fc800078e0216 */
[----:B------:R-:W-:Y:S04]  /*1850*/  STS [R8], R11 ;  /* 0x0000000b08007388 */ /* 0x000fe80000000800 */
[----:B------:R-:W0:Y:S02]  /*1860*/  LDS R20, [R10] ;  /* 0x000000000a147984 */ /* 0x000e240000000800 */
[----:B0-----:R-:W-:-:S05]  /*1870*/  IMAD.IADD R21, R11, 0x1, R20 ;  /* 0x000000010b157824 */ /* 0x001fca00078e0214 */
[----:B------:R-:W-:Y:S04]  /*1880*/  STS [R10], R21 ;  /* 0x000000150a007388 */ /* 0x000fe80000000800 */
[----:B------:R-:W0:Y:S02]  /*1890*/  LDS R20, [R12] ;  /* 0x000000000c147984 */ /* 0x000e240000000800 */
[----:B0-----:R-:W-:-:S05]  /*18a0*/  IMAD.IADD R23, R21, 0x1, R20 ;  /* 0x0000000115177824 */ /* 0x001fca00078e0214 */
[----:B------:R-:W-:Y:S04]  /*18b0*/  STS [R12], R23 ;  /* 0x000000170c007388 */ /* 0x000fe80000000800 */
[----:B------:R-:W0:Y:S02]  /*18c0*/  LDS R20, [R18] ;  /* 0x0000000012147984 */ /* 0x000e240000000800 */
[----:B0-----:R-:W-:-:S05]  /*18d0*/  IADD3 R9, PT, PT, R23, R20, RZ ;  /* 0x0000001417097210 */ /* 0x001fca0007ffe0ff */
[----:B------:R3:W-:Y:S02]  /*18e0*/  STS [R18], R9 ;  /* 0x0000000912007388 */ /* 0x0007e40000000800 */
.L_x_1069:
[----:B------:R-:W-:-:S13]  /*18f0*/  ISETP.NE.OR P0, PT, R5, RZ, P0 ;  /* 0x000000ff0500720c */ /* 0x000fda0000705670 */
[----:B------:R-:W-:Y:S05]  /*1900*/  @!P0 BRA `(.L_x_1070) ;  /* 0x0000000000548947 */ /* 0x000fea0003800000 */
.L_x_1066:
[----:B-1-3--:R-:W-:Y:S01]  /*1910*/  IMAD.IADD R18, R3, 0x1, R7 ;  /* 0x0000000103127824 */ /* 0x00afe200078e0207 */
[----:B------:R-:W-:Y:S01]  /*1920*/  UIADD3 UR4, UPT, UPT, UR4, 0x4, URZ ;  /* 0x0000000404047890 */ /* 0x000fe2000fffe0ff */
[----:B------:R-:W-:Y:S01]  /*1930*/  VIADD R5, R5, 0x4 ;  /* 0x0000000405057836 */ /* 0x000fe20000000000 */
[----:B------:R-:W-:Y:S01]  /*1940*/  LEA R7, R6, R7, 0x4 ;  /* 0x0000000706077211 */ /* 0x000fe200078e20ff */
[----:B------:R-:W-:Y:S01]  /*1950*/  IMAD.IADD R20, R3, 0x1, R18 ;  /* 0x0000000103147824 */ /* 0x000fe200078e0212 */
[----:B------:R-:W2:Y:S02]  /*1960*/  LDS R8, [R18] ;  /* 0x0000000012087984 */ /* 0x000ea40000000800 */
[----:B------:R-:W-:Y:S01]  /*1970*/  ISETP.NE.AND P0, PT, R5, RZ, PT ;  /* 0x000000ff0500720c */ /* 0x000fe20003f05270 */
[----:B------:R-:W-:-:S04]  /*1980*/  IMAD.IADD R22, R3, 0x1, R20 ;  /* 0x0000000103167824 */ /* 0x000fc800078e0214 */
[----:B----4-:R-:W-:Y:S02]  /*1990*/  IMAD.IADD R24, R3, 0x1, R22 ;  /* 0x0000000103187824 */ /* 0x010fe400078e0216 */
[----:B--2---:R-:W-:-:S05]  /*19a0*/  IMAD.IADD R8, R8, 0x1, R9 ;  /* 0x0000000108087824 */ /* 0x004fca00078e0209 */
        /* <DEDUP_REMOVED lines=10> */
[----:B------:R-:W-:Y:S05]  /*1a50*/  @P0 BRA `(.L_x_1066) ;  /* 0xfffffffc00ac0947 */ /* 0x000fea000383ffff */
.L_x_1070:
[----:B------:R-:W-:-:S12]  /*1a60*/  UIADD3 UR4, UPT, UPT, UR4, 0x1, URZ ;  /* 0x0000000104047890 */ /* 0x000fd8000fffe0ff */
.L_x_1065:
[----:B------:R-:W-:-:S13]  /*1a70*/  ISETP.NE.AND P0, PT, R0, RZ, PT ;  /* 0x000000ff0000720c */ /* 0x000fda0003f05270 */
[----:B------:R-:W-:Y:S05]  /*1a80*/  @!P0 BRA `(.L_x_1064) ;  /* 0x00000000003c8947 */ /* 0x000fea0003800000 */
[----:B------:R-:W-:Y:S01]  /*1a90*/  IMAD R5, R4, 0x4, R17 ;  /* 0x0000000404057824 */ /* 0x000fe200078e0211 */
[----:B------:R-:W-:Y:S01]  /*1aa0*/  ULEA UR5, UR4, 0x4, 0x2 ;  /* 0x0000000404057891 */ /* 0x000fe2000f8e10ff */
[----:B------:R-:W-:Y:S02]  /*1ab0*/  IMAD.MOV R0, RZ, RZ, -R0 ;  /* 0x000000ffff007224 */ /* 0x000fe400078e0a00 */
[----:B------:R-:W-:Y:S02]  /*1ac0*/  IMAD R12, R6, UR4, RZ ;  /* 0x00000004060c7c24 */ /* 0x000fe4000f8e02ff */
[----:B------:R-:W-:-:S07]  /*1ad0*/  VIADD R5, R5, 0xfffffc04 ;  /* 0xfffffc0405057836 */ /* 0x000fce0000000000 */
.L_x_1071:
[--C-:B------:R-:W-:Y:S01]  /*1ae0*/  IMAD R7, R12, 0x4, R5.reuse ;  /* 0x000000040c077824 */ /* 0x100fe200078e0205 */
[----:B------:R-:W-:Y:S01]  /*1af0*/  IADD3 R0, PT, PT, R0, 0x1, RZ ;  /* 0x0000000100007810 */ /* 0x000fe20007ffe0ff */
[--C-:B0-----:R-:W-:Y:S02]  /*1b00*/  IMAD R8, R6, UR5, R5.reuse ;  /* 0x0000000506087c24 */ /* 0x101fe4000f8e0205 */
[----:B------:R-:W-:Y:S01]  /*1b10*/  IMAD.IADD R5, R3, 0x1, R5 ;  /* 0x0000000103057824 */ /* 0x000fe200078e0205 */
[----:B------:R-:W-:Y:S01]  /*1b20*/  ISETP.NE.AND P0, PT, R0, RZ, PT ;  /* 0x000000ff0000720c */ /* 0x000fe20003f05270 */
[----:B------:R-:W-:Y:S04]  /*1b30*/  LDS R7, [R7] ;  /* 0x0000000007077984 */ /* 0x000fe80000000800 */
[----:B0-----:R-:W1:Y:S02]  /*1b40*/  LDS R10, [R8] ;  /* 0x00000000080a7984 */ /* 0x001e640000000800 */
[----:B-1234-:R-:W-:-:S05]  /*1b50*/  IMAD.IADD R9, R7, 0x1, R10 ;  /* 0x0000000107097824 */ /* 0x01efca00078e020a */
[----:B------:R0:W-:Y:S01]  /*1b60*/  STS [R8], R9 ;  /* 0x0000000908007388 */ /* 0x0001e20000000800 */
[----:B------:R-:W-:Y:S05]  /*1b70*/  @P0 BRA `(.L_x_1071) ;  /* 0xfffffffc00d80947 */ /* 0x000fea000383ffff */
.L_x_1064:
[----:B------:R-:W-:Y:S05]  /*1b80*/  BSYNC.RECONVERGENT B0 ;  /* 0x0000000000007941 */ /* 0x000fea0003800200 */
.L_x_1063:
[----:B------:R-:W5:Y:S01]  /*1b90*/  LDCU UR4, c[0x0][0x3ac] ;  /* 0x00007580ff0477ac */ /* 0x000f620008000800 */
[----:B------:R-:W-:Y:S01]  /*1ba0*/  BAR.SYNC.DEFER_BLOCKING 0x0 ;  /* 0x0000000000007b1d */ /* 0x000fe20000010000 */
[----:B------:R-:W-:-:S05]  /*1bb0*/  ISETP.NE.AND P0, PT, R19, RZ, PT ;  /* 0x000000ff1300720c */ /* 0x000fca0003f05270 */
[----:B------:R-:W-:Y:S01]  /*1bc0*/  BSSY.RECONVERGENT B0, `(.L_x_1072) ;  /* 0x0000159000007945 */ /* 0x000fe20003800200 */
[----:B-----5:R-:W-:-:S04]  /*1bd0*/  IMAD.U32 R12, RZ, RZ, UR4 ;  /* 0x00000004ff0c7e24 */ /* 0x020fc8000f8e00ff */
[----:B------:R-:W-:-:S03]  /*1be0*/  VIADD R0, R12, 0xffffffff ;  /* 0xffffffff0c007836 */ /* 0x000fc60000000000 */
[----:B------:R-:W-:Y:S05]  /*1bf0*/  @P0 BRA `(.L_x_1073) ;  /* 0x0000001400540947 */ /* 0x000fea0003800000 */
[----:B------:R-:W5:Y:S01]  /*1c00*/  S2UR UR5, SR_CgaCtaId ;  /* 0x00000000000579c3 */ /* 0x000f620000008800 */
[----:B------:R-:W-:Y:S01]  /*1c10*/  UMOV UR4, 0x400 ;  /* 0x0000040000047882 */ /* 0x000fe20000000000 */
[----:B------:R-:W-:Y:S01]  /*1c20*/  ISETP.GE.AND P0, PT, R6, 0x1, PT ;  /* 0x000000010600780c */ /* 0x000fe20003f06270 */
[----:B-----5:R-:W-:-:S06]  /*1c30*/  ULEA UR4, UR5, UR4, 0x18 ;  /* 0x0000000405047291 */ /* 0x020fcc000f8ec0ff */
[----:B------:R-:W-:-:S05]  /*1c40*/  IMAD.U32 R17, RZ, RZ, UR4 ;  /* 0x00000004ff117e24 */ /* 0x000fca000f8e00ff */
[----:B------:R0:W-:Y:S01]  /*1c50*/  STS [R17], RZ ;  /* 0x000000ff11007388 */ /* 0x0001e20000000800 */
[----:B------:R-:W-:Y:S05]  /*1c60*/  @!P0 BRA `(.L_x_1074) ;  /* 0x00000014002c8947 */ /* 0x000fea0003800000 */
[C---:B------:R-:W-:Y:S01]  /*1c70*/  ISETP.GE.U32.AND P0, PT, R6.reuse, 0x8, PT ;  /* 0x000000080600780c */ /* 0x040fe20003f06070 */
[----:B------:R-:W-:Y:S01]  /*1c80*/  HFMA2 R5, -RZ, RZ, 0, 0 ;  /* 0x00000000ff057431 */ /* 0x000fe200000001ff */
[----:B------:R-:W-:Y:S01]  /*1c90*/  LOP3.LUT R23, R6, 0x7, RZ, 0xc0, !PT ;  /* 0x0000000706177812 */ /* 0x000fe200078ec0ff */
[----:B0-----:R-:W-:-:S10]  /*1ca0*/  IMAD.MOV.U32 R8, RZ, RZ, 0x1 ;  /* 0x00000001ff087424 */ /* 0x001fd400078e00ff */
[----:B------:R-:W-:Y:S05]  /*1cb0*/  @!P0 BRA `(.L_x_1075) ;  /* 0x0000000800808947 */ /* 0x000fea0003800000 */
[----:B------:R-:W-:Y:S01]  /*1cc0*/  IABS R3, R12 ;  /* 0x0000000c00037213 */ /* 0x000fe20000000000 */
[----:B------:R-:W-:Y:S01]  /*1cd0*/  IMAD.MOV.U32 R20, RZ, RZ, RZ ;  /* 0x000000ffff147224 */ /* 0x000fe200078e00ff */
[----:B------:R-:W-:Y:S01]  /*1ce0*/  LOP3.LUT R6, R6, 0x7ffffff8, RZ, 0xc0, !PT ;  /* 0x7ffffff806067812 */ /* 0x000fe200078ec0ff */
[----:B------:R-:W0:Y:S01]  /*1cf0*/  LDCU.64 UR8, c[0x0][0x3a8] ;  /* 0x00007500ff0877ac */ /* 0x000e220008000a00 */
[----:B------:R-:W5:Y:S02]  /*1d00*/  I2F.RP R5, R3 ;  /* 0x0000000300057306 */ /* 0x000f640000209400 */
[----:B-1234-:R-:W-:Y:S01]  /*1d10*/  IADD3 R9, PT, PT, -R6, RZ, RZ ;  /* 0x000000ff06097210 */ /* 0x01efe20007ffe1ff */
[----:B------:R-:W-:-:S05]  /*1d20*/  UMOV UR4, URZ ;  /* 0x000000ff00047c82 */ /* 0x000fca0008000000 */
[----:B-----5:R-:W1:Y:S02]  /*1d30*/  MUFU.RCP R5, R5 ;  /* 0x0000000500057308 */ /* 0x020e640000001000 */
[----:B-1----:R-:W-:Y:S02]  /*1d40*/  VIADD R21, R5, 0xffffffe ;  /* 0x0ffffffe05157836 */ /* 0x002fe40000000000 */
[----:B------:R-:W-:-:S04]  /*1d50*/  IMAD.MOV.U32 R5, RZ, RZ, RZ ;  /* 0x000000ffff057224 */ /* 0x000fc800078e00ff */
[----:B------:R-:W1:Y:S02]  /*1d60*/  F2I.FTZ.U32.TRUNC.NTZ R21, R21 ;  /* 0x0000001500157305 */ /* 0x000e64000021f000 */
[----:B-1----:R-:W-:-:S04]  /*1d70*/  IMAD.MOV R8, RZ, RZ, -R21 ;  /* 0x000000ffff087224 */ /* 0x002fc800078e0a15 */
[----:B------:R-:W-:Y:S02]  /*1d80*/  IMAD R7, R8, R3, RZ ;  /* 0x0000000308077224 */ /* 0x000fe400078e02ff */
[----:B------:R-:W-:Y:S02]  /*1d90*/  VIADD R8, R17, 0x10 ;  /* 0x0000001011087836 */ /* 0x000fe40000000000 */
[----:B------:R-:W-:Y:S01]  /*1da0*/  IMAD.HI.U32 R20, R21, R7, R20 ;  /* 0x0000000715147227 */ /* 0x000fe200078e0014 */
[----:B0-----:R-:W-:-:S07]  /*1db0*/  LEA R7, R2, 0xfffffc04, 0x2 ;  /* 0xfffffc0402077811 */ /* 0x001fce00078e10ff */
.L_x_1076:
[----:B------:R-:W-:Y:S01]  /*1dc0*/  IMAD.U32 R6, RZ, RZ, UR8 ;  /* 0x00000008ff067e24 */ /* 0x000fe2000f8e00ff */
[----:B------:R-:W-:Y:S01]  /*1dd0*/  UIADD3 UR4, UPT, UPT, UR4, 0x8, URZ ;  /* 0x0000000804047890 */ /* 0x000fe2000fffe0ff */
[----:B------:R-:W-:Y:S02]  /*1de0*/  IMAD.U32 R12, RZ, RZ, UR9 ;  /* 0x00000009ff0c7e24 */ /* 0x000fe4000f8e00ff */
[----:B------:R-:W-:Y:S02]  /*1df0*/  IMAD R10, R7, R6, R8 ;  /* 0x00000006070a7224 */ /* 0x000fe400078e0208 */
[----:B------:R-:W-:-:S03]  /*1e00*/  VIADD R9, R9, 0x8 ;  /* 0x0000000809097836 */ /* 0x000fc60000000000 */
[----:B------:R-:W0:Y:S02]  /*1e10*/  LDS R11, [R10+-0xc] ;  /* 0xfffff4000a0b7984 */ /* 0x000e240000000800 */
[----:B0-----:R-:W-:Y:S01]  /*1e20*/  IMAD.IADD R2, R11, 0x1, R0 ;  /* 0x000000010b027824 */ /* 0x001fe200078e0200 */
[----:B------:R-:W-:-:S04]  /*1e30*/  IABS R11, R12 ;  /* 0x0000000c000b7213 */ /* 0x000fc80000000000 */
        /* <DEDUP_REMOVED lines=8> */
[----:B------:R-:W-:-:S05]  /*1ec0*/  @!P0 IMAD.IADD R18, R18, 0x1, -R11 ;  /* 0x0000000112128824 */ /* 0x000fca00078e0a0b */
[----:B------:R-:W-:Y:S01]  /*1ed0*/  ISETP.GT.U32.AND P0, PT, R3, R18, PT ;  /* 0x000000120300720c */ /* 0x000fe20003f04070 */
[----:B0-----:R-:W-:-:S12]  /*1ee0*/  VIADD R24, R20, 0xffffffe ;  /* 0x0ffffffe14187836 */ /* 0x001fd80000000000 */
[----:B------:R-:W-:Y:S02]  /*1ef0*/  @!P0 IADD3 R18, PT, PT, R18, -R11, RZ ;  /* 0x8000000b12128210 */ /* 0x000fe40007ffe0ff */
[----:B------:R-:W-:-:S03]  /*1f00*/  ISETP.NE.AND P0, PT, R12, RZ, PT ;  /* 0x000000ff0c00720c */ /* 0x000fc60003f05270 */
[----:B------:R-:W-:Y:S01]  /*1f10*/  IMAD.MOV.U32 R3, RZ, RZ, R18 ;  /* 0x000000ffff037224 */ /* 0x000fe200078e0012 */
[----:B------:R-:W-:-:S03]  /*1f20*/  LOP3.LUT R18, RZ, R12, RZ, 0x33, !PT ;  /* 0x0000000cff127212 */ /* 0x000fc600078e33ff */
[----:B------:R-:W-:-:S05]  /*1f30*/  @!P1 IMAD.MOV R3, RZ, RZ, -R3 ;  /* 0x000000ffff039224 */ /* 0x000fca00078e0a03 */
[----:B------:R-:W-:-:S04]  /*1f40*/  SEL R3, R18, R3, !P0 ;  /* 0x0000000312037207 */ /* 0x000fc80004000000 */
[----:B------:R-:W-:Y:S02]  /*1f50*/  IADD3 R5, PT, PT, R2, R5, -R3 ;  /* 0x0000000502057210 */ /* 0x000fe40007ffe803 */
[----:B------:R-:W0:Y:S03]  /*1f60*/  F2I.FTZ.U32.TRUNC.NTZ R3, R24 ;  /* 0x0000001800037305 */ /* 0x000e26000021f000 */
[----:B------:R-:W-:Y:S04]  /*1f70*/  STS [R8+-0xc], R5 ;  /* 0xfffff40508007388 */ /* 0x000fe80000000800 */
[----:B------:R-:W1:Y:S01]  /*1f80*/  LDS R21, [R10+-0x8] ;  /* 0xfffff8000a157984 */ /* 0x000e620000000800 */
[----:B0-----:R-:W-:-:S02]  /*1f90*/  IMAD.MOV R2, RZ, RZ, -R3 ;  /* 0x000000ffff027224 */ /* 0x001fc400078e0a03 */
[----:B-1----:R-:W-:Y:S02]  /*1fa0*/  IMAD.IADD R22, R21, 0x1, R0 ;  /* 0x0000000115167824 */ /* 0x002fe400078e0200 */
[----:B------:R-:W-:Y:S01]  /*1fb0*/  IMAD R21, R2, R11, RZ ;  /* 0x0000000b02157224 */ /* 0x000fe200078e02ff */
[----:B------:R-:W-:Y:S02]  /*1fc0*/  MOV R2, RZ ;  /* 0x000000ff00027202 */ /* 0x000fe40000000f00 */
[----:B------:R-:W-:Y:S02]  /*1fd0*/  IABS R25, R22 ;  /* 0x0000001600197213 */ /* 0x000fe40000000000 */
[----:B------:R-:W-:Y:S01]  /*1fe0*/  ISETP.GE.AND P2, PT, R22, RZ, PT ;  /* 0x000000ff1600720c */ /* 0x000fe20003f46270 */
[----:B------:R-:W-:-:S04]  /*1ff0*/  IMAD.HI.U32 R20, R3, R21, R2 ;  /* 0x0000001503147227 */ /* 0x000fc800078e0002 */
[----:B------:R-:W-:-:S04]  /*2000*/  IMAD.MOV.U32 R3, RZ, RZ, R25 ;  /* 0x000000ffff037224 */ /* 0x000fc800078e0019 */
[----:B------:R-:W-:-:S04]  /*2010*/  IMAD.HI.U32 R2, R20, R3, RZ ;  /* 0x0000000314027227 */ /* 0x000fc800078e00ff */
[----:B------:R-:W-:-:S04]  /*2020*/  IMAD.MOV R2, RZ, RZ, -R2 ;  /* 0x000000ffff027224 */ /* 0x000fc800078e0a02 */
[----:B------:R-:W-:Y:S02]  /*2030*/  IMAD R2, R11, R2, R3 ;  /* 0x000000020b027224 */ /* 0x000fe400078e0203 */
[----:B------:R-:W-:-:S05]  /*2040*/  IMAD.MOV.U32 R3, RZ, RZ, R11 ;  /* 0x000000ffff037224 */ /* 0x000fca00078e000b */
[----:B------:R-:W-:-:S13]  /*2050*/  ISETP.GT.U32.AND P1, PT, R3, R2, PT ;  /* 0x000000020300720c */ /* 0x000fda0003f24070 */
[----:B------:R-:W-:-:S05]  /*2060*/  @!P1 IMAD.IADD R2, R2, 0x1, -R11 ;  /* 0x0000000102029824 */ /* 0x000fca00078e0a0b */
[----:B------:R-:W-:-:S13]  /*2070*/  ISETP.GT.U32.AND P1, PT, R3, R2, PT ;  /* 0x000000020300720c */ /* 0x000fda0003f24070 */
[----:B------:R-:W-:-:S05]  /*2080*/  @!P1 IMAD.IADD R2, R2, 0x1, -R11 ;  /* 0x0000000102029824 */ /* 0x000fca00078e0a0b */
[----:B------:R-:W-:-:S04]  /*2090*/  @!P2 IADD3 R2, PT, PT, -R2, RZ, RZ ;  /* 0x000000ff0202a210 */ /* 0x000fc80007ffe1ff */
[----:B------:R-:W-:-:S04]  /*20a0*/  SEL R2, R18, R2, !P0 ;  /* 0x0000000212027207 */ /* 0x000fc80004000000 */
[----:B------:R-:W-:-:S05]  /*20b0*/  IADD3 R21, PT, PT, R22, R5, -R2 ;  /* 0x0000000516157210 */ /* 0x000fca0007ffe802 */
[----:B------:R-:W-:Y:S04]  /*20c0*/  STS [R8+-0x8], R21 ;  /* 0xfffff81508007388 */ /* 0x000fe80000000800 */
        /* <DEDUP_REMOVED lines=14> */
[----:B------:R-:W-:Y:S04]  /*21b0*/  STS [R8+-0x4], R21 ;  /* 0xfffffc1508007388 */ /* 0x000fe80000000800 */
        /* <DEDUP_REMOVED lines=14> */
[----:B------:R-:W-:Y:S04]  /*22a0*/  STS [R8], R21 ;  /* 0x0000001508007388 */ /* 0x000fe80000000800 */
        /* <DEDUP_REMOVED lines=57> */
[----:B------:R-:W-:Y:S02]  /*2640*/  SEL R2, R18, R2, !P0 ;  /* 0x0000000212027207 */ /* 0x000fe40004000000 */
[----:B------:R-:W-:Y:S02]  /*2650*/  ISETP.NE.AND P0, PT, R9, RZ, PT ;  /* 0x000000ff0900720c */ /* 0x000fe40003f05270 */
[----:B------:R-:W-:-:S05]  /*2660*/  IADD3 R5, PT, PT, R22, R21, -R2 ;  /* 0x0000001516057210 */ /* 0x000fca0007ffe802 */
[----:B------:R0:W-:Y:S02]  /*2670*/  STS [R8+0x10], R5 ;  /* 0x0000100508007388 */ /* 0x0001e40000000800 */
[----:B0-----:R-:W-:-:S04]  /*2680*/  VIADD R8, R8, 0x20 ;  /* 0x0000002008087836 */ /* 0x001fc80000000000 */
[----:B------:R-:W-:Y:S05]  /*2690*/  @P0 BRA `(.L_x_1076) ;  /* 0xfffffff400c80947 */ /* 0x000fea000383ffff */
[----:B------:R-:W-:-:S06]  /*26a0*/  UIADD3 UR4, UPT, UPT, UR4, 0x1, URZ ;  /* 0x0000000104047890 */ /* 0x000fcc000fffe0ff */
[----:B------:R-:W-:-:S07]  /*26b0*/  IMAD.U32 R8, RZ, RZ, UR4 ;  /* 0x00000004ff087e24 */ /* 0x000fce000f8e00ff */
.L_x_1075:
[----:B------:R-:W-:Y:S01]  /*26c0*/  ISETP.NE.AND P0, PT, R23, RZ, PT ;  /* 0x000000ff1700720c */ /* 0x000fe20003f05270 */
[----:B------:R-:W-:-:S12]  /*26d0*/  BSSY.RECONVERGENT B1, `(.L_x_1074) ;  /* 0x00000a4000017945 */ /* 0x000fd80003800200 */
[----:B------:R-:W-:Y:S05]  /*26e0*/  @!P0 BRA `(.L_x_1077) ;  /* 0x0000000800888947 */ /* 0x000fea0003800000 */
[----:B------:R-:W-:Y:S02]  /*26f0*/  ISETP.GE.U32.AND P1, PT, R23, 0x4, PT ;  /* 0x000000041700780c */ /* 0x000fe40003f26070 */
[----:B------:R-:W-:-:S04]  /*2700*/  LOP3.LUT R20, R6, 0x3, RZ, 0xc0, !PT ;  /* 0x0000000306147812 */ /* 0x000fc800078ec0ff */
[----:B------:R-:W-:-:S07]  /*2710*/  ISETP.NE.AND P0, PT, R20, RZ, PT ;  /* 0x000000ff1400720c */ /* 0x000fce0003f05270 */
[----:B------:R-:W-:Y:S06]  /*2720*/  @!P1 BRA `(.L_x_1078) ;  /* 0x00000004002c9947 */ /* 0x000fec0003800000 */
[----:B------:R-:W-:Y:S01]  /*2730*/  IABS R7, R12 ;  /* 0x0000000c00077213 */ /* 0x000fe20000000000 */
[----:B-1234-:R-:W-:-:S03]  /*2740*/  IMAD R9, R13, R6, R8 ;  /* 0x000000060d097224 */ /* 0x01efc600078e0208 */
[----:B------:R-:W0:Y:S01]  /*2750*/  I2F.RP R10, R7 ;  /* 0x00000007000a7306 */ /* 0x000e220000209400 */
[----:B------:R-:W-:-:S05]  /*2760*/  IMAD R9, R9, 0x4, R14 ;  /* 0x0000000409097824 */ /* 0x000fca00078e020e */
[----:B------:R-:W1:Y:S02]  /*2770*/  LDS R11, [R9] ;  /* 0x00000000090b7984 */ /* 0x000e640000000800 */
[----:B0-----:R-:W0:Y:S02]  /*2780*/  MUFU.RCP R10, R10 ;  /* 0x0000000a000a7308 */ /* 0x001e240000001000 */
[----:B0-----:R-:W-:-:S06]  /*2790*/  VIADD R21, R10, 0xffffffe ;  /* 0x0ffffffe0a157836 */ /* 0x001fcc0000000000 */
[----:B------:R-:W0:Y:S01]  /*27a0*/  F2I.FTZ.U32.TRUNC.NTZ R3, R21 ;  /* 0x0000001500037305 */ /* 0x000e22000021f000 */
[----:B-1----:R-:W-:-:S05]  /*27b0*/  IMAD.IADD R18, R11, 0x1, R0 ;  /* 0x000000010b127824 */ /* 0x002fca00078e0200 */
[----:B------:R-:W-:Y:S02]  /*27c0*/  IABS R10, R18 ;  /* 0x00000012000a7213 */ /* 0x000fe40000000000 */
[----:B0-----:R-:W-:Y:S02]  /*27d0*/  IADD3 R2, PT, PT, RZ, -R3, RZ ;  /* 0x80000003ff027210 */ /* 0x001fe40007ffe0ff */
[----:B------:R-:W-:-:S03]  /*27e0*/  ISETP.GE.AND P2, PT, R18, RZ, PT ;  /* 0x000000ff1200720c */ /* 0x000fc60003f46270 */
[----:B------:R-:W-:Y:S02]  /*27f0*/  IMAD R11, R2, R7, RZ ;  /* 0x00000007020b7224 */ /* 0x000fe400078e02ff */
[----:B------:R-:W-:-:S04]  /*2800*/  IMAD.MOV.U32 R2, RZ, RZ, RZ ;  /* 0x000000ffff027224 */ /* 0x000fc800078e00ff */
[----:B------:R-:W-:-:S06]  /*2810*/  IMAD.HI.U32 R2, R3, R11, R2 ;  /* 0x0000000b03027227 */ /* 0x000fcc00078e0002 */
        /* <DEDUP_REMOVED lines=8> */
[----:B------:R-:W-:-:S04]  /*28a0*/  ISETP.NE.AND P1, PT, R12, RZ, PT ;  /* 0x000000ff0c00720c */ /* 0x000fc80003f25270 */
[----:B------:R-:W-:-:S04]  /*28b0*/  @!P2 IADD3 R10, PT, PT, -R10, RZ, RZ ;  /* 0x000000ff0a0aa210 */ /* 0x000fc80007ffe1ff */
[----:B------:R-:W-:Y:S01]  /*28c0*/  SEL R11, R3, R10, !P1 ;  /* 0x0000000a030b7207 */ /* 0x000fe20004800000 */
[C---:B------:R-:W-:Y:S02]  /*28d0*/  IMAD R10, R8.reuse, 0x4, R17 ;  /* 0x00000004080a7824 */ /* 0x040fe400078e0211 */
        /* <DEDUP_REMOVED lines=48> */
.L_x_1078:
[----:B------:R-:W-:Y:S05]  /*2be0*/  @!P0 BRA `(.L_x_1077) ;  /* 0x0000000400488947 */ /* 0x000fea0003800000 */
[----:B------:R-:W-:Y:S01]  /*2bf0*/  ISETP.NE.AND P1, PT, R20, 0x1, PT ;  /* 0x000000011400780c */ /* 0x000fe20003f25270 */
[----:B------:R-:W-:Y:S01]  /*2c00*/  BSSY.RECONVERGENT B2, `(.L_x_1079) ;  /* 0x0000032000027945 */ /* 0x000fe20003800200 */
[----:B------:R-:W-:-:S04]  /*2c10*/  LOP3.LUT R2, R6, 0x1, RZ, 0xc0, !PT ;  /* 0x0000000106027812 */ /* 0x000fc800078ec0ff */
[----:B------:R-:W-:-:S07]  /*2c20*/  ISETP.NE.U32.AND P0, PT, R2, 0x1, PT ;  /* 0x000000010200780c */ /* 0x000fce0003f05070 */
[----:B------:R-:W-:Y:S06]  /*2c30*/  @!P1 BRA `(.L_x_1080) ;  /* 0x0000000000b89947 */ /* 0x000fec0003800000 */
[----:B------:R-:W-:Y:S01]  /*2c40*/  IABS R5, R12 ;  /* 0x0000000c00057213 */ /* 0x000fe20000000000 */
[----:B------:R-:W-:Y:S01]  /*2c50*/  IMAD R7, R13, R6, R8 ;  /* 0x000000060d077224 */ /* 0x000fe200078e0208 */
[----:B------:R-:W-:Y:S02]  /*2c60*/  ISETP.NE.AND P3, PT, R12, RZ, PT ;  /* 0x000000ff0c00720c */ /* 0x000fe40003f65270 */
[----:B0-----:R-:W0:Y:S01]  /*2c70*/  I2F.RP R10, R5 ;  /* 0x00000005000a7306 */ /* 0x001e220000209400 */
[----:B------:R-:W-:Y:S02]  /*2c80*/  LOP3.LUT R21, RZ, R12, RZ, 0x33, !PT ;  /* 0x0000000cff157212 */ /* 0x000fe400078e33ff */
[----:B------:R-:W-:-:S05]  /*2c90*/  LEA R7, R7, R14, 0x2 ;  /* 0x0000000e07077211 */ /* 0x000fca00078e10ff */
[----:B-1234-:R-:W1:Y:S01]  /*2ca0*/  LDS R9, [R7] ;  /* 0x0000000007097984 */ /* 0x01ee620000000800 */
[----:B0-----:R-:W0:Y:S02]  /*2cb0*/  MUFU.RCP R10, R10 ;  /* 0x0000000a000a7308 */ /* 0x001e240000001000 */
[----:B0-----:R-:W-:-:S06]  /*2cc0*/  VIADD R18, R10, 0xffffffe ;  /* 0x0ffffffe0a127836 */ /* 0x001fcc0000000000 */
[----:B------:R-:W0:Y:S01]  /*2cd0*/  F2I.FTZ.U32.TRUNC.NTZ R3, R18 ;  /* 0x0000001200037305 */ /* 0x000e22000021f000 */
[----:B-1----:R-:W-:Y:S02]  /*2ce0*/  IMAD.IADD R11, R9, 0x1, R0 ;  /* 0x00000001090b7824 */ /* 0x002fe400078e0200 */
[----:B0-----:R-:W-:-:S03]  /*2cf0*/  IMAD.MOV R2, RZ, RZ, -R3 ;  /* 0x000000ffff027224 */ /* 0x001fc600078e0a03 */
[----:B------:R-:W-:Y:S02]  /*2d00*/  IABS R10, R11 ;  /* 0x0000000b000a7213 */ /* 0x000fe40000000000 */
[----:B------:R-:W-:Y:S01]  /*2d10*/  ISETP.GE.AND P2, PT, R11, RZ, PT ;  /* 0x000000ff0b00720c */ /* 0x000fe20003f46270 */
[----:B------:R-:W-:Y:S02]  /*2d20*/  IMAD R9, R2, R5, RZ ;  /* 0x0000000502097224 */ /* 0x000fe400078e02ff */
[----:B------:R-:W-:-:S04]  /*2d30*/  IMAD.MOV.U32 R2, RZ, RZ, RZ ;  /* 0x000000ffff027224 */ /* 0x000fc800078e00ff */
[----:B------:R-:W-:-:S06]  /*2d40*/  IMAD.HI.U32 R3, R3, R9, R2 ;  /* 0x0000000903037227 */ /* 0x000fcc00078e0002 */
[----:B------:R-:W-:-:S04]  /*2d50*/  IMAD.HI.U32 R2, R3, R10, RZ ;  /* 0x0000000a03027227 */ /* 0x000fc800078e00ff */
[----:B------:R-:W-:-:S04]  /*2d60*/  IMAD.MOV R2, RZ, RZ, -R2 ;  /* 0x000000ffff027224 */ /* 0x000fc800078e0a02 */
[----:B------:R-:W-:Y:S01]  /*2d70*/  IMAD R10, R5, R2, R10 ;  /* 0x00000002050a7224 */ /* 0x000fe200078e020a */
[C---:B------:R-:W-:Y:S01]  /*2d80*/  LEA R2, R8.reuse, R17, 0x2 ;  /* 0x0000001108027211 */ /* 0x040fe200078e10ff */
[----:B------:R-:W-:-:S03]  /*2d90*/  VIADD R8, R8, 0x2 ;  /* 0x0000000208087836 */ /* 0x000fc60000000000 */
[----:B------:R-:W-:Y:S01]  /*2da0*/  ISETP.GT.U32.AND P1, PT, R5, R10, PT ;  /* 0x0000000a0500720c */ /* 0x000fe20003f24070 */
[----:B------:R-:W0:-:S12]  /*2db0*/  LDS R9, [R2+-0x4] ;  /* 0xfffffc0002097984 */ /* 0x000e180000000800 */
[----:B------:R-:W-:-:S05]  /*2dc0*/  @!P1 IMAD.IADD R10, R10, 0x1, -R5 ;  /* 0x000000010a0a9824 */ /* 0x000fca00078e0a05 */
[----:B------:R-:W-:-:S13]  /*2dd0*/  ISETP.GT.U32.AND P1, PT, R5, R10, PT ;  /* 0x0000000a0500720c */ /* 0x000fda0003f24070 */
[----:B------:R-:W-:-:S04]  /*2de0*/  @!P1 IMAD.IADD R10, R10, 0x1, -R5 ;  /* 0x000000010a0a9824 */ /* 0x000fc800078e0a05 */
        /* <DEDUP_REMOVED lines=18> */
[----:B------:R0:W-:Y:S02]  /*2f10*/  STS [R2+0x4], R3 ;  /* 0x0000040302007388 */ /* 0x0001e40000000800 */
.L_x_1080:
[----:B------:R-:W-:Y:S05]  /*2f20*/  BSYNC.RECONVERGENT B2 ;  /* 0x0000000000027941 */ /* 0x000fea0003800200 */
.L_x_1079:
[----:B------:R-:W-:Y:S05]  /*2f30*/  @P0 BRA `(.L_x_1077) ;  /* 0x0000000000740947 */ /* 0x000fea0003800000 */
[----:B------:R-:W-:Y:S01]  /*2f40*/  IABS R5, R12 ;  /* 0x0000000c00057213 */ /* 0x000fe20000000000 */
[----:B0-----:R-:W-:Y:S01]  /*2f50*/  IMAD R3, R13, R6, R8 ;  /* 0x000000060d037224 */ /* 0x001fe200078e0208 */
[----:B------:R-:W-:Y:S02]  /*2f60*/  ISETP.NE.AND P2, PT, R12, RZ, PT ;  /* 0x000000ff0c00720c */ /* 0x000fe40003f45270 */
[----:B------:R-:W0:Y:S01]  /*2f70*/  I2F.RP R10, R5 ;  /* 0x00000005000a7306 */ /* 0x000e220000209400 */
[----:B------:R-:W-:-:S06]  /*2f80*/  IMAD R7, R3, 0x4, R14 ;  /* 0x0000000403077824 */ /* 0x000fcc00078e020e */
[----:B------:R-:W1:Y:S01]  /*2f90*/  LDS R7, [R7] ;  /* 0x0000000007077984 */ /* 0x000e620000000800 */
[----:B0-----:R-:W0:Y:S02]  /*2fa0*/  MUFU.RCP R10, R10 ;  /* 0x0000000a000a7308 */ /* 0x001e240000001000 */
[----:B0-----:R-:W-:-:S06]  /*2fb0*/  VIADD R3, R10, 0xffffffe ;  /* 0x0ffffffe0a037836 */ /* 0x001fcc0000000000 */
[----:B------:R-:W0:Y:S01]  /*2fc0*/  F2I.FTZ.U32.TRUNC.NTZ R3, R3 ;  /* 0x0000000300037305 */ /* 0x000e22000021f000 */
[----:B-1234-:R-:W-:-:S05]  /*2fd0*/  IMAD.IADD R9, R7, 0x1, R0 ;  /* 0x0000000107097824 */ /* 0x01efca00078e0200 */
[----:B------:R-:W-:Y:S02]  /*2fe0*/  IABS R10, R9 ;  /* 0x00000009000a7213 */ /* 0x000fe40000000000 */
[----:B0-----:R-:W-:Y:S02]  /*2ff0*/  IADD3 R2, PT, PT, RZ, -R3, RZ ;  /* 0x80000003ff027210 */ /* 0x001fe40007ffe0ff */
[----:B------:R-:W-:-:S03]  /*3000*/  ISETP.GE.AND P1, PT, R9, RZ, PT ;  /* 0x000000ff0900720c */ /* 0x000fc60003f26270 */
[----:B------:R-:W-:Y:S02]  /*3010*/  IMAD R11, R2, R5, RZ ;  /* 0x00000005020b7224 */ /* 0x000fe400078e02ff */
[----:B------:R-:W-:-:S04]  /*3020*/  IMAD.MOV.U32 R2, RZ, RZ, RZ ;  /* 0x000000ffff027224 */ /* 0x000fc800078e00ff */
[----:B------:R-:W-:-:S04]  /*3030*/  IMAD.HI.U32 R11, R3, R11, R2 ;  /* 0x0000000b030b7227 */ /* 0x000fc800078e0002 */
[----:B------:R-:W-:Y:S02]  /*3040*/  IMAD R3, R8, 0x4, R17 ;  /* 0x0000000408037824 */ /* 0x000fe400078e0211 */
[----:B------:R-:W-:-:S03]  /*3050*/  IMAD.HI.U32 R2, R11, R10, RZ ;  /* 0x0000000a0b027227 */ /* 0x000fc600078e00ff */
[----:B------:R-:W0:Y:S01]  /*3060*/  LDS R7, [R3+-0x4] ;  /* 0xfffffc0003077984 */ /* 0x000e220000000800 */
[----:B------:R-:W-:-:S04]  /*3070*/  IMAD.MOV R2, RZ, RZ, -R2 ;  /* 0x000000ffff027224 */ /* 0x000fc800078e0a02 */
[----:B------:R-:W-:-:S05]  /*3080*/  IMAD R2, R5, R2, R10 ;  /* 0x0000000205027224 */ /* 0x000fca00078e020a */
[----:B------:R-:W-:-:S13]  /*3090*/  ISETP.GT.U32.AND P0, PT, R5, R2, PT ;  /* 0x000000020500720c */ /* 0x000fda0003f04070 */
[----:B------:R-:W-:-:S05]  /*30a0*/  @!P0 IMAD.IADD R2, R2, 0x1, -R5 ;  /* 0x0000000102028824 */ /* 0x000fca00078e0a05 */
[----:B------:R-:W-:-:S13]  /*30b0*/  ISETP.GT.U32.AND P0, PT, R5, R2, PT ;  /* 0x000000020500720c */ /* 0x000fda0003f04070 */
[----:B------:R-:W-:-:S05]  /*30c0*/  @!P0 IADD3 R2, PT, PT, R2, -R5, RZ ;  /* 0x8000000502028210 */ /* 0x000fca0007ffe0ff */
[----:B------:R-:W-:Y:S01]  /*30d0*/  @!P1 IMAD.MOV R2, RZ, RZ, -R2 ;  /* 0x000000ffff029224 */ /* 0x000fe200078e0a02 */
[----:B------:R-:W-:-:S04]  /*30e0*/  @!P2 LOP3.LUT R2, RZ, R12, RZ, 0x33, !PT ;  /* 0x0000000cff02a212 */ /* 0x000fc800078e33ff */
[----:B0-----:R-:W-:-:S05]  /*30f0*/  IADD3 R2, PT, PT, R9, R7, -R2 ;  /* 0x0000000709027210 */ /* 0x001fca0007ffe802 */
[----:B------:R0:W-:Y:S02]  /*3100*/  STS [R3], R2 ;  /* 0x0000000203007388 */ /* 0x0001e40000000800 */
.L_x_1077:
[----:B------:R-:W-:Y:S05]  /*3110*/  BSYNC.RECONVERGENT B1 ;  /* 0x0000000000017941 */ /* 0x000fea0003800200 */
.L_x_1074:
[----:B------:R-:W5:Y:S01]  /*3120*/  LDS R5, [R14] ;  /* 0x000000000e057984 */ /* 0x000f620000000800 */
[----:B0-----:R-:W5:Y:S03]  /*3130*/  LDC.64 R2, c[0x0][0x398] ;  /* 0x0000e600ff027b82 */ /* 0x001f660000000a00 */
[----:B-----5:R0:W-:Y:S02]  /*3140*/  STG.E desc[UR6][R2.64], R5 ;  /* 0x0000000502007986 */ /* 0x0201e4000c101906 */
.L_x_1073:
[----:B------:R-:W-:Y:S05]  /*3150*/  BSYNC.RECONVERGENT B0 ;  /* 0x0000000000007941 */ /* 0x000fea0003800200 */
.L_x_1072:
[----:B------:R-:W-:Y:S01]  /*3160*/  BAR.SYNC.DEFER_BLOCKING 0x0 ;  /* 0x0000000000007b1d */ /* 0x000fe20000010000 */
[----:B------:R-:W-:-:S05]  /*3170*/  ISETP.GE.U32.AND P0, PT, R19, R6, PT ;  /* 0x000000061300720c */ /* 0x000fca0003f06070 */
[----:B------:R-:W0:Y:S01]  /*3180*/  LDCU UR5, c[0x0][0x3ac] ;  /* 0x00007580ff0577ac */ /* 0x000e220008000800 */
[----:B------:R-:W-:Y:S01]  /*3190*/  BSSY.RECONVERGENT B0, `(.L_x_1081) ;  /* 0x00000a6000007945 */ /* 0x000fe20003800200 */
[----:B------:R-:W0:Y:S06]  /*31a0*/  LDCU UR4, c[0x0][0x3ac] ;  /* 0x00007580ff0477ac */ /* 0x000e2c0008000800 */
[----:B------:R-:W-:Y:S05]  /*31b0*/  @P0 BRA `(.L_x_1082) ;  /* 0x00000008008c0947 */ /* 0x000fea0003800000 */
[----:B------:R-:W-:-:S05]  /*31c0*/  IMAD R4, R4, 0x4, R17 ;  /* 0x0000000404047824 */ /* 0x000fca00078e0211 */
[----:B------:R-:W-:Y:S04]  /*31d0*/  LDS R23, [R4+-0x400] ;  /* 0xfffc000004177984 */ /* 0x000fe80000000800 */
[----:B-1-3--:R-:W1:Y:S02]  /*31e0*/  LDS R18, [R4+-0x3fc] ;  /* 0xfffc040004127984 */ /* 0x00ae640000000800 */
[----:B-1----:R-:W-:-:S13]  /*31f0*/  ISETP.GE.AND P0, PT, R23, R18, PT ;  /* 0x000000121700720c */ /* 0x002fda0003f06270 */
[----:B------:R-:W-:Y:S05]  /*3200*/  @P0 BRA `(.L_x_1082) ;  /* 0x0000000800780947 */ /* 0x000fea0003800000 */
[----:B------:R-:W-:Y:S01]  /*3210*/  VIMNMX.U32 R7, PT, PT, R12, 0x1, !PT ;  /* 0x000000010c077848 */ /* 0x000fe20007fe0000 */
[----:B0-----:R-:W-:Y:S01]  /*3220*/  IMAD.IADD R5, R23, 0x1, R12 ;  /* 0x0000000117057824 */ /* 0x001fe200078e020c */
[----:B------:R-:W-:Y:S02]  /*3230*/  BSSY.RECONVERGENT B1, `(.L_x_1083) ;  /* 0x0000040000017945 */ /* 0x000fe40003800200 */
[----:B------:R-:W0:Y:S01]  /*3240*/  I2F.U32.RP R8, R7 ;  /* 0x0000000700087306 */ /* 0x000e220000209000 */
[----:B--2-4-:R-:W-:Y:S01]  /*3250*/  IMAD.MOV R9, RZ, RZ, -R7 ;  /* 0x000000ffff097224 */ /* 0x014fe200078e0a07 */
        /* <DEDUP_REMOVED lines=8> */
[----:B0-----:R-:W-:Y:S02]  /*32e0*/  HFMA2 R2, -RZ, RZ, 0, 0 ;  /* 0x00000000ff027431 */ /* 0x001fe400000001ff */
        /* <DEDUP_REMOVED lines=21> */
[----:B------:R-:W-:Y:S01]  /*3440*/  LOP3.LUT R7, R4, 0x3, RZ, 0xc0, !PT ;  /* 0x0000000304077812 */ /* 0x000fe200078ec0ff */
[----:B------:R-:W-:-:S04]  /*3450*/  IMAD.MOV.U32 R4, RZ, RZ, RZ ;  /* 0x000000ffff047224 */ /* 0x000fc800078e00ff */
[----:B------:R-:W-:Y:S01]  /*3460*/  IMAD.MOV R7, RZ, RZ, -R7 ;  /* 0x000000ffff077224 */ /* 0x000fe200078e0a07 */
[----:B-1----:R-:W1:Y:S02]  /*3470*/  MUFU.RCP R8, R8 ;  /* 0x0000000800087308 */ /* 0x002e640000001000 */
[----:B-1----:R-:W-:-:S06]  /*3480*/  IADD3 R5, PT, PT, R8, 0xffffffe, RZ ;  /* 0x0ffffffe08057810 */ /* 0x002fcc0007ffe0ff */
[----:B------:R-:W1:Y:S02]  /*3490*/  F2I.FTZ.U32.TRUNC.NTZ R5, R5 ;  /* 0x0000000500057305 */ /* 0x000e64000021f000 */
[----:B-1----:R-:W-:-:S04]  /*34a0*/  IMAD.MOV R9, RZ, RZ, -R5 ;  /* 0x000000ffff097224 */ /* 0x002fc800078e0a05 */
[----:B------:R-:W-:-:S04]  /*34b0*/  IMAD R9, R9, R6, RZ ;  /* 0x0000000609097224 */ /* 0x000fc800078e02ff */
[----:B------:R-:W-:Y:S01]  /*34c0*/  IMAD.HI.U32 R10, R5, R9, R4 ;  /* 0x00000009050a7227 */ /* 0x000fe200078e0004 */
[----:B0-----:R-:W-:-:S07]  /*34d0*/  LOP3.LUT R9, RZ, R12, RZ, 0x33, !PT ;  /* 0x0000000cff097212 */ /* 0x001fce00078e33ff */
.L_x_1085:
[----:B0-----:R-:W-:Y:S01]  /*34e0*/  IABS R5, R23 ;  /* 0x0000001700057213 */ /* 0x001fe20000000000 */
[----:B------:R-:W-:Y:S02]  /*34f0*/  IMAD.U32 R12, RZ, RZ, UR4 ;  /* 0x00000004ff0c7e24 */ /* 0x000fe4000f8e00ff */
[----:B------:R-:W-:Y:S02]  /*3500*/  VIADD R7, R7, 0x1 ;  /* 0x0000000107077836 */ /* 0x000fe40000000000 */
[----:B------:R-:W-:Y:S01]  /*3510*/  IMAD.HI.U32 R4, R10, R5, RZ ;  /* 0x000000050a047227 */ /* 0x000fe200078e00ff */
[----:B------:R-:W-:-:S04]  /*3520*/  IABS R20, R12 ;  /* 0x0000000c00147213 */ /* 0x000fc80000000000 */
[----:B------:R-:W-:-:S05]  /*3530*/  IADD3 R8, PT, PT, -R4, RZ, RZ ;  /* 0x000000ff04087210 */ /* 0x000fca0007ffe1ff */
        /* <DEDUP_REMOVED lines=15> */
.L_x_1084:
[----:B------:R-:W-:Y:S05]  /*3630*/  BSYNC.RECONVERGENT B1 ;  /* 0x0000000000017941 */ /* 0x000fea0003800200 */
.L_x_1083:
[----:B------:R-:W-:Y:S05]  /*3640*/  @!P3 BRA `(.L_x_1082) ;  /* 0x000000040068b947 */ /* 0x000fea0003800000 */
[----:B------:R-:W-:Y:S01]  /*3650*/  IABS R21, R12 ;  /* 0x0000000c00157213 */ /* 0x000fe20000000000 */
[----:B------:R-:W1:Y:S03]  /*3660*/  LDC.64 R2, c[0x0][0x390] ;  /* 0x0000e400ff027b82 */ /* 0x000e660000000a00 */
[----:B------:R-:W2:Y:S08]  /*3670*/  I2F.RP R6, R21 ;  /* 0x0000001500067306 */ /* 0x000eb00000209400 */
[----:B--2---:R-:W0:Y:S02]  /*3680*/  MUFU.RCP R6, R6 ;  /* 0x0000000600067308 */ /* 0x004e240000001000 */
[----:B0-----:R-:W-:-:S06]  /*3690*/  VIADD R4, R6, 0xffffffe ;  /* 0x0ffffffe06047836 */ /* 0x001fcc0000000000 */
[----:B------:R0:W2:Y:S02]  /*36a0*/  F2I.FTZ.U32.TRUNC.NTZ R5, R4 ;  /* 0x0000000400057305 */ /* 0x0000a4000021f000 */
[----:B0-----:R-:W-:Y:S02]  /*36b0*/  IMAD.MOV.U32 R4, RZ, RZ, RZ ;  /* 0x000000ffff047224 */ /* 0x001fe400078e00ff */
[----:B--2---:R-:W-:-:S04]  /*36c0*/  IMAD.MOV R8, RZ, RZ, -R5 ;  /* 0x000000ffff087224 */ /* 0x004fc800078e0a05 */
[----:B------:R-:W-:-:S04]  /*36d0*/  IMAD R7, R8, R21, RZ ;  /* 0x0000001508077224 */ /* 0x000fc800078e02ff */
[----:B-1----:R-:W-:-:S07]  /*36e0*/  IMAD.HI.U32 R20, R5, R7, R4 ;  /* 0x0000000705147227 */ /* 0x002fce00078e0004 */
.L_x_1086:
[----:B------:R-:W-:Y:S01]  /*36f0*/  IMAD.U32 R12, RZ, RZ, UR5 ;  /* 0x00000005ff0c7e24 */ /* 0x000fe2000f8e00ff */
[----:B0-----:R-:W-:-:S03]  /*3700*/  IABS R7, R23 ;  /* 0x0000001700077213 */ /* 0x001fc60000000000 */
[C---:B------:R-:W-:Y:S01]  /*3710*/  IMAD.IADD R9, R23.reuse, 0x1, R12 ;  /* 0x0000000117097824 */ /* 0x040fe200078e020c */
[-C--:B------:R-:W-:Y:S01]  /*3720*/  IABS R10, R12.reuse ;  /* 0x0000000c000a7213 */ /* 0x080fe20000000000 */
[----:B------:R-:W-:Y:S01]  /*3730*/  IMAD.HI.U32 R6, R20, R7, RZ ;  /* 0x0000000714067227 */ /* 0x000fe200078e00ff */
[----:B------:R-:W-:Y:S02]  /*3740*/  LOP3.LUT R23, R23, R12, RZ, 0x3c, !PT ;  /* 0x0000000c17177212 */ /* 0x000fe400078e3cff */
[----:B------:R-:W0:Y:S01]  /*3750*/  I2F.RP R8, R10 ;  /* 0x0000000a00087306 */ /* 0x000e220000209400 */
[----:B------:R-:W-:Y:S02]  /*3760*/  IABS R29, R9 ;  /* 0x00000009001d7213 */ /* 0x000fe40000000000 */
[----:B------:R-:W-:Y:S02]  /*3770*/  IADD3 R22, PT, PT, -R6, RZ, RZ ;  /* 0x000000ff06167210 */ /* 0x000fe40007ffe1ff */
[----:B------:R-:W-:-:S03]  /*3780*/  ISETP.GE.AND P3, PT, R23, RZ, PT ;  /* 0x000000ff1700720c */ /* 0x000fc60003f66270 */
[----:B------:R-:W-:Y:S02]  /*3790*/  IMAD R22, R10, R22, R7 ;  /* 0x000000160a167224 */ /* 0x000fe400078e0207 */
[C-C-:B------:R-:W-:Y:S01]  /*37a0*/  IMAD.IADD R7, R9.reuse, 0x1, R12.reuse ;  /* 0x0000000109077824 */ /* 0x140fe200078e020c */
[----:B------:R-:W-:Y:S02]  /*37b0*/  LOP3.LUT R9, R9, R12, RZ, 0x3c, !PT ;  /* 0x0000000c09097212 */ /* 0x000fe400078e3cff */
[----:B------:R-:W-:Y:S01]  /*37c0*/  ISETP.GT.U32.AND P2, PT, R21, R22, PT ;  /* 0x000000161500720c */ /* 0x000fe20003f44070 */
[C-C-:B------:R-:W-:Y:S01]  /*37d0*/  IMAD.IADD R25, R7.reuse, 0x1, R12.reuse ;  /* 0x0000000107197824 */ /* 0x140fe200078e020c */
[----:B0-----:R-:W0:Y:S01]  /*37e0*/  MUFU.RCP R8, R8 ;  /* 0x0000000800087308 */ /* 0x001e220000001000 */
[----:B------:R-:W-:Y:S02]  /*37f0*/  IABS R27, R7 ;  /* 0x00000007001b7213 */ /* 0x000fe40000000000 */
[----:B------:R-:W-:Y:S01]  /*3800*/  LOP3.LUT R7, R7, R12, RZ, 0x3c, !PT ;  /* 0x0000000c07077212 */ /* 0x000fe200078e3cff */
[----:B------:R-:W-:-:S07]  /*3810*/  IMAD.IADD R23, R25, 0x1, R12 ;  /* 0x0000000119177824 */ /* 0x000fce00078e020c */
[----:B------:R-:W-:Y:S01]  /*3820*/  @!P2 IADD3 R22, PT, PT, R22, -R10, RZ ;  /* 0x8000000a1616a210 */ /* 0x000fe20007ffe0ff */
[----:B------:R-:W-:-:S03]  /*3830*/  @!P2 VIADD R6, R6, 0x1 ;  /* 0x000000010606a836 */ /* 0x000fc60000000000 */
[----:B------:R-:W-:Y:S01]  /*3840*/  ISETP.GE.U32.AND P0, PT, R22, R21, PT ;  /* 0x000000151600720c */ /* 0x000fe20003f06070 */
[----:B------:R-:W-:Y:S02]  /*3850*/  IMAD.MOV.U32 R21, RZ, RZ, R10 ;  /* 0x000000ffff157224 */ /* 0x000fe400078e000a */
[----:B0-----:R-:W-:-:S04]  /*3860*/  VIADD R4, R8, 0xffffffe ;  /* 0x0ffffffe08047836 */ /* 0x001fc80000000000 */
[----:B------:R0:W1:Y:S06]  /*3870*/  F2I.FTZ.U32.TRUNC.NTZ R5, R4 ;  /* 0x0000000400057305 */ /* 0x00006c000021f000 */
[----:B------:R-:W-:Y:S02]  /*3880*/  @P0 VIADD R6, R6, 0x1 ;  /* 0x0000000106060836 */ /* 0x000fe40000000000 */
[----:B0-----:R-:W-:Y:S02]  /*3890*/  IMAD.MOV.U32 R4, RZ, RZ, RZ ;  /* 0x000000ffff047224 */ /* 0x001fe400078e00ff */
[----:B------:R-:W-:-:S02]  /*38a0*/  @!P3 IMAD.MOV R6, RZ, RZ, -R6 ;  /* 0x000000ffff06b224 */ /* 0x000fc400078e0a06 */
[----:B-1----:R-:W-:-:S04]  /*38b0*/  IMAD.MOV R11, RZ, RZ, -R5 ;  /* 0x000000ffff0b7224 */ /* 0x002fc800078e0a05 */
[----:B------:R-:W-:-:S04]  /*38c0*/  IMAD R11, R11, R10, RZ ;  /* 0x0000000a0b0b7224 */ /* 0x000fc800078e02ff */
[----:B------:R-:W-:Y:S01]  /*38d0*/  IMAD.HI.U32 R20, R5, R11, R4 ;  /* 0x0000000b05147227 */ /* 0x000fe200078e0004 */
[----:B------:R-:W-:-:S05]  /*38e0*/  IABS R11, R25 ;  /* 0x00000019000b7213 */ /* 0x000fca0000000000 */
[----:B------:R-:W-:-:S04]  /*38f0*/  IMAD.HI.U32 R8, R20, R29, RZ ;  /* 0x0000001d14087227 */ /* 0x000fc800078e00ff */
[----:B------:R-:W-:Y:S02]  /*3900*/  IMAD.MOV R22, RZ, RZ, -R8 ;  /* 0x000000ffff167224 */ /* 0x000fe400078e0a08 */
[----:B------:R-:W-:-:S04]  /*3910*/  IMAD.HI.U32 R5, R20, R27, RZ ;  /* 0x0000001b14057227 */ /* 0x000fc800078e00ff */
[----:B------:R-:W-:Y:S02]  /*3920*/  IMAD R22, R10, R22, R29 ;  /* 0x000000160a167224 */ /* 0x000fe400078e021d */
[----:B------:R-:W-:Y:S02]  /*3930*/  IMAD.MOV R24, RZ, RZ, -R5 ;  /* 0x000000ffff187224 */ /* 0x000fe400078e0a05 */
[----:B------:R-:W-:Y:S01]  /*3940*/  IMAD.HI.U32 R4, R20, R11, RZ ;  /* 0x0000000b14047227 */ /* 0x000fe200078e00ff */
[----:B------:R-:W-:-:S03]  /*3950*/  ISETP.GT.U32.AND P6, PT, R21, R22, PT ;  /* 0x000000161500720c */ /* 0x000fc60003fc4070 */
[----:B------:R-:W-:Y:S02]  /*3960*/  IMAD R24, R10, R24, R27 ;  /* 0x000000180a187224 */ /* 0x000fe400078e021b */
[----:B------:R-:W-:-:S03]  /*3970*/  IMAD.MOV R26, RZ, RZ, -R4 ;  /* 0x000000ffff1a7224 */ /* 0x000fc600078e0a04 */
[----:B------:R-:W-:Y:S01]  /*3980*/  ISETP.GT.U32.AND P5, PT, R21, R24, PT ;  /* 0x000000181500720c */ /* 0x000fe20003fa4070 */
[----:B------:R-:W-:Y:S01]  /*3990*/  IMAD R26, R10, R26, R11 ;  /* 0x0000001a0a1a7224 */ /* 0x000fe200078e020b */
[----:B------:R-:W-:-:S03]  /*39a0*/  LOP3.LUT R11, RZ, R12, RZ, 0x33, !PT ;  /* 0x0000000cff0b7212 */ /* 0x000fc600078e33ff */
[----:B------:R-:W-:Y:S01]  /*39b0*/  @!P6 IMAD.IADD R22, R22, 0x1, -R10 ;  /* 0x000000011616e824 */ /* 0x000fe200078e0a0a */
[----:B------:R-:W-:Y:S01]  /*39c0*/  ISETP.GT.U32.AND P1, PT, R21, R26, PT ;  /* 0x0000001a1500720c */ /* 0x000fe20003f24070 */
[----:B------:R-:W-:Y:S01]  /*39d0*/  @!P6 VIADD R8, R8, 0x1 ;  /* 0x000000010808e836 */ /* 0x000fe20000000000 */
[----:B------:R-:W-:Y:S02]  /*39e0*/  ISETP.GE.AND P6, PT, R9, RZ, PT ;  /* 0x000000ff0900720c */ /* 0x000fe40003fc6270 */
[----:B------:R-:W-:Y:S02]  /*39f0*/  ISETP.GE.U32.AND P4, PT, R22, R21, PT ;  /* 0x000000151600720c */ /* 0x000fe40003f86070 */
[----:B------:R-:W-:Y:S01]  /*3a00*/  LOP3.LUT R9, R25, R12, RZ, 0x3c, !PT ;  /* 0x0000000c19097212 */ /* 0x000fe200078e3cff */
[----:B------:R-:W-:Y:S01]  /*3a10*/  @!P5 VIADD R5, R5, 0x1 ;  /* 0x000000010505d836 */ /* 0x000fe20000000000 */
[----:B------:R-:W-:Y:S02]  /*3a20*/  @!P5 IADD3 R24, PT, PT, R24, -R10, RZ ;  /* 0x8000000a1818d210 */ /* 0x000fe40007ffe0ff */
[----:B------:R-:W-:-:S02]  /*3a30*/  ISETP.GE.AND P5, PT, R7, RZ, PT ;  /* 0x000000ff0700720c */ /* 0x000fc40003fa6270 */
[-C--:B------:R-:W-:Y:S01]  /*3a40*/  ISETP.GE.U32.AND P2, PT, R24, R21.reuse, PT ;  /* 0x000000151800720c */ /* 0x080fe20003f46070 */
[----:B------:R-:W-:Y:S02]  /*3a50*/  @!P1 IMAD.IADD R26, R26, 0x1, -R10 ;  /* 0x000000011a1a9824 */ /* 0x000fe400078e0a0a */
[----:B------:R-:W-:Y:S01]  /*3a60*/  @!P1 VIADD R4, R4, 0x1 ;  /* 0x0000000104049836 */ /* 0x000fe20000000000 */
[----:B------:R-:W-:Y:S02]  /*3a70*/  ISETP.NE.AND P1, PT, R12, RZ, PT ;  /* 0x000000ff0c00720c */ /* 0x000fe40003f25270 */
[----:B------:R-:W-:Y:S02]  /*3a80*/  ISETP.GE.U32.AND P0, PT, R26, R21, PT ;  /* 0x000000151a00720c */ /* 0x000fe40003f06070 */
[----:B------:R-:W-:Y:S02]  /*3a90*/  @P4 IADD3 R8, PT, PT, R8, 0x1, RZ ;  /* 0x0000000108084810 */ /* 0x000fe40007ffe0ff */
[----:B------:R-:W-:-:S02]  /*3aa0*/  ISETP.GE.AND P4, PT, R9, RZ, PT ;  /* 0x000000ff0900720c */ /* 0x000fc40003f86270 */
[----:B------:R-:W-:Y:S01]  /*3ab0*/  @!P6 IADD3 R8, PT, PT, -R8, RZ, RZ ;  /* 0x000000ff0808e210 */ /* 0x000fe20007ffe1ff */
[----:B------:R-:W-:-:S03]  /*3ac0*/  @P2 VIADD R5, R5, 0x1 ;  /* 0x0000000105052836 */ /* 0x000fc60000000000 */
[C---:B------:R-:W-:Y:S01]  /*3ad0*/  SEL R7, R11.reuse, R8, !P1 ;  /* 0x000000080b077207 */ /* 0x040fe20004800000 */
[----:B------:R-:W-:Y:S01]  /*3ae0*/  IMAD.MOV.U32 R9, RZ, RZ, R5 ;  /* 0x000000ffff097224 */ /* 0x000fe200078e0005 */
[----:B------:R-:W-:Y:S01]  /*3af0*/  SEL R5, R11, R6, !P1 ;  /* 0x000000060b057207 */ /* 0x000fe20004800000 */
[----:B------:R-:W-:Y:S01]  /*3b00*/  @P0 VIADD R4, R4, 0x1 ;  /* 0x0000000104040836 */ /* 0x000fe20000000000 */
[----:B------:R-:W-:Y:S01]  /*3b10*/  ISETP.GE.AND P0, PT, R23, R18, PT ;  /* 0x000000121700720c */ /* 0x000fe20003f06270 */
[----:B------:R-:W-:Y:S02]  /*3b20*/  @!P5 IMAD.MOV R9, RZ, RZ, -R9 ;  /* 0x000000ffff09d224 */ /* 0x000fe400078e0a09 */
[----:B------:R-:W-:Y:S02]  /*3b30*/  @!P4 IMAD.MOV R4, RZ, RZ, -R4 ;  /* 0x000000ffff04c224 */ /* 0x000fe400078e0a04 */
[----:B------:R-:W-:Y:S01]  /*3b40*/  IMAD.WIDE R6, R7, 0x4, R2 ;  /* 0x0000000407067825 */ /* 0x000fe200078e0202 */
[----:B------:R-:W-:-:S02]  /*3b50*/  SEL R9, R11, R9, !P1 ;  /* 0x000000090b097207 */ /* 0x000fc40004800000 */
[----:B------:R-:W-:Y:S01]  /*3b60*/  SEL R11, R11, R4, !P1 ;  /* 0x000000040b0b7207 */ /* 0x000fe20004800000 */
[----:B------:R-:W-:-:S04]  /*3b70*/  IMAD.WIDE R4, R5, 0x4, R2 ;  /* 0x0000000405047825 */ /* 0x000fc800078e0202 */
[--C-:B------:R-:W-:Y:S01]  /*3b80*/  IMAD.WIDE R8, R9, 0x4, R2.reuse ;  /* 0x0000000409087825 */ /* 0x100fe200078e0202 */
[----:B------:R0:W-:Y:S03]  /*3b90*/  STG.E desc[UR6][R4.64], R19 ;  /* 0x0000001304007986 */ /* 0x0001e6000c101906 */
[----:B------:R-:W-:Y:S01]  /*3ba0*/  IMAD.WIDE R10, R11, 0x4, R2 ;  /* 0x000000040b0a7825 */ /* 0x000fe200078e0202 */
[----:B------:R0:W-:Y:S04]  /*3bb0*/  STG.E desc[UR6][R6.64], R19 ;  /* 0x0000001306007986 */ /* 0x0001e8000c101906 */
[----:B------:R0:W-:Y:S04]  /*3bc0*/  STG.E desc[UR6][R8.64], R19 ;  /* 0x0000001308007986 */ /* 0x0001e8000c101906 */
[----:B------:R0:W-:Y:S01]  /*3bd0*/  STG.E desc[UR6][R10.64], R19 ;  /* 0x000000130a007986 */ /* 0x0001e2000c101906 */
[----:B------:R-:W-:Y:S05]  /*3be0*/  @!P0 BRA `(.L_x_1086) ;  /* 0xfffffff800c08947 */ /* 0x000fea000383ffff */
.L_x_1082:
[----:B0-----:R-:W-:Y:S05]  /*3bf0*/  BSYNC.RECONVERGENT B0 ;  /* 0x0000000000007941 */ /* 0x001fea0003800200 */
.L_x_1081:
[----:B------:R-:W-:Y:S01]  /*3c00*/  IABS R4, R12 ;  /* 0x0000000c00047213 */ /* 0x000fe20000000000 */
[----:B------:R-:W0:Y:S01]  /*3c10*/  LDS R5, [R14] ;  /* 0x000000000e057984 */ /* 0x000e220000000800 */
[----:B------:R-:W5:Y:S01]  /*3c20*/  LDCU UR4, c[0x0][0x3b8] ;  /* 0x00007700ff0477ac */ /* 0x000f620008000800 */
[----:B------:R-:W-:Y:S01]  /*3c30*/  BSSY.RECONVERGENT B0, `(.L_x_1087) ;  /* 0x000003b000007945 */ /* 0x000fe20003800200 */
[----:B------:R-:W1:Y:S01]  /*3c40*/  I2F.RP R6, R4 ;  /* 0x0000000400067306 */ /* 0x000e620000209400 */
[----:B------:R-:W2:Y:S07]  /*3c50*/  LDCU.64 UR8, c[0x0][0x3b0] ;  /* 0x00007600ff0877ac */ /* 0x000eae0008000a00 */
[----:B-1----:R-:W1:Y:S01]  /*3c60*/  MUFU.RCP R6, R6 ;  /* 0x0000000600067308 */ /* 0x002e620000001000 */
[----:B-----5:R-:W-:-:S04]  /*3c70*/  IADD3 R7, PT, PT, R0, UR4, RZ ;  /* 0x0000000400077c10 */ /* 0x020fc8000fffe0ff */
[----:B------:R-:W-:Y:S02]  /*3c80*/  IABS R8, R7 ;  /* 0x0000000700087213 */ /* 0x000fe40000000000 */
[----:B------:R-:W-:Y:S01]  /*3c90*/  LOP3.LUT R7, R7, R12, RZ, 0x3c, !PT ;  /* 0x0000000c07077212 */ /* 0x000fe200078e3cff */
[----:B-1----:R-:W-:-:S04]  /*3ca0*/  VIADD R2, R6, 0xffffffe ;  /* 0x0ffffffe06027836 */ /* 0x002fc80000000000 */
[----:B------:R1:W2:Y:S01]  /*3cb0*/  F2I.FTZ.U32.TRUNC.NTZ R3, R2 ;  /* 0x0000000200037305 */ /* 0x0002a2000021f000 */
[----:B0-----:R-:W-:Y:S02]  /*3cc0*/  IABS R0, R5 ;  /* 0x0000000500007213 */ /* 0x001fe40000000000 */
[----:B------:R-:W-:-:S04]  /*3cd0*/  LOP3.LUT R5, R5, R12, RZ, 0x3c, !PT ;  /* 0x0000000c05057212 */ /* 0x000fc800078e3cff */
[----:B------:R-:W-:Y:S01]  /*3ce0*/  ISETP.GE.AND P3, PT, R5, RZ, PT ;  /* 0x000000ff0500720c */ /* 0x000fe20003f66270 */
[----:B-1----:R-:W-:Y:S02]  /*3cf0*/  IMAD.MOV.U32 R2, RZ, RZ, RZ ;  /* 0x000000ffff027224 */ /* 0x002fe400078e00ff */
[----:B--234-:R-:W-:-:S04]  /*3d00*/  IMAD.MOV R9, RZ, RZ, -R3 ;  /* 0x000000ffff097224 */ /* 0x01cfc800078e0a03 */
[----:B------:R-:W-:-:S04]  /*3d10*/  IMAD R9, R9, R4, RZ ;  /* 0x0000000409097224 */ /* 0x000fc800078e02ff */
[----:B------:R-:W-:-:S04]  /*3d20*/  IMAD.HI.U32 R6, R3, R9, R2 ;  /* 0x0000000903067227 */ /* 0x000fc800078e0002 */
[----:B------:R-:W-:Y:S02]  /*3d30*/  IMAD.MOV.U32 R3, RZ, RZ, R0 ;  /* 0x000000ffff037224 */ /* 0x000fe400078e0000 */
[----:B------:R-:W-:Y:S02]  /*3d40*/  IMAD.MOV.U32 R9, RZ, RZ, R8 ;  /* 0x000000ffff097224 */ /* 0x000fe400078e0008 */
[----:B------:R-:W-:-:S04]  /*3d50*/  IMAD.HI.U32 R0, R6, R3, RZ ;  /* 0x0000000306007227 */ /* 0x000fc800078e00ff */
[----:B------:R-:W-:-:S04]  /*3d60*/  IMAD.HI.U32 R2, R6, R9, RZ ;  /* 0x0000000906027227 */ /* 0x000fc800078e00ff */
[----:B------:R-:W-:Y:S02]  /*3d70*/  IMAD.MOV R6, RZ, RZ, -R0 ;  /* 0x000000ffff067224 */ /* 0x000fe400078e0a00 */
[----:B------:R-:W-:Y:S02]  /*3d80*/  IMAD.MOV R8, RZ, RZ, -R2 ;  /* 0x000000ffff087224 */ /* 0x000fe400078e0a02 */
[C---:B------:R-:W-:Y:S02]  /*3d90*/  IMAD R3, R4.reuse, R6, R3 ;  /* 0x0000000604037224 */ /* 0x040fe400078e0203 */
[----:B------:R-:W-:-:S03]  /*3da0*/  IMAD R9, R4, R8, R9 ;  /* 0x0000000804097224 */ /* 0x000fc600078e0209 */
[C---:B------:R-:W-:Y:S02]  /*3db0*/  ISETP.GT.U32.AND P2, PT, R4.reuse, R3, PT ;  /* 0x000000030400720c */ /* 0x040fe40003f44070 */
[----:B------:R-:W-:-:S11]  /*3dc0*/  ISETP.GT.U32.AND P4, PT, R4, R9, PT ;  /* 0x000000090400720c */ /* 0x000fd60003f84070 */
[-C--:B------:R-:W-:Y:S01]  /*3dd0*/  @!P2 IADD3 R3, PT, PT, R3, -R4.reuse, RZ ;  /* 0x800000040303a210 */ /* 0x080fe20007ffe0ff */
[----:B------:R-:W-:Y:S01]  /*3de0*/  @!P2 VIADD R0, R0, 0x1 ;  /* 0x000000010000a836 */ /* 0x000fe20000000000 */
[----:B------:R-:W-:Y:S01]  /*3df0*/  ISETP.GE.AND P2, PT, R7, RZ, PT ;  /* 0x000000ff0700720c */ /* 0x000fe20003f46270 */
[----:B------:R-:W-:Y:S01]  /*3e00*/  @!P4 IMAD.IADD R9, R9, 0x1, -R4 ;  /* 0x000000010909c824 */ /* 0x000fe200078e0a04 */
[----:B------:R-:W-:Y:S01]  /*3e10*/  ISETP.GE.U32.AND P0, PT, R3, R4, PT ;  /* 0x000000040300720c */ /* 0x000fe20003f06070 */
[----:B------:R-:W-:-:S03]  /*3e20*/  @!P4 VIADD R2, R2, 0x1 ;  /* 0x000000010202c836 */ /* 0x000fc60000000000 */
[----:B------:R-:W-:Y:S02]  /*3e30*/  ISETP.GE.U32.AND P1, PT, R9, R4, PT ;  /* 0x000000040900720c */ /* 0x000fe40003f26070 */
[----:B------:R-:W-:-:S07]  /*3e40*/  LOP3.LUT R9, RZ, R12, RZ, 0x33, !PT ;  /* 0x0000000cff097212 */ /* 0x000fce00078e33ff */
[----:B------:R-:W-:Y:S01]  /*3e50*/  @P0 VIADD R0, R0, 0x1 ;  /* 0x0000000100000836 */ /* 0x000fe20000000000 */
[----:B------:R-:W-:-:S03]  /*3e60*/  ISETP.NE.AND P0, PT, R12, RZ, PT ;  /* 0x000000ff0c00720c */ /* 0x000fc60003f05270 */
[----:B------:R-:W-:Y:S01]  /*3e70*/  @P1 VIADD R2, R2, 0x1 ;  /* 0x0000000102021836 */ /* 0x000fe20000000000 */
[----:B------:R-:W-:Y:S02]  /*3e80*/  @!P3 IADD3 R0, PT, PT, -R0, RZ, RZ ;  /* 0x000000ff0000b210 */ /* 0x000fe40007ffe1ff */
[----:B------:R-:W-:Y:S01]  /*3e90*/  ISETP.GE.U32.AND P1, PT, R16, UR8, PT ;  /* 0x0000000810007c0c */ /* 0x000fe2000bf26070 */
[----:B------:R-:W-:Y:S01]  /*3ea0*/  @!P2 IMAD.MOV R2, RZ, RZ, -R2 ;  /* 0x000000ffff02a224 */ /* 0x000fe200078e0a02 */
[----:B------:R-:W-:Y:S02]  /*3eb0*/  SEL R0, R9, R0, !P0 ;  /* 0x0000000009007207 */ /* 0x000fe40004000000 */
[----:B------:R-:W-:Y:S02]  /*3ec0*/  ISETP.GE.U32.AND.EX P1, PT, R15, UR9, PT, P1 ;  /* 0x000000090f007c0c */ /* 0x000fe4000bf26110 */
[----:B------:R-:W-:Y:S02]  /*3ed0*/  SEL R9, R9, R2, !P0 ;  /* 0x0000000209097207 */ /* 0x000fe40004000000 */
[----:B------:R-:W-:-:S02]  /*3ee0*/  IADD3 R4, P0, PT, R0, R16, RZ ;  /* 0x0000001000047210 */ /* 0x000fc40007f1e0ff */
[----:B------:R-:W-:Y:S02]  /*3ef0*/  SHF.R.S32.HI R11, RZ, 0x1f, R9 ;  /* 0x0000001fff0b7819 */ /* 0x000fe40000011409 */
[----:B------:R-:W-:Y:S02]  /*3f00*/  LEA.HI.X.SX32 R0, R0, R15, 0x1, P0 ;  /* 0x0000000f00007211 */ /* 0x000fe400000f0eff */
[----:B------:R-:W-:-:S04]  /*3f10*/  ISETP.GE.U32.AND P0, PT, R4, R9, PT ;  /* 0x000000090400720c */ /* 0x000fc80003f06070 */
[----:B------:R-:W-:-:S13]  /*3f20*/  ISETP.GE.U32.AND.EX P0, PT, R0, R11, PT, P0 ;  /* 0x0000000b0000720c */ /* 0x000fda0003f06100 */
[----:B------:R-:W-:Y:S05]  /*3f30*/  @P0 BRA `(.L_x_1088) ;  /* 0x0000000000280947 */ /* 0x000fea0003800000 */
[----:B------:R-:W0:Y:S01]  /*3f40*/  LDC.64 R6, c[0x0][0x390] ;  /* 0x0000e400ff067b82 */ /* 0x000e220000000a00 */
[----:B------:R-:W-:-:S07]  /*3f50*/  IMAD.MOV.U32 R5, RZ, RZ, -0x1 ;  /* 0xffffffffff057424 */ /* 0x000fce00078e00ff */
.L_x_1089:
[----:B0-----:R-:W-:-:S04]  /*3f60*/  LEA R2, P0, R4, R6, 0x2 ;  /* 0x0000000604027211 */ /* 0x001fc800078010ff */
[----:B------:R-:W-:Y:S02]  /*3f70*/  LEA.HI.X R3, R4, R7, R0, 0x2, P0 ;  /* 0x0000000704037211 */ /* 0x000fe400000f1400 */
[----:B------:R-:W-:-:S03]  /*3f80*/  IADD3 R4, P0, PT, R13, R4, RZ ;  /* 0x000000040d047210 */ /* 0x000fc60007f1e0ff */
[----:B------:R1:W-:Y:S02]  /*3f90*/  STG.E desc[UR6][R2.64], R5 ;  /* 0x0000000502007986 */ /* 0x0003e4000c101906 */
[----:B------:R-:W-:Y:S01]  /*3fa0*/  IMAD.X R0, RZ, RZ, R0, P0 ;  /* 0x000000ffff007224 */ /* 0x000fe200000e0600 */
[----:B------:R-:W-:-:S04]  /*3fb0*/  ISETP.GE.U32.AND P0, PT, R4, R9, PT ;  /* 0x000000090400720c */ /* 0x000fc80003f06070 */
[----:B------:R-:W-:-:S13]  /*3fc0*/  ISETP.GE.U32.AND.EX P0, PT, R0, R11, PT, P0 ;  /* 0x0000000b0000720c */ /* 0x000fda0003f06100 */
[----:B-1----:R-:W-:Y:S05]  /*3fd0*/  @!P0 BRA `(.L_x_1089) ;  /* 0xfffffffc00e08947 */ /* 0x002fea000383ffff */
.L_x_1088:
[----:B------:R-:W-:Y:S05]  /*3fe0*/  BSYNC.RECONVERGENT B0 ;  /* 0x0000000000007941 */ /* 0x000fea0003800200 */
.L_x_1087:
[----:B------:R-:W-:Y:S05]  /*3ff0*/  @P1 EXIT ;  /* 0x000000000000194d */ /* 0x000fea0003800000 */
[----:B------:R-:W0:Y:S01]  /*4000*/  LDCU.U8 UR4, c[0x0][0x3c0] ;  /* 0x00007800ff0477ac */ /* 0x000e220008000000 */
[----:B------:R-:W1:Y:S01]  /*4010*/  LDC.64 R4, c[0x0][0x388] ;  /* 0x0000e200ff047b82 */ /* 0x000e620000000a00 */
[----:B------:R-:W2:Y:S01]  /*4020*/  LDCU UR18, c[0x0][0x3a8] ;  /* 0x00007500ff1277ac */ /* 0x000ea20008000800 */
[----:B------:R-:W3:Y:S06]  /*4030*/  LDCU UR5, c[0x0][0x3a8] ;  /* 0x00007500ff0577ac */ /* 0x000eec0008000800 */
[----:B------:R-:W4:Y:S01]  /*4040*/  LDC.64 R2, c[0x0][0x388] ;  /* 0x0000e200ff027b82 */ /* 0x000f220000000a00 */
[----:B------:R-:W1:Y:S01]  /*4050*/  LDCU.64 UR10, c[0x0][0x380] ;  /* 0x00007000ff0a77ac */ /* 0x000e620008000a00 */
[----:B------:R-:W1:Y:S01]  /*4060*/  LDCU.64 UR16, c[0x0][0x380] ;  /* 0x00007000ff1077ac */ /* 0x000e620008000a00 */
[----:B0-----:R-:W-:Y:S01]  /*4070*/  UPRMT UR4, UR4, 0x8880, URZ ;  /* 0x0000888004047896 */ /* 0x001fe200080000ff */
[----:B------:R-:W0:Y:S03]  /*4080*/  LDCU.64 UR14, c[0x0][0x3b0] ;  /* 0x00007600ff0e77ac */ /* 0x000e260008000a00 */
[----:B------:R-:W-:Y:S01]  /*4090*/  UISETP.NE.AND UP0, UPT, UR4, URZ, UPT ;  /* 0x000000ff0400728c */ /* 0x000fe2000bf05270 */
[----:B------:R-:W0:Y:S08]  /*40a0*/  LDCU.64 UR12, c[0x0][0x3a0] ;  /* 0x00007400ff0c77ac */ /* 0x000e300008000a00 */
[----:B--23--:R-:W-:Y:S05]  /*40b0*/  BRA.U !UP0, `(.L_x_1090) ;  /* 0x0000000108747547 */ /* 0x00cfea000b800000 */
[----:B------:R-:W-:Y:S01]  /*40c0*/  BSSY.RECONVERGENT B0, `(.L_x_1091) ;  /* 0x000001b000007945 */ /* 0x000fe20003800200 */
.L_x_1094:
[----:B-1--4-:R-:W-:-:S04]  /*40d0*/  LEA R2, P0, R16, UR10, 0x3 ;  /* 0x0000000a10027c11 */ /* 0x012fc8000f8018ff */
        /* <DEDUP_REMOVED lines=9> */
[----:B------:R-:W-:Y:S02]  /*4170*/  IMAD R3, R19, UR5, R6 ;  /* 0x0000000513037c24 */ /* 0x000fe4000f8e0206 */
[----:B------:R-:W-:-:S03]  /*4180*/  IMAD R6, R6, 0x4, R17 ;  /* 0x0000000406067824 */ /* 0x000fc600078e0211 */
[----:B------:R-:W-:Y:S02]  /*4190*/  LEA R0, R3, R14, 0x2 ;  /* 0x0000000e03007211 */ /* 0x000fe400078e10ff */
[----:B------:R-:W-:Y:S04]  /*41a0*/  LDS R3, [R6] ;  /* 0x0000000006037984 */ /* 0x000fe80000000800 */
[----:B------:R-:W0:Y:S02]  /*41b0*/  LDS R2, [R0+0x4] ;  /* 0x0000040000027984 */ /* 0x000e240000000800 */
[C---:B0-----:R-:W-:Y:S02]  /*41c0*/  IMAD.IADD R3, R2.reuse, 0x1, R3 ;  /* 0x0000000102037824 */ /* 0x041fe400078e0203 */
[----:B------:R-:W-:-:S02]  /*41d0*/  VIADD R7, R2, 0x1 ;  /* 0x0000000102077836 */ /* 0x000fc40000000000 */
[----:B------:R-:W-:-:S03]  /*41e0*/  IMAD.WIDE R2, R3, 0x4, R4 ;  /* 0x0000000403027825 */ /* 0x000fc600078e0204 */
[----:B------:R0:W-:Y:S04]  /*41f0*/  STS [R0+0x4], R7 ;  /* 0x0000040700007388 */ /* 0x0001e80000000800 */
[----:B------:R0:W-:Y:S02]  /*4200*/  STG.E desc[UR6][R2.64], R16 ;  /* 0x0000001002007986 */ /* 0x0001e4000c101906 */
.L_x_1093:
[----:B------:R-:W-:Y:S05]  /*4210*/  BSYNC.RECONVERGENT B1 ;  /* 0x0000000000017941 */ /* 0x000fea0003800200 */
.L_x_1092:
[----:B0-----:R-:W-:-:S05]  /*4220*/  IADD3 R16, P0, PT, R13, R16, RZ ;  /* 0x000000100d107210 */ /* 0x001fca0007f1e0ff */
[----:B------:R-:W-:Y:S01]  /*4230*/  IMAD.X R15, RZ, RZ, R15, P0 ;  /* 0x000000ffff0f7224 */ /* 0x000fe200000e060f */
[----:B------:R-:W-:-:S04]  /*4240*/  ISETP.GE.U32.AND P0, PT, R16, UR14, PT ;  /* 0x0000000e10007c0c */ /* 0x000fc8000bf06070 */
[----:B------:R-:W-:-:S13]  /*4250*/  ISETP.GE.U32.AND.EX P0, PT, R15, UR15, PT, P0 ;  /* 0x0000000f0f007c0c */ /* 0x000fda000bf06100 */
[----:B------:R-:W-:Y:S05]  /*4260*/  @!P0 BRA `(.L_x_1094) ;  /* 0xfffffffc00988947 */ /* 0x000fea000383ffff */
[----:B------:R-:W-:Y:S05]  /*4270*/  BSYNC.RECONVERGENT B0 ;  /* 0x0000000000007941 */ /* 0x000fea0003800200 */
.L_x_1091:
[----:B------:R-:W-:Y:S05]  /*4280*/  EXIT ;  /* 0x000000000000794d */ /* 0x000fea0003800000 */
.L_x_1090:
[----:B------:R-:W-:Y:S01]  /*4290*/  BSSY.RECONVERGENT B0, `(.L_x_1095) ;  /* 0x0000013000007945 */ /* 0x000fe20003800200 */
.L_x_1096:
[----:B-1----:R-:W-:-:S04]  /*42a0*/  LEA R6, P0, R16, UR16, 0x3 ;  /* 0x0000001010067c11 */ /* 0x002fc8000f8018ff */
[----:B------:R-:W-:-:S05]  /*42b0*/  LEA.HI.X R7, R16, UR17, R15, 0x3, P0 ;  /* 0x0000001110077c11 */ /* 0x000fca00080f1c0f */
[----:B------:R-:W2:Y:S02]  /*42c0*/  LDG.E.CONSTANT R6, desc[UR6][R6.64] ;  /* 0x0000000606067981 */ /* 0x000ea4000c1e9900 */
[----:B--2---:R-:W-:Y:S02]  /*42d0*/  IMAD R5, R19, UR18, R6 ;  /* 0x0000001213057c24 */ /* 0x004fe4000f8e0206 */
[----:B------:R-:W-:-:S03]  /*42e0*/  IMAD R8, R6, 0x4, R17 ;  /* 0x0000000406087824 */ /* 0x000fc600078e0211 */
[----:B------:R-:W-:Y:S02]  /*42f0*/  LEA R0, R5, R14, 0x2 ;  /* 0x0000000e05007211 */ /* 0x000fe400078e10ff */
[----:B------:R-:W-:Y:S04]  /*4300*/  LDS R5, [R8] ;  /* 0x0000000008057984 */ /* 0x000fe80000000800 */
[----:B------:R-:W1:Y:S02]  /*4310*/  LDS R4, [R0+0x4] ;  /* 0x0000040000047984 */ /* 0x000e640000000800 */
[C---:B-1----:R-:W-:Y:S02]  /*4320*/  IMAD.IADD R5, R4.reuse, 0x1, R5 ;  /* 0x0000000104057824 */ /* 0x042fe400078e0205 */
[----:B------:R-:W-:-:S02]  /*4330*/  VIADD R9, R4, 0x1 ;  /* 0x0000000104097836 */ /* 0x000fc40000000000 */
[----:B----4-:R-:W-:-:S03]  /*4340*/  IMAD.WIDE R4, R5, 0x4, R2 ;  /* 0x0000000405047825 */ /* 0x010fc600078e0202 */
[----:B------:R-:W-:Y:S04]  /*4350*/  STS [R0+0x4], R9 ;  /* 0x0000040900007388 */ /* 0x000fe80000000800 */
[----:B------:R1:W-:Y:S02]  /*4360*/  STG.E desc[UR6][R4.64], R16 ;  /* 0x0000001004007986 */ /* 0x0003e4000c101906 */
[----:B-1----:R-:W-:-:S05]  /*4370*/  IADD3 R16, P0, PT, R13, R16, RZ ;  /* 0x000000100d107210 */ /* 0x002fca0007f1e0ff */
[----:B------:R-:W-:Y:S01]  /*4380*/  IMAD.X R15, RZ, RZ, R15, P0 ;  /* 0x000000ffff0f7224 */ /* 0x000fe200000e060f */
[----:B------:R-:W-:-:S04]  /*4390*/  ISETP.GE.U32.AND P0, PT, R16, UR8, PT ;  /* 0x0000000810007c0c */ /* 0x000fc8000bf06070 */
[----:B------:R-:W-:-:S13]  /*43a0*/  ISETP.GE.U32.AND.EX P0, PT, R15, UR9, PT, P0 ;  /* 0x000000090f007c0c */ /* 0x000fda000bf06100 */
[----:B------:R-:W-:Y:S05]  /*43b0*/  @!P0 BRA `(.L_x_1096) ;  /* 0xfffffffc00b88947 */ /* 0x000fea000383ffff */
[----:B0-----:R-:W-:Y:S05]  /*43c0*/  BSYNC.RECONVERGENT B0 ;  /* 0x0000000000007941 */ /* 0x001fea0003800200 */
.L_x_1095:
[----:B------:R-:W-:Y:S05]  /*43d0*/  EXIT ;  /* 0x000000000000794d */ /* 0x000fea0003800000 */
.L_x_1097:
        /* <DEDUP_REMOVED lines=10> */
.L_x_1850:


//--------------------- .text._ZN4vllm3moe35count_and_sort_expert_tokens_kernelIjEEvPKT_PiS5_S5_miiib --------------------------
	.section	.text._ZN4vllm3moe35count_and_sort_expert_tokens_kernelIjEEvPKT_PiS5_S5_miiib,"ax",@progbits
	.align	128
        .global         _ZN4vllm3moe35count_and_sort_expert_tokens_kernelIjEEvPKT_PiS5_S5_miiib
        .type           _ZN4vllm3moe35count_and_sort_expert_tokens_kernelIjEEvPKT_PiS5_S5_miiib,@function
        .size           _ZN4vllm3moe35count_and_sort_expert_tokens_kernelIjEEvPKT_PiS5_S5_miiib,(.L_x_1851 - _ZN4vllm3moe35count_and_sort_expert_tokens_kernelIjEEvPKT_PiS5_S5_miiib)
        .other          _ZN4vllm3moe35count_and_sort_expert_tokens_kernelIjEEvPKT_PiS5_S5_miiib,@"STO_CUDA_ENTRY STV_DEFAULT"
_ZN4vllm3moe35count_and_sort_expert_tokens_kernelIjEEvPKT_PiS5_S5_miiib:
.text._ZN4vllm3moe35count_and_sort_expert_tokens_kernelIjEEvPKT_PiS5_S5_miiib:
        /* <DEDUP_REMOVED lines=21> */
[----:B------:R-:W0:Y:S06]  /*0150*/  LDCU.64 UR10, c[0x0][0x3a0] ;  /* 0x00007400ff0a77ac */ /* 0x000e2c0008000a00 */
[----:B------:R-:W0:Y:S01]  /*0160*/  LDC.64 R12, c[0x0][0x388] ;  /* 0x0000e200ff0c7b82 */ /* 0x000e220000000a00 */
[----:B------:R-:W-:Y:S01]  /*0170*/  UISETP.NE.AND UP0, UPT, UR4, URZ, UPT ;  /* 0x000000ff0400728c */ /* 0x000fe2000bf05270 */
[----:B------:R-:W0:Y:S01]  /*0180*/  LDCU.64 UR8, c[0x0][0x380] ;  /* 0x00007000ff0877ac */ /* 0x000e220008000a00 */
[----:B------:R-:W0:Y:S05]  /*0190*/  LDCU.64 UR12, c[0x0][0x380] ;  /* 0x00007000ff0c77ac */ /* 0x000e2a0008000a00 */
[----:B------:R-:W0:Y:S02]  /*01a0*/  LDC.64 R6, c[0x0][0x398] ;  /* 0x0000e600ff067b82 */ /* 0x000e240000000a00 */
[----:B--23--:R-:W-:Y:S05]  /*01b0*/  BRA.U !UP0, `(.L_x_1098) ;  /* 0x0000000108607547 */ /* 0x00cfea000b800000 */
[----:B------:R-:W-:Y:S01]  /*01c0*/  BSSY.RECONVERGENT B0, `(.L_x_1099) ;  /* 0x0000016000007945 */ /* 0x000fe20003800200 */
.L_x_1102:
[----:B0---4-:R-:W-:-:S04]  /*01d0*/  LEA R10, P0, R9, UR8, 0x2 ;  /* 0x00000008090a7c11 */ /* 0x011fc8000f8010ff */
[----:B------:R-:W-:-:S06]  /*01e0*/  LEA.HI.X R11, R9, UR9, R8, 0x2, P0 ;  /* 0x00000009090b7c11 */ /* 0x000fcc00080f1408 */
[----:B------:R-:W2:Y:S01]  /*01f0*/  LDG.E.CONSTANT R11, desc[UR6][R10.64] ;  /* 0x000000060a0b7981 */ /* 0x000ea2000c1e9900 */
[----:B------:R-:W-:Y:S01]  /*0200*/  BSSY.RECONVERGENT B1, `(.L_x_1100) ;  /* 0x000000c000017945 */ /* 0x000fe20003800200 */
[----:B--2---:R-:W-:-:S13]  /*0210*/  ISETP.GE.AND P0, PT, R11, UR5, PT ;  /* 0x000000050b007c0c */ /* 0x004fda000bf06270 */
[----:B------:R-:W-:Y:S05]  /*0220*/  @P0 BRA `(.L_x_1101) ;  /* 0x0000000000240947 */ /* 0x000fea0003800000 */
[----:B------:R-:W-:-:S06]  /*0230*/  IMAD.WIDE R10, R11, 0x4, R6 ;  /* 0x000000040b0a7825 */ /* 0x000fcc00078e0206 */
        /* <DEDUP_REMOVED lines=8> */
.L_x_1101:
[----:B-1----:R-:W-:Y:S05]  /*02c0*/  BSYNC.RECONVERGENT B1 ;  /* 0x0000000000017941 */ /* 0x002fea0003800200 */
.L_x_1100:
[----:B0-----:R-:W-:-:S05]  /*02d0*/  IADD3 R9, P0, PT, R0, R9, RZ ;  /* 0x0000000900097210 */ /* 0x001fca0007f1e0ff */
[----:B------:R-:W-:Y:S01]  /*02e0*/  IMAD.X R8, RZ, RZ, R8, P0 ;  /* 0x000000ffff087224 */ /* 0x000fe200000e0608 */
[----:B------:R-:W-:-:S04]  /*02f0*/  ISETP.GE.U32.AND P0, PT, R9, UR10, PT ;  /* 0x0000000a09007c0c */ /* 0x000fc8000bf06070 */
[----:B------:R-:W-:-:S13]  /*0300*/  ISETP.GE.U32.AND.EX P0, PT, R8, UR11, PT, P0 ;  /* 0x0000000b08007c0c */ /* 0x000fda000bf06100 */
[----:B------:R-:W-:Y:S05]  /*0310*/  @!P0 BRA `(.L_x_1102) ;  /* 0xfffffffc00ac8947 */ /* 0x000fea000383ffff */
[----:B------:R-:W-:Y:S05]  /*0320*/  BSYNC.RECONVERGENT B0 ;  /* 0x0000000000007941 */ /* 0x000fea0003800200 */
.L_x_1099:
[----:B------:R-:W-:Y:S05]  /*0330*/  EXIT ;  /* 0x000000000000794d */ /* 0x000fea0003800000 */
.L_x_1098:
[----:B------:R-:W-:Y:S01]  /*0340*/  BSSY.RECONVERGENT B0, `(.L_x_1103) ;  /* 0x0000012000007945 */ /* 0x000fe20003800200 */
.L_x_1106:
[----:B01----:R-:W-:-:S04]  /*0350*/  LEA R2, P0, R9, UR12, 0x2 ;  /* 0x0000000c09027c11 */ /* 0x003fc8000f8010ff */
[----:B------:R-:W-:-:S06]  /*0360*/  LEA.HI.X R3, R9, UR13, R8, 0x2, P0 ;  /* 0x0000000d09037c11 */ /* 0x000fcc00080f1408 */
[----:B------:R-:W2:Y:S01]  /*0370*/  LDG.E.CONSTANT R3, desc[UR6][R2.64] ;  /* 0x0000000602037981 */ /* 0x000ea2000c1e9900 */
[----:B------:R-:W-:Y:S01]  /*0380*/  BSSY.RECONVERGENT B1, `(.L_x_1104) ;  /* 0x0000008000017945 */ /* 0x000fe20003800200 */
[----:B--2---:R-:W-:-:S13]  /*0390*/  ISETP.GE.AND P0, PT, R3, UR14, PT ;  /* 0x0000000e03007c0c */ /* 0x004fda000bf06270 */
[----:B------:R-:W-:Y:S05]  /*03a0*/  @P0 BRA `(.L_x_1105) ;  /* 0x0000000000140947 */ /* 0x000fea0003800000 */
[----:B----4-:R-:W-:-:S04]  /*03b0*/  IMAD.WIDE R2, R3, 0x4, R10 ;  /* 0x0000000403027825 */ /* 0x010fc800078e020a */
[----:B------:R-:W-:-:S05]  /*03c0*/  IMAD.MOV.U32 R7, RZ, RZ, 0x1 ;  /* 0x00000001ff077424 */ /* 0x000fca00078e00ff */
[----:B------:R-:W2:Y:S02]  /*03d0*/  ATOMG.E.ADD.STRONG.GPU PT, R3, desc[UR6][R2.64], R7 ;  /* 0x80000007020379a8 */ /* 0x000ea400081ef106 */
[----:B--2---:R-:W-:-:S05]  /*03e0*/  IMAD.WIDE R4, R3, 0x4, R12 ;  /* 0x0000000403047825 */ /* 0x004fca00078e020c */
[----:B------:R0:W-:Y:S02]  /*03f0*/  STG.E desc[UR6][R4.64], R9 ;  /* 0x0000000904007986 */ /* 0x0001e4000c101906 */
.L_x_1105:
[----:B------:R-:W-:Y:S05]  /*0400*/  BSYNC.RECONVERGENT B1 ;  /* 0x0000000000017941 */ /* 0x000fea0003800200 */
.L_x_1104:
[----:B0-----:R-:W-:-:S05]  /*0410*/  IADD3 R9, P0, PT, R0, R9, RZ ;  /* 0x0000000900097210 */ /* 0x001fca0007f1e0ff */
[----:B------:R-:W-:Y:S01]  /*0420*/  IMAD.X R8, RZ, RZ, R8, P0 ;  /* 0x000000ffff087224 */ /* 0x000fe200000e0608 */
[----:B------:R-:W-:-:S04]  /*0430*/  ISETP.GE.U32.AND P0, PT, R9, UR16, PT ;  /* 0x0000001009007c0c */ /* 0x000fc8000bf06070 */
[----:B------:R-:W-:-:S13]  /*0440*/  ISETP.GE.U32.AND.EX P0, PT, R8, UR17, PT, P0 ;  /* 0x0000001108007c0c */ /* 0x000fda000bf06100 */
[----:B------:R-:W-:Y:S05]  /*0450*/  @!P0 BRA `(.L_x_1106) ;  /* 0xfffffffc00bc8947 */ /* 0x000fea000383ffff */
[----:B------:R-:W-:Y:S05]  /*0460*/  BSYNC.RECONVERGENT B0 ;  /* 0x0000000000007941 */ /* 0x000fea0003800200 */
.L_x_1103:
[----:B------:R-:W-:Y:S05]  /*0470*/  EXIT ;  /* 0x000000000000794d */ /* 0x000fea0003800000 */
.L_x_1107:
        /* <DEDUP_REMOVED lines=16> */
.L_x_1851:


//--------------------- .text._ZN4vllm3moe27moe_align_block_size_kernelIjEEvPKT_PiS5_S5_S5_iiiimS5_iib --------------------------
	.section	.text._ZN4vllm3moe27moe_align_block_size_kernelIjEEvPKT_PiS5_S5_S5_iiiimS5_iib,"ax",@progbits
	.align	128
        .global         _ZN4vllm3moe27moe_align_block_size_kernelIjEEvPKT_PiS5_S5_S5_iiiimS5_iib
        .type           _ZN4vllm3moe27moe_align_block_size_kernelIjEEvPKT_PiS5_S5_S5_iiiimS5_iib,@function
        .size           _ZN4vllm3moe27moe_align_block_size_kernelIjEEvPKT_PiS5_S5_S5_iiiimS5_iib,(.L_x_1852 - _ZN4vllm3moe27moe_align_block_size_kernelIjEEvPKT_PiS5_S5_S5_iiiimS5_iib)
        .other          _ZN4vllm3moe27moe_align_block_size_kernelIjEEvPKT_PiS5_S5_S5_iiiimS5_iib,@"STO_CUDA_ENTRY STV_DEFAULT"
_ZN4vllm3moe27moe_align_block_size_kernelIjEEvPKT_PiS5_S5_S5_iiiimS5_iib:
.text._ZN4vllm3moe27moe_align_block_size_kernelIjEEvPKT_PiS5_S5_S5_iiiimS5_iib:
        /* <DEDUP_REMOVED lines=15> */
.L_x_1109:
        /* <DEDUP_REMOVED lines=9> */
.L_x_1108:
        /* <DEDUP_REMOVED lines=19> */
.L_x_1112:
[----:B------:R-:W-:Y:S02]  /*02b0*/  UMOV UR6, UR7 ;  /* 0x0000000700067c82 */ /* 0x000fe40008000000 */
[----:B------:R-:W-:Y:S02]  /*02c0*/  IMAD R5, R3, UR6, R4 ;  /* 0x0000000603057c24 */ /* 0x000fe4000f8e0204 */
[----:B------:R-:W-:Y:S02]  /*02d0*/  VIADD R4, R4, 0x8 ;  /* 0x0000000804047836 */ /* 0x000fe40000000000 */
[C---:B------:R-:W-:Y:S01]  /*02e0*/  VIADD R7, R5.reuse, 0x2 ;  /* 0x0000000205077836 */ /* 0x040fe20000000000 */
[C---:B--2---:R-:W-:Y:S01]  /*02f0*/  ISETP.GE.AND P6, PT, R5.reuse, UR11, PT ;  /* 0x0000000b05007c0c */ /* 0x044fe2000bfc6270 */
[C---:B------:R-:W-:Y:S01]  /*0300*/  VIADD R8, R5.reuse, 0x3 ;  /* 0x0000000305087836 */ /* 0x040fe20000000000 */
[C---:B------:R-:W-:Y:S01]  /*0310*/  IADD3 R6, PT, PT, R5.reuse, 0x1, RZ ;  /* 0x0000000105067810 */ /* 0x040fe20007ffe0ff */
[----:B------:R-:W-:Y:S01]  /*0320*/  VIADD R9, R5, 0x6 ;  /* 0x0000000605097836 */ /* 0x000fe20000000000 */
[----:B------:R-:W-:Y:S01]  /*0330*/  ISETP.GE.AND P4, PT, R7, UR11, PT ;  /* 0x0000000b07007c0c */ /* 0x000fe2000bf86270 */
[----:B------:R-:W-:Y:S01]  /*0340*/  VIADD R7, R5, 0x4 ;  /* 0x0000000405077836 */ /* 0x000fe20000000000 */
[----:B------:R-:W-:-:S02]  /*0350*/  ISETP.GE.AND P5, PT, R6, UR11, PT ;  /* 0x0000000b06007c0c */ /* 0x000fc4000bfa6270 */
[----:B------:R-:W-:Y:S01]  /*0360*/  ISETP.GE.AND P3, PT, R8, UR11, PT ;  /* 0x0000000b08007c0c */ /* 0x000fe2000bf66270 */
[C---:B------:R-:W-:Y:S01]  /*0370*/  VIADD R8, R5.reuse, 0x5 ;  /* 0x0000000505087836 */ /* 0x040fe20000000000 */
[C---:B------:R-:W-:Y:S02]  /*0380*/  LEA R6, R5.reuse, UR4, 0x2 ;  /* 0x0000000405067c11 */ /* 0x040fe4000f8e10ff */
        /* <DEDUP_REMOVED lines=15> */
.L_x_1111:
        /* <DEDUP_REMOVED lines=24> */
.L_x_1113:
[----:B------:R-:W-:Y:S05]  /*0600*/  BRA.U !UP1, `(.L_x_1110) ;  /* 0x00000001096c7547 */ /* 0x000fea000b800000 */
[----:B------:R-:W-:Y:S02]  /*0610*/  UISETP.NE.AND UP0, UPT, UR7, 0x1, UPT ;  /* 0x000000010700788c */ /* 0x000fe4000bf05270 */
[----:B------:R-:W-:-:S04]  /*0620*/  ULOP3.LUT UR4, UR6, 0x1, URZ, 0xc0, !UPT ;  /* 0x0000000106047892 */ /* 0x000fc8000f8ec0ff */
[----:B------:R-:W-:-:S03]  /*0630*/  UISETP.NE.U32.AND UP1, UPT, UR4, 0x1, UPT ;  /* 0x000000010400788c */ /* 0x000fc6000bf25070 */
[----:B------:R-:W-:Y:S08]  /*0640*/  BRA.U !UP0, `(.L_x_1114) ;  /* 0x0000000108347547 */ /* 0x000ff0000b800000 */
[----:B------:R-:W1:Y:S01]  /*0650*/  S2UR UR5, SR_CgaCtaId ;  /* 0x00000000000579c3 */ /* 0x000e620000008800 */
[----:B------:R-:W2:Y:S01]  /*0660*/  LDCU UR7, c[0x0][0x3ac] ;  /* 0x00007580ff0777ac */ /* 0x000ea20008000800 */
[----:B0-----:R-:W-:Y:S02]  /*0670*/  IMAD R4, R3, UR6, R0 ;  /* 0x0000000603047c24 */ /* 0x001fe4000f8e0200 */
[----:B------:R-:W-:Y:S01]  /*0680*/  VIADD R0, R0, 0x2 ;  /* 0x0000000200007836 */ /* 0x000fe20000000000 */
[----:B------:R-:W-:Y:S02]  /*0690*/  UMOV UR4, 0x400 ;  /* 0x0000040000047882 */ /* 0x000fe40000000000 */
[C---:B------:R-:W-:Y:S01]  /*06a0*/  IADD3 R5, PT, PT, R4.reuse, 0x1, RZ ;  /* 0x0000000104057810 */ /* 0x040fe20007ffe0ff */
[----:B------:R-:W-:Y:S01]  /*06b0*/  UIADD3 UR4, UPT, UPT, UR4, 0x10a0, URZ ;  /* 0x000010a004047890 */ /* 0x000fe2000fffe0ff */
[----:B--2---:R-:W-:Y:S02]  /*06c0*/  ISETP.GE.AND P0, PT, R4, UR7, PT ;  /* 0x0000000704007c0c */ /* 0x004fe4000bf06270 */
[----:B------:R-:W-:Y:S01]  /*06d0*/  ISETP.GE.AND P1, PT, R5, UR7, PT ;  /* 0x0000000705007c0c */ /* 0x000fe2000bf26270 */
[----:B-1----:R-:W-:-:S06]  /*06e0*/  ULEA UR4, UR5, UR4, 0x18 ;  /* 0x0000000405047291 */ /* 0x002fcc000f8ec0ff */
[----:B------:R-:W-:-:S05]  /*06f0*/  LEA R4, R4, UR4, 0x2 ;  /* 0x0000000404047c11 */ /* 0x000fca000f8e10ff */
[----:B------:R1:W-:Y:S04]  /*0700*/  @!P0 STS [R4], RZ ;  /* 0x000000ff04008388 */ /* 0x0003e80000000800 */
[----:B------:R1:W-:Y:S02]  /*0710*/  @!P1 STS [R4+0x4], RZ ;  /* 0x000004ff04009388 */ /* 0x0003e40000000800 */
.L_x_1114:
        /* <DEDUP_REMOVED lines=10> */
.L_x_1110:
        /* <DEDUP_REMOVED lines=11> */
[----:B------:R-:W0:Y:S10]  /*0870*/  LDCU.64 UR16, c[0x0][0x380] ;  /* 0x00007000ff1077ac */ /* 0x000e340008000a00 */
        /* <DEDUP_REMOVED lines=8> */
[----:B------:R-:W0:Y:S01]  /*0900*/  LDC.64 R6, c[0x0][0x3a0] ;  /* 0x0000e800ff067b82 */ /* 0x000e220000000a00 */
[----:B--2---:R-:W-:Y:S01]  /*0910*/  MOV R0, 0x400 ;  /* 0x0000040000007802 */ /* 0x004fe20000000f00 */
[----:B------:R-:W-:Y:S03]  /*0920*/  BSSY.RECONVERGENT B1, `(.L_x_1118) ;  /* 0x0000015000017945 */ /* 0x000fe60003800200 */
[----:B------:R-:W-:-:S04]  /*0930*/  IADD3 R0, PT, PT, R0, 0x10a0, RZ ;  /* 0x000010a000007810 */ /* 0x000fc80007ffe0ff */
[----:B----4-:R-:W-:-:S07]  /*0940*/  LEA R11, R5, R0, 0x18 ;  /* 0x00000000050b7211 */ /* 0x010fce00078ec0ff */
.L_x_1121:
[----:B01----:R-:W-:-:S04]  /*0950*/  LEA R4, P0, R8, UR10, 0x2 ;  /* 0x0000000a08047c11 */ /* 0x003fc8000f8010ff */
[----:B------:R-:W-:-:S06]  /*0960*/  LEA.HI.X R5, R8, UR11, R9, 0x2, P0 ;  /* 0x0000000b08057c11 */ /* 0x000fcc00080f1409 */
[----:B------:R-:W2:Y:S01]  /*0970*/  LDG.E.CONSTANT R5, desc[UR8][R4.64] ;  /* 0x0000000804057981 */ /* 0x000ea2000c1e9900 */
[----:B------:R-:W-:Y:S01]  /*0980*/  IADD3 R8, P0, PT, R8, UR6, RZ ;  /* 0x0000000608087c10 */ /* 0x000fe2000ff1e0ff */
[----:B------:R-:W-:Y:S04]  /*0990*/  BSSY.RECONVERGENT B2, `(.L_x_1119) ;  /* 0x000000c000027945 */ /* 0x000fe80003800200 */
[----:B------:R-:W-:Y:S01]  /*09a0*/  IMAD.X R9, RZ, RZ, R9, P0 ;  /* 0x000000ffff097224 */ /* 0x000fe200000e0609 */
[----:B---3--:R-:W-:-:S04]  /*09b0*/  ISETP.GE.U32.AND P0, PT, R8, UR14, PT ;  /* 0x0000000e08007c0c */ /* 0x008fc8000bf06070 */
[----:B------:R-:W-:Y:S02]  /*09c0*/  ISETP.GE.U32.AND.EX P0, PT, R9, UR15, PT, P0 ;  /* 0x0000000f09007c0c */ /* 0x000fe4000bf06100 */
[----:B--2---:R-:W-:-:S13]  /*09d0*/  ISETP.GE.AND P1, PT, R5, UR5, PT ;  /* 0x0000000505007c0c */ /* 0x004fda000bf26270 */
[----:B------:R-:W-:Y:S05]  /*09e0*/  @P1 BRA `(.L_x_1120) ;  /* 0x0000000000181947 */ /* 0x000fea0003800000 */
[----:B------:R-:W-:-:S06]  /*09f0*/  IMAD.WIDE R4, R5, 0x4, R6 ;  /* 0x0000000405047825 */ /* 0x000fcc00078e0206 */
[----:B------:R-:W2:Y:S02]  /*0a00*/  LDG.E.CONSTANT R4, desc[UR8][R4.64] ;  /* 0x0000000804047981 */ /* 0x000ea4000c1e9900 */
[----:B--2---:R-:W-:-:S13]  /*0a10*/  ISETP.NE.AND P1, PT, R4, -0x1, PT ;  /* 0xffffffff0400780c */ /* 0x004fda0003f25270 */
[----:B------:R-:W-:Y:S05]  /*0a20*/  @!P1 BRA `(.L_x_1120) ;  /* 0x0000000000089947 */ /* 0x000fea0003800000 */
[----:B------:R-:W-:-:S05]  /*0a30*/  IMAD R0, R4, 0x4, R11 ;  /* 0x0000000404007824 */ /* 0x000fca00078e020b */
[----:B------:R0:W-:Y:S02]  /*0a40*/  ATOMS.POPC.INC.32 RZ, [R0+URZ] ;  /* 0x0000000000ff7f8c */ /* 0x0001e4000d8000ff */
.L_x_1120:
[----:B------:R-:W-:Y:S05]  /*0a50*/  BSYNC.RECONVERGENT B2 ;  /* 0x0000000000027941 */ /* 0x000fea0003800200 */
.L_x_1119:
[----:B------:R-:W-:Y:S05]  /*0a60*/  @!P0 BRA `(.L_x_1121) ;  /* 0xfffffffc00b88947 */ /* 0x000fea000383ffff */
[----:B------:R-:W-:Y:S05]  /*0a70*/  BSYNC.RECONVERGENT B1 ;  /* 0x0000000000017941 */ /* 0x000fea0003800200 */
.L_x_1118:
[----:B------:R-:W-:Y:S05]  /*0a80*/  BRA `(.L_x_1116) ;  /* 0x0000000000487947 */ /* 0x000fea0003800000 */
.L_x_1117:
[----:B------:R-:W4:Y:S01]  /*0a90*/  S2R R5, SR_CgaCtaId ;  /* 0x0000000000057919 */ /* 0x000f220000008800 */
[----:B--2---:R-:W-:-:S05]  /*0aa0*/  MOV R0, 0x400 ;  /* 0x0000040000007802 */ /* 0x004fca0000000f00 */
[----:B------:R-:W-:-:S05]  /*0ab0*/  VIADD R0, R0, 0x10a0 ;  /* 0x000010a000007836 */ /* 0x000fca0000000000 */
[----:B----4-:R-:W-:-:S07]  /*0ac0*/  LEA R6, R5, R0, 0x18 ;  /* 0x0000000005067211 */ /* 0x010fce00078ec0ff */
.L_x_1124:
        /* <DEDUP_REMOVED lines=12> */
.L_x_1123:
[----:B---3--:R-:W-:Y:S05]  /*0b90*/  BSYNC.RECONVERGENT B1 ;  /* 0x0000000000017941 */ /* 0x008fea0003800200 */
.L_x_1122:
[----:B------:R-:W-:Y:S05]  /*0ba0*/  @!P0 BRA `(.L_x_1124) ;  /* 0xfffffffc00c88947 */ /* 0x000fea000383ffff */
.L_x_1116:
[----:B0--3--:R-:W-:Y:S05]  /*0bb0*/  BSYNC.RECONVERGENT B0 ;  /* 0x0000000000007941 */ /* 0x009fea0003800200 */
.L_x_1115:
[----:B--2---:R-:W0:Y:S01]  /*0bc0*/  S2R R0, SR_CgaCtaId ;  /* 0x0000000000007919 */ /* 0x004e220000008800 */
[----:B------:R-:W2:Y:S01]  /*0bd0*/  LDCU UR4, c[0x0][0x3a8] ;  /* 0x00007500ff0477ac */ /* 0x000ea20008000800 */
[----:B------:R-:W-:Y:S01]  /*0be0*/  MOV R7, 0x400 ;  /* 0x0000040000077802 */ /* 0x000fe20000000f00 */
[----:B------:R-:W-:Y:S01]  /*0bf0*/  BSSY.RECONVERGENT B0, `(.L_x_1125) ;  /* 0x0000026000007945 */ /* 0x000fe20003800200 */
[----:B------:R-:W-:Y:S01]  /*0c00*/  IADD3 R3, PT, PT, R3, R2, RZ ;  /* 0x0000000203037210 */ /* 0x000fe20007ffe0ff */
[----:B------:R-:W-:Y:S01]  /*0c10*/  BAR.SYNC.DEFER_BLOCKING 0x0 ;  /* 0x0000000000007b1d */ /* 0x000fe20000010000 */
[----:B--2---:R-:W-:Y:S02]  /*0c20*/  ISETP.GE.AND P0, PT, R2, UR4, PT ;  /* 0x0000000402007c0c */ /* 0x004fe4000bf06270 */
[----:B0-----:R-:W-:Y:S01]  /*0c30*/  LEA R7, R0, R7, 0x18 ;  /* 0x0000000700077211 */ /* 0x001fe200078ec0ff */
[----:B------:R-:W-:-:S04]  /*0c40*/  IMAD.MOV.U32 R0, RZ, RZ, RZ ;  /* 0x000000ffff007224 */ /* 0x000fc800078e00ff */
[----:B------:R-:W-:-:S06]  /*0c50*/  IMAD R9, R3, 0x4, R7 ;  /* 0x0000000403097824 */ /* 0x000fcc00078e0207 */
        /* <DEDUP_REMOVED lines=20> */
[----:B------:R-:W-:-:S05]  /*0da0*/  IMAD.HI.U32 R5, R5, R6, RZ ;  /* 0x0000000605057227 */ /* 0x000fca00078e00ff */
[----:B------:R-:W-:-:S05]  /*0db0*/  IADD3 R5, PT, PT, -R5, RZ, RZ ;  /* 0x000000ff05057210 */ /* 0x000fca0007ffe1ff */
        /* <DEDUP_REMOVED lines=9> */
.L_x_1126:
[----:B------:R-:W-:Y:S05]  /*0e50*/  BSYNC.RECONVERGENT B0 ;  /* 0x0000000000007941 */ /* 0x000fea0003800200 */
.L_x_1125:
        /* <DEDUP_REMOVED lines=57> */
[----:B0-----:R-:W-:-:S05]  /*11f0*/  @P0 IADD3 R34, PT, PT, R3, R34, RZ ;  /* 0x0000002203220210 */ /* 0x001fca0007ffe0ff */
[----:B------:R-:W0:Y:S02]  /*1200*/  SHFL.UP P0, R35, R34, 0x2, RZ ;  /* 0x0440000022237989 */ /* 0x000e2400000000ff */
[----:B0-----:R-:W-:-:S05]  /*1210*/  @P0 IMAD.IADD R35, R34, 0x1, R35 ;  /* 0x0000000122230824 */ /* 0x001fca00078e0223 */
[----:B------:R-:W0:Y:S02]  /*1220*/  SHFL.UP P0, R36, R35, 0x4, RZ ;  /* 0x0480000023247989 */ /* 0x000e2400000000ff */
[----:B0-----:R-:W-:-:S05]  /*1230*/  @P0 IMAD.IADD R36, R35, 0x1, R36 ;  /* 0x0000000123240824 */ /* 0x001fca00078e0224 */
[----:B------:R-:W0:Y:S02]  /*1240*/  SHFL.UP P0, R37, R36, 0x8, RZ ;  /* 0x0500000024257989 */ /* 0x000e2400000000ff */
[----:B0-----:R-:W-:-:S05]  /*1250*/  @P0 IMAD.IADD R37, R36, 0x1, R37 ;  /* 0x0000000124250824 */ /* 0x001fca00078e0225 */
[----:B------:R0:W1:Y:S02]  /*1260*/  SHFL.UP P0, R38, R37, 0x10, RZ ;  /* 0x0600000025267989 */ /* 0x00006400000000ff */
.L_x_1141:
[----:B-1----:R-:W-:-:S04]  /*1270*/  @P0 IMAD.IADD R38, R37, 0x1, R38 ;  /* 0x0000000125260824 */ /* 0x002fc800078e0226 */
[----:B------:R-:W-:-:S05]  /*1280*/  IMAD.IADD R3, R38, 0x1, -R3 ;  /* 0x0000000126037824 */ /* 0x000fca00078e0a03 */
        /* <DEDUP_REMOVED lines=52> */
[----:B-1----:R-:W-:Y:S01]  /*15d0*/  IMAD.IADD R3, R12, 0x1, R15 ;  /* 0x000000010c037824 */ /* 0x002fe200078e020f */
        /* <DEDUP_REMOVED lines=9> */
[----:B------:R3:W-:Y:S02]  /*1670*/  STS [R2+0x8c], R5 ;  /* 0x00008c0502007388 */ /* 0x0007e40000000800 */
.L_x_1127:
        /* <DEDUP_REMOVED lines=8> */
[C---:B------:R-:W-:Y:S01]  /*1700*/  ISETP.GT.AND P0, PT, R0.reuse, R9, PT ;  /* 0x000000090000720c */ /* 0x040fe20003f04270 */
[----:B------:R-:W-:Y:S02]  /*1710*/  IMAD.IADD R3, R3, 0x1, R0 ;  /* 0x0000000103037824 */ /* 0x000fe400078e0200 */
[----:B-1----:R-:W-:-:S03]  /*1720*/  IMAD.WIDE.U32 R4, R0, 0x4, R4 ;  /* 0x0000000400047825 */ /* 0x002fc600078e0004 */
[----:B------:R-:W-:Y:S01]  /*1730*/  LEA R7, R3, UR4, 0x2 ;  /* 0x0000000403077c11 */ /* 0x000fe2000f8e10ff */
[----:B------:R-:W-:Y:S05]  /*1740*/  WARPSYNC.ALL ;  /* 0x0000000000007948 */ /* 0x000fea0003800000 */
[----:B------:R-:W-:Y:S08]  /*1750*/  BAR.SYNC.DEFER_BLOCKING 0x0 ;  /* 0x0000000000007b1d */ /* 0x000ff00000010000 */
        /* <DEDUP_REMOVED lines=27> */
[----:B-1----:R-:W-:Y:S02]  /*1910*/  HFMA2 R6, -RZ, RZ, 0, 0 ;  /* 0x00000000ff067431 */ /* 0x002fe400000001ff */
[----:B---3--:R-:W-:-:S04]  /*1920*/  IMAD R13, R13, R7, RZ ;  /* 0x000000070d0d7224 */ /* 0x008fc800078e02ff */
        /* <DEDUP_REMOVED lines=23> */
[----:B---3--:R-:W-:-:S06]  /*1aa0*/  IADD3 R8, PT, PT, R10, 0xffffffe, RZ ;  /* 0x0ffffffe0a087810 */ /* 0x008fcc0007ffe0ff */
[----:B------:R3:W4:Y:S02]  /*1ab0*/  F2I.FTZ.U32.TRUNC.NTZ R9, R8 ;  /* 0x0000000800097305 */ /* 0x000724000021f000 */
[----:B---3--:R-:W-:Y:S02]  /*1ac0*/  IMAD.MOV.U32 R8, RZ, RZ, RZ ;  /* 0x000000ffff087224 */ /* 0x008fe400078e00ff */
[----:B----4-:R-:W-:-:S04]  /*1ad0*/  IMAD.MOV R11, RZ, RZ, -R9 ;  /* 0x000000ffff0b7224 */ /* 0x010fc800078e0a09 */
[----:B------:R-:W-:-:S04]  /*1ae0*/  IMAD R11, R11, R12, RZ ;  /* 0x0000000c0b0b7224 */ /* 0x000fc800078e02ff */
[----:B------:R-:W-:Y:S01]  /*1af0*/  IMAD.HI.U32 R14, R9, R11, R8 ;  /* 0x0000000b090e7227 */ /* 0x000fe200078e0008 */
[----:B-1----:R-:W-:-:S07]  /*1b00*/  LOP3.LUT R11, RZ, R4, RZ, 0x33, !PT ;  /* 0x00000004ff0b7212 */ /* 0x002fce00078e33ff */
.L_x_1133:
[----:B-1----:R-:W-:Y:S01]  /*1b10*/  IABS R9, R3 ;  /* 0x0000000300097213 */ /* 0x002fe20000000000 */
[----:B--2---:R-:W-:Y:S02]  /*1b20*/  IMAD.U32 R4, RZ, RZ, UR7 ;  /* 0x00000007ff047e24 */ /* 0x004fe4000f8e00ff */
        /* <DEDUP_REMOVED lines=19> */
.L_x_1132:
[----:B--2---:R-:W-:Y:S05]  /*1c60*/  BSYNC.RECONVERGENT B1 ;  /* 0x0000000000017941 */ /* 0x004fea0003800200 */
.L_x_1131:
[----:B------:R-:W-:Y:S05]  /*1c70*/  @!P3 BRA `(.L_x_1130) ;  /* 0x000000040068b947 */ /* 0x000fea0003800000 */
[----:B------:R-:W-:Y:S01]  /*1c80*/  IABS R6, R4 ;  /* 0x0000000400067213 */ /* 0x000fe20000000000 */
[----:B-1----:R-:W1:Y:S03]  /*1c90*/  LDC R8, c[0x0][0x3b4] ;  /* 0x0000ed00ff087b82 */ /* 0x002e660000000800 */
[----:B------:R-:W2:Y:S05]  /*1ca0*/  I2F.RP R9, R6 ;  /* 0x0000000600097306 */ /* 0x000eaa0000209400 */
[----:B------:R-:W3:Y:S03]  /*1cb0*/  LDC.64 R4, c[0x0][0x390] ;  /* 0x0000e400ff047b82 */ /* 0x000ee60000000a00 */
[----:B--2---:R-:W2:Y:S02]  /*1cc0*/  MUFU.RCP R9, R9 ;  /* 0x0000000900097308 */ /* 0x004ea40000001000 */
[----:B--2---:R-:W-:-:S06]  /*1cd0*/  VIADD R10, R9, 0xffffffe ;  /* 0x0ffffffe090a7836 */ /* 0x004fcc0000000000 */
[----:B------:R2:W4:Y:S02]  /*1ce0*/  F2I.FTZ.U32.TRUNC.NTZ R11, R10 ;  /* 0x0000000a000b7305 */ /* 0x000524000021f000 */
[----:B--2---:R-:W-:Y:S02]  /*1cf0*/  IMAD.MOV.U32 R10, RZ, RZ, RZ ;  /* 0x000000ffff0a7224 */ /* 0x004fe400078e00ff */
[----:B----4-:R-:W-:-:S04]  /*1d00*/  IMAD.MOV R7, RZ, RZ, -R11 ;  /* 0x000000ffff077224 */ /* 0x010fc800078e0a0b */
[----:B------:R-:W-:-:S04]  /*1d10*/  IMAD R7, R7, R6, RZ ;  /* 0x0000000607077224 */ /* 0x000fc800078e02ff */
[----:B-1-3--:R-:W-:-:S07]  /*1d20*/  IMAD.HI.U32 R7, R11, R7, R10 ;  /* 0x000000070b077227 */ /* 0x00afce00078e000a */
.L_x_1134:
[----:B------:R-:W-:Y:S01]  /*1d30*/  IABS R22, R8 ;  /* 0x0000000800167213 */ /* 0x000fe20000000000 */
[--C-:B------:R-:W-:Y:S01]  /*1d40*/  IMAD.IADD R19, R3, 0x1, R8.reuse ;  /* 0x0000000103137824 */ /* 0x100fe200078e0208 */
[----:B------:R-:W-:Y:S02]  /*1d50*/  IABS R10, R3 ;  /* 0x00000003000a7213 */ /* 0x000fe40000000000 */
[----:B------:R-:W1:Y:S01]  /*1d60*/  I2F.RP R9, R22 ;  /* 0x0000001600097306 */ /* 0x000e620000209400 */
[----:B------:R-:W-:Y:S01]  /*1d70*/  IMAD.IADD R21, R19, 0x1, R8 ;  /* 0x0000000113157824 */ /* 0x000fe200078e0208 */
[----:B------:R-:W-:Y:S01]  /*1d80*/  IABS R16, R19 ;  /* 0x0000001300107213 */ /* 0x000fe20000000000 */
[----:B------:R-:W-:Y:S01]  /*1d90*/  IMAD.HI.U32 R12, R7, R10, RZ ;  /* 0x0000000a070c7227 */ /* 0x000fe200078e00ff */
[----:B------:R-:W-:Y:S02]  /*1da0*/  LOP3.LUT R3, R3, R8, RZ, 0x3c, !PT ;  /* 0x0000000803037212 */ /* 0x000fe400078e3cff */
[----:B------:R-:W-:-:S02]  /*1db0*/  IABS R18, R21 ;  /* 0x0000001500127213 */ /* 0x000fc40000000000 */
[----:B------:R-:W-:Y:S02]  /*1dc0*/  IADD3 R13, PT, PT, -R12, RZ, RZ ;  /* 0x000000ff0c0d7210 */ /* 0x000fe40007ffe1ff */
[----:B------:R-:W-:Y:S02]  /*1dd0*/  ISETP.GE.AND P3, PT, R3, RZ, PT ;  /* 0x000000ff0300720c */ /* 0x000fe40003f66270 */
[----:B------:R-:W-:Y:S01]  /*1de0*/  LOP3.LUT R3, R19, R8, RZ, 0x3c, !PT ;  /* 0x0000000813037212 */ /* 0x000fe200078e3cff */
[----:B------:R-:W-:Y:S01]  /*1df0*/  IMAD R13, R22, R13, R10 ;  /* 0x0000000d160d7224 */ /* 0x000fe200078e020a */
[----:B-1----:R-:W1:Y:S01]  /*1e00*/  MUFU.RCP R9, R9 ;  /* 0x0000000900097308 */ /* 0x002e620000001000 */
[----:B------:R-:W-:-:S03]  /*1e10*/  IMAD.MOV.U32 R10, RZ, RZ, RZ ;  /* 0x000000ffff0a7224 */ /* 0x000fc600078e00ff */
[----:B------:R-:W-:-:S13]  /*1e20*/  ISETP.GT.U32.AND P2, PT, R6, R13, PT ;  /* 0x0000000d0600720c */ /* 0x000fda0003f44070 */
[----:B------:R-:W-:Y:S01]  /*1e30*/  @!P2 IMAD.IADD R13, R13, 0x1, -R22 ;  /* 0x000000010d0da824 */ /* 0x000fe200078e0a16 */
[----:B------:R-:W-:Y:S01]  /*1e40*/  @!P2 IADD3 R12, PT, PT, R12, 0x1, RZ ;  /* 0x000000010c0ca810 */ /* 0x000fe20007ffe0ff */
[----:B-1----:R-:W-:Y:S02]  /*1e50*/  VIADD R11, R9, 0xffffffe ;  /* 0x0ffffffe090b7836 */ /* 0x002fe40000000000 */
[----:B------:R-:W-:Y:S01]  /*1e60*/  IMAD.IADD R9, R21, 0x1, R8 ;  /* 0x0000000115097824 */ /* 0x000fe200078e0208 */
[----:B------:R-:W-:Y:S01]  /*1e70*/  ISETP.GE.U32.AND P0, PT, R13, R6, PT ;  /* 0x000000060d00720c */ /* 0x000fe20003f06070 */
[----:B------:R-:W-:Y:S02]  /*1e80*/  IMAD.MOV.U32 R6, RZ, RZ, R22 ;  /* 0x000000ffff067224 */ /* 0x000fe400078e0016 */
[----:B------:R-:W1:Y:S01]  /*1e90*/  F2I.FTZ.U32.TRUNC.NTZ R11, R11 ;  /* 0x0000000b000b7305 */ /* 0x000e62000021f000 */
[----:B------:R-:W-:-:S09]  /*1ea0*/  IABS R20, R9 ;  /* 0x0000000900147213 */ /* 0x000fd20000000000 */
[----:B------:R-:W-:Y:S02]  /*1eb0*/  @P0 VIADD R12, R12, 0x1 ;  /* 0x000000010c0c0836 */ /* 0x000fe40000000000 */
[----:B-1----:R-:W-:-:S03]  /*1ec0*/  IMAD.MOV R7, RZ, RZ, -R11 ;  /* 0x000000ffff077224 */ /* 0x002fc600078e0a0b */
[----:B------:R-:W-:Y:S01]  /*1ed0*/  @!P3 IADD3 R12, PT, PT, -R12, RZ, RZ ;  /* 0x000000ff0c0cb210 */ /* 0x000fe20007ffe1ff */
[----:B------:R-:W-:-:S04]  /*1ee0*/  IMAD R7, R7, R22, RZ ;  /* 0x0000001607077224 */ /* 0x000fc800078e02ff */
[----:B------:R-:W-:-:S06]  /*1ef0*/  IMAD.HI.U32 R7, R11, R7, R10 ;  /* 0x000000070b077227 */ /* 0x000fcc00078e000a */
[----:B------:R-:W-:-:S04]  /*1f00*/  IMAD.HI.U32 R10, R7, R16, RZ ;  /* 0x00000010070a7227 */ /* 0x000fc800078e00ff */
[----:B------:R-:W-:Y:S01]  /*1f10*/  IMAD.HI.U32 R15, R7, R20, RZ ;  /* 0x00000014070f7227 */ /* 0x000fe200078e00ff */
[----:B------:R-:W-:-:S03]  /*1f20*/  IADD3 R11, PT, PT, -R10, RZ, RZ ;  /* 0x000000ff0a0b7210 */ /* 0x000fc60007ffe1ff */
        /* <DEDUP_REMOVED lines=9> */
[--C-:B------:R-:W-:Y:S02]  /*1fc0*/  @!P6 IMAD.IADD R11, R11, 0x1, -R22.reuse ;  /* 0x000000010b0be824 */ /* 0x100fe400078e0a16 */
[----:B------:R-:W-:Y:S01]  /*1fd0*/  @!P6 VIADD R10, R10, 0x1 ;  /* 0x000000010a0ae836 */ /* 0x000fe20000000000 */
[----:B------:R-:W-:Y:S02]  /*1fe0*/  ISETP.GE.AND P6, PT, R3, RZ, PT ;  /* 0x000000ff0300720c */ /* 0x000fe40003fc6270 */
[----:B------:R-:W-:Y:S01]  /*1ff0*/  ISETP.GE.U32.AND P4, PT, R11, R6, PT ;  /* 0x000000060b00720c */ /* 0x000fe20003f86070 */
        /* <DEDUP_REMOVED lines=9> */
[----:B------:R-:W-:Y:S02]  /*2090*/  ISETP.NE.AND P1, PT, R8, RZ, PT ;  /* 0x000000ff0800720c */ /* 0x000fe40003f25270 */
[----:B------:R-:W-:Y:S02]  /*20a0*/  @P4 IADD3 R10, PT, PT, R10, 0x1, RZ ;  /* 0x000000010a0a4810 */ /* 0x000fe40007ffe0ff */
[----:B------:R-:W-:Y:S02]  /*20b0*/  ISETP.GE.AND P4, PT, R11, RZ, PT ;  /* 0x000000ff0b00720c */ /* 0x000fe40003f86270 */
[----:B------:R-:W-:Y:S01]  /*20c0*/  LOP3.LUT R17, RZ, R8, RZ, 0x33, !PT ;  /* 0x00000008ff117212 */ /* 0x000fe200078e33ff */
[----:B------:R-:W-:Y:S02]  /*20d0*/  @P0 VIADD R15, R15, 0x1 ;  /* 0x000000010f0f0836 */ /* 0x000fe40000000000 */
[----:B------:R-:W-:Y:S01]  /*20e0*/  @P2 VIADD R14, R14, 0x1 ;  /* 0x000000010e0e2836 */ /* 0x000fe20000000000 */
[----:B------:R-:W-:Y:S01]  /*20f0*/  SEL R11, R17, R12, !P1 ;  /* 0x0000000c110b7207 */ /* 0x000fe20004800000 */
[----:B------:R-:W-:-:S02]  /*2100*/  IMAD.MOV.U32 R3, RZ, RZ, R15 ;  /* 0x000000ffff037224 */ /* 0x000fc400078e000f */
[----:B------:R-:W-:Y:S02]  /*2110*/  @!P6 IMAD.MOV R10, RZ, RZ, -R10 ;  /* 0x000000ffff0ae224 */ /* 0x000fe400078e0a0a */
[----:B------:R-:W-:Y:S02]  /*2120*/  @!P5 IMAD.MOV R14, RZ, RZ, -R14 ;  /* 0x000000ffff0ed224 */ /* 0x000fe400078e0a0e */
[----:B------:R-:W-:Y:S01]  /*2130*/  @!P4 IMAD.MOV R3, RZ, RZ, -R3 ;  /* 0x000000ffff03c224 */ /* 0x000fe200078e0a03 */
[----:B------:R-:W-:Y:S01]  /*2140*/  SEL R13, R17, R10, !P1 ;  /* 0x0000000a110d7207 */ /* 0x000fe20004800000 */
        /* <DEDUP_REMOVED lines=13> */
.L_x_1130:
[----:B--2---:R-:W-:Y:S05]  /*2220*/  BSYNC.RECONVERGENT B0 ;  /* 0x0000000000007941 */ /* 0x004fea0003800200 */
.L_x_1129:
        /* <DEDUP_REMOVED lines=11> */
[----:B---3--:R-:W-:-:S06]  /*22e0*/  IADD3 R5, PT, PT, R7, 0xffffffe, RZ ;  /* 0x0ffffffe07057810 */ /* 0x008fcc0007ffe0ff */
        /* <DEDUP_REMOVED lines=9> */
[----:B------:R-:W-:Y:S01]  /*2380*/  ISETP.GE.AND P3, PT, R2, RZ, PT ;  /* 0x000000ff0200720c */ /* 0x000fe20003f66270 */
[----:B------:R-:W-:Y:S01]  /*2390*/  IMAD.MOV.U32 R8, RZ, RZ, R9 ;  /* 0x000000ffff087224 */ /* 0x000fe200078e0009 */
[----:B------:R-:W-:Y:S01]  /*23a0*/  LOP3.LUT R2, RZ, R11, RZ, 0x33, !PT ;  /* 0x0000000bff027212 */ /* 0x000fe200078e33ff */
[----:B------:R-:W-:-:S04]  /*23b0*/  IMAD.HI.U32 R3, R7, R4, RZ ;  /* 0x0000000407037227 */ /* 0x000fc800078e00ff */
[----:B------:R-:W-:Y:S01]  /*23c0*/  IMAD.HI.U32 R5, R7, R8, RZ ;  /* 0x0000000807057227 */ /* 0x000fe200078e00ff */
[----:B------:R-:W-:-:S03]  /*23d0*/  IADD3 R7, PT, PT, -R3, RZ, RZ ;  /* 0x000000ff03077210 */ /* 0x000fc60007ffe1ff */
        /* <DEDUP_REMOVED lines=19> */
[----:B------:R-:W-:Y:S01]  /*2510*/  IMAD.MOV.U32 R5, RZ, RZ, RZ ;  /* 0x000000ffff057224 */ /* 0x000fe200078e00ff */
[----:B------:R-:W-:Y:S02]  /*2520*/  IADD3 R0, PT, PT, R3, R0, RZ ;  /* 0x0000000003007210 */ /* 0x000fe40007ffe0ff */
[----:B------:R-:W-:Y:S02]  /*2530*/  SHF.R.S32.HI R4, RZ, 0x1f, R9 ;  /* 0x0000001fff047819 */ /* 0x000fe40000011409 */
[----:B------:R-:W-:-:S04]  /*2540*/  ISETP.GE.U32.AND P0, PT, R0, R9, PT ;  /* 0x000000090000720c */ /* 0x000fc80003f06070 */
[----:B------:R-:W-:-:S13]  /*2550*/  ISETP.GE.U32.AND.EX P0, PT, R5, R4, PT, P0 ;  /* 0x000000040500720c */ /* 0x000fda0003f06100 */
[----:B------:R-:W-:Y:S05]  /*2560*/  @P0 EXIT ;  /* 0x000000000000094d */ /* 0x000fea0003800000 */
[----:B------:R-:W-:Y:S01]  /*2570*/  IMAD.MOV.U32 R7, RZ, RZ, -0x1 ;  /* 0xffffffffff077424 */ /* 0x000fe200078e00ff */
[----:B------:R-:W1:Y:S06]  /*2580*/  LDCU.64 UR4, c[0x0][0x390] ;  /* 0x00007200ff0477ac */ /* 0x000e6c0008000a00 */
.L_x_1135:
        /* <DEDUP_REMOVED lines=9> */
.L_x_1128:
[----:B------:R-:W-:Y:S01]  /*2620*/  IMAD.MOV.U32 R40, RZ, RZ, R3 ;  /* 0x000000ffff287224 */ /* 0x000fe200078e0003 */
[----:B------:R-:W-:Y:S01]  /*2630*/  MOV R41, 0x1 ;  /* 0x0000000100297802 */ /* 0x000fe20000000f00 */
[----:B------:R-:W-:Y:S02]  /*2640*/  IMAD.MOV.U32 R42, RZ, RZ, RZ ;  /* 0x000000ffff2a7224 */ /* 0x000fe400078e00ff */
[----:B------:R-:W-:-:S07]  /*2650*/  IMAD.MOV.U32 R39, RZ, RZ, -0x1 ;  /* 0xffffffffff277424 */ /* 0x000fce00078e00ff */
[----:B------:R-:W-:Y:S05]  /*2660*/  WARPSYNC.COLLECTIVE R39, `(.L_x_1136) ;  /* 0x0000000027087348 */ /* 0x000fea0003c00000 */
[----:B------:R0:W1:Y:S02]  /*2670*/  SHFL.UP P0, R38, R40, R41, R42 ;  /* 0x0400002928267389 */ /* 0x000064000000002a */
[----:B01----:R-:W-:Y:S05]  /*2680*/  ENDCOLLECTIVE ;  /* 0x000000000000791b */ /* 0x003fea0003800000 */
.L_x_1136:
[----:B------:R-:W-:Y:S02]  /*2690*/  IMAD.MOV.U32 R41, RZ, RZ, 0x2 ;  /* 0x00000002ff297424 */ /* 0x000fe400078e00ff */
[----:B------:R-:W-:-:S04]  /*26a0*/  IMAD.MOV.U32 R34, RZ, RZ, R38 ;  /* 0x000000ffff227224 */ /* 0x000fc800078e0026 */
[----:B------:R-:W-:-:S05]  /*26b0*/  @P0 IMAD.IADD R34, R3, 0x1, R34 ;  /* 0x0000000103220824 */ /* 0x000fca00078e0222 */
[----:B------:R-:W-:-:S07]  /*26c0*/  MOV R40, R34 ;  /* 0x0000002200287202 */ /* 0x000fce0000000f00 */
[----:B------:R-:W-:Y:S05]  /*26d0*/  WARPSYNC.COLLECTIVE R39, `(.L_x_1137) ;  /* 0x0000000027087348 */ /* 0x000fea0003c00000 */
[----:B------:R0:W1:Y:S02]  /*26e0*/  SHFL.UP P0, R38, R40, R41, R42 ;  /* 0x0400002928267389 */ /* 0x000064000000002a */
[----:B01----:R-:W-:Y:S05]  /*26f0*/  ENDCOLLECTIVE ;  /* 0x000000000000791b */ /* 0x003fea0003800000 */
.L_x_1137:
[----:B------:R-:W-:Y:S02]  /*2700*/  HFMA2 R41, -RZ, RZ, 0, 2.384185791015625e-07 ;  /* 0x00000004ff297431 */ /* 0x000fe400000001ff */
[----:B------:R-:W-:-:S04]  /*2710*/  IMAD.MOV.U32 R35, RZ, RZ, R38 ;  /* 0x000000ffff237224 */ /* 0x000fc800078e0026 */
[----:B------:R-:W-:-:S04]  /*2720*/  @P0 IMAD.IADD R35, R34, 0x1, R35 ;  /* 0x0000000122230824 */ /* 0x000fc800078e0223 */
[----:B------:R-:W-:-:S07]  /*2730*/  IMAD.MOV.U32 R40, RZ, RZ, R35 ;  /* 0x000000ffff287224 */ /* 0x000fce00078e0023 */
[----:B------:R-:W-:Y:S05]  /*2740*/  WARPSYNC.COLLECTIVE R39, `(.L_x_1138) ;  /* 0x0000000027087348 */ /* 0x000fea0003c00000 */
[----:B------:R0:W1:Y:S02]  /*2750*/  SHFL.UP P0, R38, R40, R41, R42 ;  /* 0x0400002928267389 */ /* 0x000064000000002a */
[----:B01----:R-:W-:Y:S05]  /*2760*/  ENDCOLLECTIVE ;  /* 0x000000000000791b */ /* 0x003fea0003800000 */
.L_x_1138:
[----:B------:R-:W-:Y:S02]  /*2770*/  IMAD.MOV.U32 R41, RZ, RZ, 0x8 ;  /* 0x00000008ff297424 */ /* 0x000fe400078e00ff */
[----:B------:R-:W-:-:S04]  /*2780*/  IMAD.MOV.U32 R36, RZ, RZ, R38 ;  /* 0x000000ffff247224 */ /* 0x000fc800078e0026 */
[----:B------:R-:W-:-:S04]  /*2790*/  @P0 IMAD.IADD R36, R35, 0x1, R36 ;  /* 0x0000000123240824 */ /* 0x000fc800078e0224 */
[----:B------:R-:W-:-:S07]  /*27a0*/  IMAD.MOV.U32 R40, RZ, RZ, R36 ;  /* 0x000000ffff287224 */ /* 0x000fce00078e0024 */
[----:B------:R-:W-:Y:S05]  /*27b0*/  WARPSYNC.COLLECTIVE R39, `(.L_x_1139) ;  /* 0x0000000027087348 */ /* 0x000fea0003c00000 */
[----:B------:R0:W1:Y:S02]  /*27c0*/  SHFL.UP P0, R38, R40, R41, R42 ;  /* 0x0400002928267389 */ /* 0x000064000000002a */
[----:B01----:R-:W-:Y:S05]  /*27d0*/  ENDCOLLECTIVE ;  /* 0x000000000000791b */ /* 0x003fea0003800000 */
.L_x_1139:
[----:B------:R-:W-:Y:S01]  /*27e0*/  IMAD.MOV.U32 R41, RZ, RZ, 0x10 ;  /* 0x00000010ff297424 */ /* 0x000fe200078e00ff */
[----:B------:R-:W-:-:S05]  /*27f0*/  MOV R37, R38 ;  /* 0x0000002600257202 */ /* 0x000fca0000000f00 */
[----:B------:R-:W-:-:S04]  /*2800*/  @P0 IMAD.IADD R37, R36, 0x1, R37 ;  /* 0x0000000124250824 */ /* 0x000fc800078e0225 */
[----:B------:R-:W-:-:S07]  /*2810*/  IMAD.MOV.U32 R40, RZ, RZ, R37 ;  /* 0x000000ffff287224 */ /* 0x000fce00078e0025 */
[----:B------:R-:W-:Y:S05]  /*2820*/  WARPSYNC.COLLECTIVE R39, `(.L_x_1140) ;  /* 0x0000000027087348 */ /* 0x000fea0003c00000 */
[----:B------:R0:W1:Y:S02]  /*2830*/  SHFL.UP P0, R38, R40, R41, R42 ;  /* 0x0400002928267389 */ /* 0x000064000000002a */
[----:B01----:R-:W-:Y:S05]  /*2840*/  ENDCOLLECTIVE ;  /* 0x000000000000791b */ /* 0x003fea0003800000 */
.L_x_1140:
[----:B------:R-:W-:Y:S05]  /*2850*/  BRA `(.L_x_1141) ;  /* 0xffffffe800847947 */ /* 0x000fea000383ffff */
.L_x_1142:
        /* <DEDUP_REMOVED lines=10> */
.L_x_1852:


//--------------------- .text._ZN4vllm3moe46moe_align_block_size_small_batch_expert_kernelIjLi256EEEvPKT_PiS5_S5_S5_iimiib --------------------------
	.section	.text._ZN4vllm3moe46moe_align_block_size_small_batch_expert_kernelIjLi256EEEvPKT_PiS5_S5_S5_iimiib,"ax",@progbits
	.align	128
        .global         _ZN4vllm3moe46moe_align_block_size_small_batch_expert_kernelIjLi256EEEvPKT_PiS5_S5_S5_iimiib
        .type           _ZN4vllm3moe46moe_align_block_size_small_batch_expert_kernelIjLi256EEEvPKT_PiS5_S5_S5_iimiib,@function
        .size           _ZN4vllm3moe46moe_align_block_size_small_batch_expert_kernelIjLi256EEEvPKT_PiS5_S5_S5_iimiib,(.L_x_1853 - _ZN4vllm3moe46moe_align_block_size_small_batch_expert_kernelIjLi256EEEvPKT_PiS5_S5_S5_iimiib)
        .other          _ZN4vllm3moe46moe_align_block_size_small_batch_expert_kernelIjLi256EEEvPKT_PiS5_S5_S5_iimiib,@"STO_CUDA_ENTRY STV_DEFAULT"
_ZN4vllm3moe46moe_align_block_size_small_batch_expert_kernelIjLi256EEEvPKT_PiS5_S5_S5_iimiib:
.text._ZN4vllm3moe46moe_align_block_size_small_batch_expert_kernelIjLi256EEEvPKT_PiS5_S5_S5_iimiib:
[----:B------:R-:W-:Y:S01]  /*0000*/  LDC R1, c[0x0][0x37c] ;  /* 0x0000df00ff017b82 */ /* 0x000fe20000000800 */
[----:B------:R-:W0:Y:S01]  /*0010*/  S2R R4, SR_TID.X ;  /* 0x0000000000047919 */ /* 0x000e220000002100 */
[----:B------:R-:W1:Y:S01]  /*0020*/  LDCU.64 UR6, c[0x0][0x358] ;  /* 0x00006b00ff0677ac */ /* 0x000e620008000a00 */
[----:B------:R-:W2:Y:S01]  /*0030*/  LDCU.64 UR8, c[0x0][0x380] ;  /* 0x00007000ff0877ac */ /* 0x000ea20008000a00 */
[----:B------:R-:W3:Y:S01]  /*0040*/  LDCU.64 UR12, c[0x0][0x380] ;  /* 0x00007000ff0c77ac */ /* 0x000ee20008000a00 */
[----:B------:R-:W4:Y:S01]  /*0050*/  LDCU.64 UR10, c[0x0][0x3b0] ;  /* 0x00007600ff0a77ac */ /* 0x000f220008000a00 */
        /* <DEDUP_REMOVED lines=28> */
.L_x_1147:
        /* <DEDUP_REMOVED lines=10> */
[----:B------:R-:W-:-:S02]  /*02c0*/  ISETP.NE.AND.EX P1, PT, R6, RZ, PT, P1 ;  /* 0x000000ff0600720c */ /* 0x000fc40003f25310 */
[----:B------:R-:W-:Y:S01]  /*02d0*/  IADD3.X R5, PT, PT, RZ, R3, RZ, P3, !PT ;  /* 0x00000003ff057210 */ /* 0x000fe20001ffe4ff */
        /* <DEDUP_REMOVED lines=15> */
.L_x_1146:
[----:B------:R-:W-:Y:S05]  /*03d0*/  BSYNC.RECONVERGENT B0 ;  /* 0x0000000000007941 */ /* 0x000fea0003800200 */
.L_x_1145:
        /* <DEDUP_REMOVED lines=22> */
.L_x_1149:
[----:B------:R-:W-:Y:S05]  /*0540*/  BSYNC.RECONVERGENT B0 ;  /* 0x0000000000007941 */ /* 0x000fea0003800200 */
.L_x_1148:
        /* <DEDUP_REMOVED lines=18> */
.L_x_1151:
[----:B------:R-:W-:Y:S05]  /*0670*/  BSYNC.RECONVERGENT B0 ;  /* 0x0000000000007941 */ /* 0x000fea0003800200 */
.L_x_1150:
[----:B------:R-:W-:Y:S05]  /*0680*/  @!P1 BRA `(.L_x_1144) ;  /* 0x0000000000409947 */ /* 0x000fea0003800000 */
[----:B------:R-:W1:Y:S01]  /*0690*/  LDCU.64 UR4, c[0x0][0x388] ;  /* 0x00007100ff0477ac */ /* 0x000e620008000a00 */
[----:B------:R-:W3:Y:S01]  /*06a0*/  LDC R9, c[0x0][0x3b0] ;  /* 0x0000ec00ff097b82 */ /* 0x000ee20000000800 */
[----:B------:R-:W-:-:S05]  /*06b0*/  IADD3 R0, P1, PT, RZ, -R0, RZ ;  /* 0x80000000ff007210 */ /* 0x000fca0007f3e0ff */
[----:B------:R-:W-:Y:S01]  /*06c0*/  IMAD.X R4, RZ, RZ, -0x1, P1 ;  /* 0xffffffffff047424 */ /* 0x000fe200008e06ff */
[----:B-12---:R-:W-:-:S04]  /*06d0*/  LEA R5, P0, R7, UR4, 0x2 ;  /* 0x0000000407057c11 */ /* 0x006fc8000f8010ff */
[----:B------:R-:W-:-:S09]  /*06e0*/  LEA.HI.X R6, R7, UR5, R8, 0x2, P0 ;  /* 0x0000000507067c11 */ /* 0x000fd200080f1408 */
.L_x_1152:
[----:B0-----:R-:W-:Y:S01]  /*06f0*/  IMAD.MOV.U32 R2, RZ, RZ, R5 ;  /* 0x000000ffff027224 */ /* 0x001fe200078e0005 */
[----:B------:R-:W-:Y:S02]  /*0700*/  MOV R3, R6 ;  /* 0x0000000600037202 */ /* 0x000fe40000000f00 */
[----:B------:R-:W-:Y:S02]  /*0710*/  IADD3 R0, P0, PT, R0, 0x1, RZ ;  /* 0x0000000100007810 */ /* 0x000fe40007f1e0ff */
[----:B------:R-:W-:Y:S01]  /*0720*/  IADD3 R5, P1, PT, R5, 0x400, RZ ;  /* 0x0000040005057810 */ /* 0x000fe20007f3e0ff */
[----:B---3--:R4:W-:Y:S02]  /*0730*/  STG.E desc[UR6][R2.64], R9 ;  /* 0x0000000902007986 */ /* 0x0089e4000c101906 */
[----:B------:R-:W-:Y:S01]  /*0740*/  IMAD.X R4, RZ, RZ, R4, P0 ;  /* 0x000000ffff047224 */ /* 0x000fe200000e0604 */
[----:B------:R-:W-:Y:S01]  /*0750*/  ISETP.NE.U32.AND P0, PT, R0, RZ, PT ;  /* 0x000000ff0000720c */ /* 0x000fe20003f05070 */
[----:B------:R-:W-:-:S03]  /*0760*/  IMAD.X R6, RZ, RZ, R6, P1 ;  /* 0x000000ffff067224 */ /* 0x000fc600008e0606 */
[----:B------:R-:W-:-:S13]  /*0770*/  ISETP.NE.AND.EX P0, PT, R4, RZ, PT, P0 ;  /* 0x000000ff0400720c */ /* 0x000fda0003f05300 */
[----:B----4-:R-:W-:Y:S05]  /*0780*/  @P0 BRA `(.L_x_1152) ;  /* 0xfffffffc00d80947 */ /* 0x010fea000383ffff */
.L_x_1144:
[----:B------:R-:W-:Y:S05]  /*0790*/  WARPSYNC.ALL ;  /* 0x0000000000007948 */ /* 0x000fea0003800000 */
[----:B------:R-:W-:Y:S08]  /*07a0*/  BAR.SYNC.DEFER_BLOCKING 0x0 ;  /* 0x0000000000007b1d */ /* 0x000ff00000010000 */
[----:B------:R-:W-:Y:S08]  /*07b0*/  BAR.SYNC.DEFER_BLOCKING 0x0 ;  /* 0x0000000000007b1d */ /* 0x000ff00000010000 */
[----:B------:R-:W-:Y:S06]  /*07c0*/  BAR.SYNC.DEFER_BLOCKING 0x0 ;  /* 0x0000000000007b1d */ /* 0x000fec0000010000 */
[----:B------:R-:W-:Y:S05]  /*07d0*/  EXIT ;  /* 0x000000000000794d */ /* 0x000fea0003800000 */
.L_x_1143:
[----:B------:R-:W0:Y:S01]  /*07e0*/  LDC R0, c[0x0][0x3a8] ;  /* 0x0000ea00ff007b82 */ /* 0x000e220000000800 */
[----:B------:R-:W-:Y:S01]  /*07f0*/  UMOV UR4, 0x400 ;  /* 0x0000040000047882 */ /* 0x000fe20000000000 */
[----:B------:R-:W-:Y:S02]  /*0800*/  VIADD R19, R4, 0xffffff00 ;  /* 0xffffff0004137836 */ /* 0x000fe40000000000 */
[----:B------:R-:W-:-:S03]  /*0810*/  IMAD.MOV.U32 R15, RZ, RZ, RZ ;  /* 0x000000ffff0f7224 */ /* 0x000fc600078e00ff */
[----:B------:R-:W-:Y:S01]  /*0820*/  MOV R16, R19 ;  /* 0x0000001300107202 */ /* 0x000fe20000000f00 */
[----:B------:R-:W1:Y:S08]  /*0830*/  S2UR UR5, SR_CgaCtaId ;  /* 0x00000000000579c3 */ /* 0x000e700000008800 */
[----:B------:R-:W2:Y:S01]  /*0840*/  LDC R2, c[0x0][0x360] ;  /* 0x0000d800ff027b82 */ /* 0x000ea20000000800 */
[C---:B0-----:R-:W-:Y:S01]  /*0850*/  ISETP.GE.AND P0, PT, R0.reuse, 0x1, PT ;  /* 0x000000010000780c */ /* 0x041fe20003f06270 */
[----:B------:R-:W-:Y:S01]  /*0860*/  IMAD.SHL.U32 R3, R0, 0x4, RZ ;  /* 0x0000000400037824 */ /* 0x000fe200078e00ff */
        /* <DEDUP_REMOVED lines=14> */
.L_x_1155:
[----:B------:R-:W-:Y:S01]  /*0950*/  IADD3 R7, PT, PT, R7, 0x10, RZ ;  /* 0x0000001007077810 */ /* 0x000fe20007ffe0ff */
[----:B------:R-:W-:Y:S03]  /*0960*/  STS [R5+-0x1c], RZ ;  /* 0xffffe4ff05007388 */ /* 0x000fe60000000800 */
        /* <DEDUP_REMOVED lines=18> */
.L_x_1154:
        /* <DEDUP_REMOVED lines=17> */
.L_x_1156:
[----:B------:R-:W-:Y:S05]  /*0ba0*/  @!P1 BRA `(.L_x_1153) ;  /* 0x0000000000589947 */ /* 0x000fea0003800000 */
[----:B------:R-:W-:Y:S02]  /*0bb0*/  ISETP.GE.U32.AND P0, PT, R9, 0x4, PT ;  /* 0x000000040900780c */ /* 0x000fe40003f06070 */
[----:B0-----:R-:W-:-:S04]  /*0bc0*/  LOP3.LUT R7, R0, 0x3, RZ, 0xc0, !PT ;  /* 0x0000000300077812 */ /* 0x001fc800078ec0ff */
        /* <DEDUP_REMOVED lines=8> */
[----:B------:R0:W-:Y:S02]  /*0c50*/  STS [R5+0x10], RZ ;  /* 0x000010ff05007388 */ /* 0x0001e40000000800 */
.L_x_1157:
[----:B------:R-:W-:Y:S05]  /*0c60*/  @!P1 BRA `(.L_x_1153) ;  /* 0x0000000000289947 */ /* 0x000fea0003800000 */
[----:B0-----:R-:W-:Y:S01]  /*0c70*/  IMAD.SHL.U32 R5, R6, 0x4, RZ ;  /* 0x0000000406057824 */ /* 0x001fe200078e00ff */
[----:B------:R-:W-:Y:S01]  /*0c80*/  LEA R6, R4, 0xfffffc08, 0x2 ;  /* 0xfffffc0804067811 */ /* 0x000fe200078e10ff */
[----:B------:R-:W-:-:S04]  /*0c90*/  IMAD.MOV R7, RZ, RZ, -R7 ;  /* 0x000000ffff077224 */ /* 0x000fc800078e0a07 */
[----:B------:R-:W-:-:S05]  /*0ca0*/  IMAD R6, R6, R0, R5 ;  /* 0x0000000006067224 */ /* 0x000fca00078e0205 */
[----:B------:R-:W-:-:S07]  /*0cb0*/  IADD3 R6, PT, PT, R6, 0x4, R17 ;  /* 0x0000000406067810 */ /* 0x000fce0007ffe011 */
.L_x_1158:
[----:B------:R-:W-:Y:S01]  /*0cc0*/  VIADD R7, R7, 0x1 ;  /* 0x0000000107077836 */ /* 0x000fe20000000000 */
[----:B------:R0:W-:Y:S04]  /*0cd0*/  STS [R6], RZ ;  /* 0x000000ff06007388 */ /* 0x0001e80000000800 */
[----:B------:R-:W-:Y:S01]  /*0ce0*/  ISETP.NE.AND P0, PT, R7, RZ, PT ;  /* 0x000000ff0700720c */ /* 0x000fe20003f05270 */
[----:B0-----:R-:W-:-:S12]  /*0cf0*/  VIADD R6, R6, 0x4 ;  /* 0x0000000406067836 */ /* 0x001fd80000000000 */
[----:B------:R-:W-:Y:S05]  /*0d00*/  @P0 BRA `(.L_x_1158) ;  /* 0xfffffffc00ec0947 */ /* 0x000fea000383ffff */
.L_x_1153:
[----:B0-----:R-:W0:Y:S01]  /*0d10*/  LDC.64 R6, c[0x0][0x3b0] ;  /* 0x0000ec00ff067b82 */ /* 0x001e220000000a00 */
[----:B--2---:R-:W-:Y:S01]  /*0d20*/  VIADD R13, R2, 0xffffff00 ;  /* 0xffffff00020d7836 */ /* 0x004fe20000000000 */
[----:B0-----:R-:W-:-:S04]  /*0d30*/  ISETP.GE.U32.AND P0, PT, R16, R6, PT ;  /* 0x000000061000720c */ /* 0x001fc80003f06070 */
[----:B------:R-:W-:-:S13]  /*0d40*/  ISETP.GE.U32.AND.EX P0, PT, R15, R7, PT, P0 ;  /* 0x000000070f00720c */ /* 0x000fda0003f06100 */
[----:B------:R-:W-:Y:S05]  /*0d50*/  @P0 BRA `(.L_x_1159) ;  /* 0x0000000000a40947 */ /* 0x000fea0003800000 */
[----:B------:R-:W0:Y:S01]  /*0d60*/  LDCU.U8 UR4, c[0x0][0x3c0] ;  /* 0x00007800ff0477ac */ /* 0x000e220008000000 */
[----:B------:R-:W-:Y:S01]  /*0d70*/  IADD3 R5, PT, PT, R4, -0xff, RZ ;  /* 0xffffff0104057810 */ /* 0x000fe20007ffe0ff */
[----:B0-----:R-:W-:-:S04]  /*0d80*/  UPRMT UR4, UR4, 0x8880, URZ ;  /* 0x0000888004047896 */ /* 0x001fc800080000ff */
[----:B------:R-:W-:-:S09]  /*0d90*/  UISETP.NE.AND UP0, UPT, UR4, URZ, UPT ;  /* 0x000000ff0400728c */ /* 0x000fd2000bf05270 */
[----:B------:R-:W-:Y:S05]  /*0da0*/  BRA.U !UP0, `(.L_x_1160) ;  /* 0x0000000108547547 */ /* 0x000fea000b800000 */
[----:B------:R-:W0:Y:S01]  /*0db0*/  LDC.64 R6, c[0x0][0x3a0] ;  /* 0x0000e800ff067b82 */ /* 0x000e220000000a00 */
[----:B------:R-:W-:Y:S02]  /*0dc0*/  IMAD.MOV.U32 R12, RZ, RZ, R16 ;  /* 0x000000ffff0c7224 */ /* 0x000fe400078e0010 */
[----:B------:R-:W-:-:S07]  /*0dd0*/  IMAD.MOV.U32 R23, RZ, RZ, R15 ;  /* 0x000000ffff177224 */ /* 0x000fce00078e000f */
.L_x_1161:
[----:B------:R-:W-:-:S04]  /*0de0*/  LEA R10, P0, R12, UR8, 0x2 ;  /* 0x000000080c0a7c11 */ /* 0x000fc8000f8010ff */
[----:B------:R-:W-:-:S05]  /*0df0*/  LEA.HI.X R11, R12, UR9, R23, 0x2, P0 ;  /* 0x000000090c0b7c11 */ /* 0x000fca00080f1417 */
        /* <DEDUP_REMOVED lines=14> */
[----:B-1----:R-:W-:Y:S05]  /*0ee0*/  @!P0 BRA `(.L_x_1161) ;  /* 0xfffffffc00bc8947 */ /* 0x002fea000383ffff */
[----:B------:R-:W-:Y:S05]  /*0ef0*/  BRA `(.L_x_1159) ;  /* 0x00000000003c7947 */ /* 0x000fea0003800000 */
.L_x_1160:
[----:B------:R-:W-:Y:S01]  /*0f00*/  MOV R12, R16 ;  /* 0x00000010000c7202 */ /* 0x000fe20000000f00 */
[----:B------:R-:W-:-:S07]  /*0f10*/  IMAD.MOV.U32 R18, RZ, RZ, R15 ;  /* 0x000000ffff127224 */ /* 0x000fce00078e000f */
.L_x_1162:
        /* <DEDUP_REMOVED lines=13> */
.L_x_1159:
[----:B------:R-:W-:Y:S05]  /*0ff0*/  WARPSYNC.ALL ;  /* 0x0000000000007948 */ /* 0x000fea0003800000 */
[----:B------:R-:W1:Y:S01]  /*1000*/  LDCU UR4, c[0x0][0x3a8] ;  /* 0x00007500ff0477ac */ /* 0x000e620008000800 */
[----:B------:R-:W-:Y:S01]  /*1010*/  BSSY.RECONVERGENT B0, `(.L_x_1163) ;  /* 0x00000b5000007945 */ /* 0x000fe20003800200 */
[----:B-1----:R-:W-:Y:S01]  /*1020*/  IMAD.U32 R6, RZ, RZ, UR4 ;  /* 0x00000004ff067e24 */ /* 0x002fe2000f8e00ff */
[----:B------:R-:W-:Y:S04]  /*1030*/  BAR.SYNC.DEFER_BLOCKING 0x0 ;  /* 0x0000000000007b1d */ /* 0x000fe80000010000 */
[----:B------:R-:W-:-:S13]  /*1040*/  ISETP.GE.U32.AND P0, PT, R19, R6, PT ;  /* 0x000000061300720c */ /* 0x000fda0003f06070 */
[----:B------:R-:W-:Y:S05]  /*1050*/  @P0 BRA `(.L_x_1164) ;  /* 0x0000000800c00947 */ /* 0x000fea0003800000 */
[----:B------:R-:W-:Y:S02]  /*1060*/  LEA R0, R4, R14, 0x2 ;  /* 0x0000000e04007211 */ /* 0x000fe400078e10ff */
[----:B------:R-:W-:-:S03]  /*1070*/  ISETP.NE.AND P0, PT, R13, RZ, PT ;  /* 0x000000ff0d00720c */ /* 0x000fc60003f05270 */
[----:B------:R1:W-:Y:S10]  /*1080*/  STS [R0+-0x3fc], RZ ;  /* 0xfffc04ff00007388 */ /* 0x0003f40000000800 */
[----:B-1----:R-:W-:Y:S05]  /*1090*/  @!P0 BRA `(.L_x_1164) ;  /* 0x0000000800b08947 */ /* 0x002fea0003800000 */
[----:B------:R-:W-:Y:S01]  /*10a0*/  VIADD R0, R2, 0xfffffeff ;  /* 0xfffffeff02007836 */ /* 0x000fe20000000000 */
[----:B------:R-:W-:-:S04]  /*10b0*/  UMOV UR4, 0x1 ;  /* 0x0000000100047882 */ /* 0x000fc80000000000 */
        /* <DEDUP_REMOVED lines=12> */
[----:B------:R-:W-:Y:S02]  /*1180*/  IADD3 R8, PT, PT, -R5, RZ, RZ ;  /* 0x000000ff05087210 */ /* 0x000fe40007ffe1ff */
[----:B------:R-:W-:Y:S02]  /*1190*/  PLOP3.LUT P0, PT, PT, PT, PT, 0x80, 0x8 ;  /* 0x000000000008781c */ /* 0x000fe40003f0f070 */
[----:B------:R-:W-:-:S13]  /*11a0*/  ISETP.GT.AND P1, PT, R8, 0xc, PT ;  /* 0x0000000c0800780c */ /* 0x000fda0003f24270 */
[----:B------:R-:W-:Y:S05]  /*11b0*/  @!P1 BRA `(.L_x_1167) ;  /* 0x0000000400249947 */ /* 0x000fea0003800000 */
[----:B------:R-:W-:-:S13]  /*11c0*/  PLOP3.LUT P0, PT, PT, PT, PT, 0x8, 0x80 ;  /* 0x000000000080781c */ /* 0x000fda0003f0e170 */
.L_x_1168:
[--C-:B------:R-:W-:Y:S01]  /*11d0*/  IMAD.IADD R8, R3, 0x1, R7.reuse ;  /* 0x0000000103087824 */ /* 0x100fe200078e0207 */
[----:B------:R-:W-:Y:S01]  /*11e0*/  IADD3 R5, PT, PT, R5, 0x10, RZ ;  /* 0x0000001005057810 */ /* 0x000fe20007ffe0ff */
[----:B------:R-:W-:Y:S01]  /*11f0*/  IMAD R22, R6, 0x10, R7 ;  /* 0x0000001006167824 */ /* 0x000fe200078e0207 */
[----:B------:R-:W-:Y:S02]  /*1200*/  UIADD3 UR4, UPT, UPT, UR4, 0x10, URZ ;  /* 0x0000001004047890 */ /* 0x000fe4000fffe0ff */
[----:B0-----:R-:W2:Y:S01]  /*1210*/  LDS R10, [R8] ;  /* 0x00000000080a7984 */ /* 0x001ea20000000800 */
        /* <DEDUP_REMOVED lines=11> */
[----:B0-----:R-:W-:Y:S02]  /*12d0*/  IADD3 R10, PT, PT, R3, R8, RZ ;  /* 0x00000008030a7210 */ /* 0x001fe40007ffe0ff */
[----:B-1----:R-:W-:Y:S01]  /*12e0*/  IADD3 R21, PT, PT, R11, R18, RZ ;  /* 0x000000120b157210 */ /* 0x002fe20007ffe0ff */
[----:B------:R-:W-:-:S04]  /*12f0*/  IMAD.IADD R18, R3, 0x1, R12 ;  /* 0x0000000103127824 */ /* 0x000fc800078e020c */
        /* <DEDUP_REMOVED lines=10> */
[--C-:B0-----:R-:W-:Y:S02]  /*13a0*/  IMAD.IADD R8, R3, 0x1, R22.reuse ;  /* 0x0000000103087824 */ /* 0x101fe400078e0216 */
[----:B------:R-:W-:Y:S02]  /*13b0*/  IMAD R22, R6, 0x10, R22 ;  /* 0x0000001006167824 */ /* 0x000fe400078e0216 */
[----:B-1----:R-:W-:-:S05]  /*13c0*/  IMAD.IADD R11, R9, 0x1, R20 ;  /* 0x00000001090b7824 */ /* 0x002fca00078e0214 */
[----:B------:R0:W-:Y:S04]  /*13d0*/  STS [R10], R11 ;  /* 0x0000000b0a007388 */ /* 0x0001e80000000800 */
[----:B------:R-:W1:Y:S01]  /*13e0*/  LDS R20, [R12] ;  /* 0x000000000c147984 */ /* 0x000e620000000800 */
[----:B0-----:R-:W-:Y:S02]  /*13f0*/  IMAD.IADD R10, R3, 0x1, R8 ;  /* 0x00000001030a7824 */ /* 0x001fe400078e0208 */
[----:B-1----:R-:W-:-:S05]  /*1400*/  IMAD.IADD R21, R11, 0x1, R20 ;  /* 0x000000010b157824 */ /* 0x002fca00078e0214 */
[----:B------:R0:W-:Y:S04]  /*1410*/  STS [R12], R21 ;  /* 0x000000150c007388 */ /* 0x0001e80000000800 */
[----:B------:R-:W1:Y:S01]  /*1420*/  LDS R18, [R7] ;  /* 0x0000000007127984 */ /* 0x000e620000000800 */
[----:B0-----:R-:W-:Y:S01]  /*1430*/  IMAD.IADD R12, R3, 0x1, R10 ;  /* 0x00000001030c7824 */ /* 0x001fe200078e020a */
        /* <DEDUP_REMOVED lines=11> */
[----:B0-----:R-:W-:Y:S02]  /*14f0*/  IADD3 R10, PT, PT, R3, R8, RZ ;  /* 0x00000008030a7210 */ /* 0x001fe40007ffe0ff */
[----:B-1----:R-:W-:-:S05]  /*1500*/  IADD3 R21, PT, PT, R11, R20, RZ ;  /* 0x000000140b157210 */ /* 0x002fca0007ffe0ff */
[----:B------:R0:W-:Y:S04]  /*1510*/  STS [R12], R21 ;  /* 0x000000150c007388 */ /* 0x0001e80000000800 */
[----:B------:R-:W1:Y:S01]  /*1520*/  LDS R18, [R7] ;  /* 0x0000000007127984 */ /* 0x000e620000000800 */
[----:B0-----:R-:W-:Y:S02]  /*1530*/  IMAD.IADD R12, R3, 0x1, R10 ;  /* 0x00000001030c7824 */ /* 0x001fe400078e020a */
[----:B-1----:R-:W-:-:S05]  /*1540*/  IMAD.IADD R18, R21, 0x1, R18 ;  /* 0x0000000115127824 */ /* 0x002fca00078e0212 */
[----:B------:R0:W-:Y:S04]  /*1550*/  STS [R7], R18 ;  /* 0x0000001207007388 */ /* 0x0001e80000000800 */
[----:B------:R-:W1:Y:S01]  /*1560*/  LDS R9, [R8] ;  /* 0x0000000008097984 */ /* 0x000e620000000800 */
[----:B0-----:R-:W-:Y:S02]  /*1570*/  IMAD R7, R6, 0x10, R22 ;  /* 0x0000001006077824 */ /* 0x001fe400078e0216 */
[----:B-1----:R-:W-:Y:S02]  /*1580*/  IMAD.IADD R11, R18, 0x1, R9 ;  /* 0x00000001120b7824 */ /* 0x002fe400078e0209 */
[----:B------:R-:W-:-:S03]  /*1590*/  IMAD.IADD R18, R3, 0x1, R12 ;  /* 0x0000000103127824 */ /* 0x000fc600078e020c */
        /* <DEDUP_REMOVED lines=11> */
.L_x_1167:
        /* <DEDUP_REMOVED lines=27> */
[----:B0-----:R-:W-:Y:S01]  /*1800*/  IADD3 R18, PT, PT, R3, R12, RZ ;  /* 0x0000000c03127210 */ /* 0x001fe20007ffe0ff */
[----:B-1----:R-:W-:Y:S02]  /*1810*/  IMAD.IADD R11, R7, 0x1, R20 ;  /* 0x00000001070b7824 */ /* 0x002fe400078e0214 */
[----:B------:R-:W-:-:S03]  /*1820*/  IMAD R7, R6, 0x10, R22 ;  /* 0x0000001006077824 */ /* 0x000fc600078e0216 */
        /* <DEDUP_REMOVED lines=9> */
[----:B------:R3:W-:Y:S02]  /*18c0*/  STS [R18], R9 ;  /* 0x0000000912007388 */ /* 0x0007e40000000800 */
.L_x_1169:
[----:B------:R-:W-:-:S13]  /*18d0*/  ISETP.NE.OR P0, PT, R5, RZ, P0 ;  /* 0x000000ff0500720c */ /* 0x000fda0000705670 */
[----:B------:R-:W-:Y:S05]  /*18e0*/  @!P0 BRA `(.L_x_1170) ;  /* 0x0000000000548947 */ /* 0x000fea0003800000 */
.L_x_1166:
[--C-:B-1-3--:R-:W-:Y:S01]  /*18f0*/  IMAD.IADD R18, R3, 0x1, R7.reuse ;  /* 0x0000000103127824 */ /* 0x10afe200078e0207 */
[----:B------:R-:W-:Y:S01]  /*1900*/  IADD3 R5, PT, PT, R5, 0x4, RZ ;  /* 0x0000000405057810 */ /* 0x000fe20007ffe0ff */
[----:B------:R-:W-:Y:S01]  /*1910*/  UIADD3 UR4, UPT, UPT, UR4, 0x4, URZ ;  /* 0x0000000404047890 */ /* 0x000fe2000fffe0ff */
[----:B------:R-:W-:Y:S02]  /*1920*/  IMAD R7, R6, 0x10, R7 ;  /* 0x0000001006077824 */ /* 0x000fe400078e0207 */
[----:B------:R-:W2:Y:S01]  /*1930*/  LDS R8, [R18] ;  /* 0x0000000012087984 */ /* 0x000ea20000000800 */
[----:B------:R-:W-:Y:S02]  /*1940*/  IADD3 R20, PT, PT, R3, R18, RZ ;  /* 0x0000001203147210 */ /* 0x000fe40007ffe0ff */
[----:B------:R-:W-:-:S03]  /*1950*/  ISETP.NE.AND P0, PT, R5, RZ, PT ;  /* 0x000000ff0500720c */ /* 0x000fc60003f05270 */
[----:B------:R-:W-:-:S04]  /*1960*/  IMAD.IADD R22, R3, 0x1, R20 ;  /* 0x0000000103167824 */ /* 0x000fc800078e0214 */
[----:B----4-:R-:W-:Y:S02]  /*1970*/  IMAD.IADD R24, R3, 0x1, R22 ;  /* 0x0000000103187824 */ /* 0x010fe400078e0216 */
[----:B--2---:R-:W-:-:S05]  /*1980*/  IMAD.IADD R8, R8, 0x1, R9 ;  /* 0x0000000108087824 */ /* 0x004fca00078e0209 */
        /* <DEDUP_REMOVED lines=11> */
.L_x_1170:
[----:B------:R-:W-:-:S12]  /*1a40*/  UIADD3 UR4, UPT, UPT, UR4, 0x1, URZ ;  /* 0x0000000104047890 */ /* 0x000fd8000fffe0ff */
.L_x_1165:
[----:B------:R-:W-:-:S13]  /*1a50*/  ISETP.NE.AND P0, PT, R0, RZ, PT ;  /* 0x000000ff0000720c */ /* 0x000fda0003f05270 */
[----:B------:R-:W-:Y:S05]  /*1a60*/  @!P0 BRA `(.L_x_1164) ;  /* 0x00000000003c8947 */ /* 0x000fea0003800000 */
[----:B------:R-:W-:Y:S01]  /*1a70*/  IMAD R5, R4, 0x4, R17 ;  /* 0x0000000404057824 */ /* 0x000fe200078e0211 */
[----:B------:R-:W-:Y:S01]  /*1a80*/  ULEA UR5, UR4, 0x4, 0x2 ;  /* 0x0000000404057891 */ /* 0x000fe2000f8e10ff */
[----:B------:R-:W-:Y:S02]  /*1a90*/  IMAD.MOV R0, RZ, RZ, -R0 ;  /* 0x000000ffff007224 */ /* 0x000fe400078e0a00 */
[----:B------:R-:W-:Y:S02]  /*1aa0*/  IMAD R12, R6, UR4, RZ ;  /* 0x00000004060c7c24 */ /* 0x000fe4000f8e02ff */
[----:B------:R-:W-:-:S07]  /*1ab0*/  VIADD R5, R5, 0xfffffc04 ;  /* 0xfffffc0405057836 */ /* 0x000fce0000000000 */
.L_x_1171:
[--C-:B------:R-:W-:Y:S02]  /*1ac0*/  IMAD R7, R12, 0x4, R5.reuse ;  /* 0x000000040c077824 */ /* 0x100fe400078e0205 */
[--C-:B0-----:R-:W-:Y:S02]  /*1ad0*/  IMAD R8, R6, UR5, R5.reuse ;  /* 0x0000000506087c24 */ /* 0x101fe4000f8e0205 */
[----:B------:R-:W-:Y:S02]  /*1ae0*/  VIADD R0, R0, 0x1 ;  /* 0x0000000100007836 */ /* 0x000fe40000000000 */
[----:B------:R-:W-:Y:S01]  /*1af0*/  LDS R7, [R7] ;  /* 0x0000000007077984 */ /* 0x000fe20000000800 */
[----:B------:R-:W-:Y:S02]  /*1b00*/  IMAD.IADD R5, R3, 0x1, R5 ;  /* 0x0000000103057824 */ /* 0x000fe400078e0205 */
[----:B------:R-:W-:Y:S01]  /*1b10*/  ISETP.NE.AND P0, PT, R0, RZ, PT ;  /* 0x000000ff0000720c */ /* 0x000fe20003f05270 */
[----:B0-----:R-:W1:Y:S02]  /*1b20*/  LDS R10, [R8] ;  /* 0x00000000080a7984 */ /* 0x001e640000000800 */
[----:B-1234-:R-:W-:-:S05]  /*1b30*/  IADD3 R9, PT, PT, R7, R10, RZ ;  /* 0x0000000a07097210 */ /* 0x01efca0007ffe0ff */
[----:B------:R0:W-:Y:S05]  /*1b40*/  STS [R8], R9 ;  /* 0x0000000908007388 */ /* 0x0001ea0000000800 */
[----:B------:R-:W-:Y:S05]  /*1b50*/  @P0 BRA `(.L_x_1171) ;  /* 0xfffffffc00d80947 */ /* 0x000fea000383ffff */
.L_x_1164:
[----:B------:R-:W-:Y:S05]  /*1b60*/  BSYNC.RECONVERGENT B0 ;  /* 0x0000000000007941 */ /* 0x000fea0003800200 */
.L_x_1163:
        /* <DEDUP_REMOVED lines=15> */
[----:B0-----:R-:W-:Y:S01]  /*1c60*/  HFMA2 R8, -RZ, RZ, 0, 5.9604644775390625e-08 ;  /* 0x00000001ff087431 */ /* 0x001fe200000001ff */
[----:B------:R-:W-:Y:S01]  /*1c70*/  LOP3.LUT R23, R6, 0x7, RZ, 0xc0, !PT ;  /* 0x0000000706177812 */ /* 0x000fe200078ec0ff */
[----:B------:R-:W-:-:S10]  /*1c80*/  IMAD.MOV.U32 R5, RZ, RZ, RZ ;  /* 0x000000ffff057224 */ /* 0x000fd400078e00ff */
[----:B------:R-:W-:Y:S05]  /*1c90*/  @!P0 BRA `(.L_x_1175) ;  /* 0x0000000800808947 */ /* 0x000fea0003800000 */
[----:B------:R-:W-:Y:S01]  /*1ca0*/  IABS R3, R12 ;  /* 0x0000000c00037213 */ /* 0x000fe20000000000 */
[----:B------:R-:W-:Y:S01]  /*1cb0*/  IMAD.MOV.U32 R20, RZ, RZ, RZ ;  /* 0x000000ffff147224 */ /* 0x000fe200078e00ff */
[----:B------:R-:W-:Y:S01]  /*1cc0*/  LOP3.LUT R6, R6, 0x7ffffff8, RZ, 0xc0, !PT ;  /* 0x7ffffff806067812 */ /* 0x000fe200078ec0ff */
[----:B------:R-:W0:Y:S01]  /*1cd0*/  LDCU.64 UR8, c[0x0][0x3a8] ;  /* 0x00007500ff0877ac */ /* 0x000e220008000a00 */
[----:B------:R-:W5:Y:S03]  /*1ce0*/  I2F.RP R5, R3 ;  /* 0x0000000300057306 */ /* 0x000f660000209400 */
[----:B-1234-:R-:W-:Y:S01]  /*1cf0*/  IMAD.MOV R9, RZ, RZ, -R6 ;  /* 0x000000ffff097224 */ /* 0x01efe200078e0a06 */
[----:B------:R-:W-:-:S04]  /*1d00*/  UMOV UR4, URZ ;  /* 0x000000ff00047c82 */ /* 0x000fc80008000000 */
[----:B-----5:R-:W1:Y:S02]  /*1d10*/  MUFU.RCP R5, R5 ;  /* 0x0000000500057308 */ /* 0x020e640000001000 */
[----:B-1----:R-:W-:Y:S01]  /*1d20*/  VIADD R21, R5, 0xffffffe ;  /* 0x0ffffffe05157836 */ /* 0x002fe20000000000 */
[----:B------:R-:W-:-:S05]  /*1d30*/  MOV R5, RZ ;  /* 0x000000ff00057202 */ /* 0x000fca0000000f00 */
[----:B------:R-:W1:Y:S02]  /*1d40*/  F2I.FTZ.U32.TRUNC.NTZ R21, R21 ;  /* 0x0000001500157305 */ /* 0x000e64000021f000 */
[----:B-1----:R-:W-:-:S04]  /*1d50*/  IMAD.MOV R8, RZ, RZ, -R21 ;  /* 0x000000ffff087224 */ /* 0x002fc800078e0a15 */
[----:B------:R-:W-:Y:S02]  /*1d60*/  IMAD R7, R8, R3, RZ ;  /* 0x0000000308077224 */ /* 0x000fe400078e02ff */
[----:B------:R-:W-:Y:S02]  /*1d70*/  VIADD R8, R17, 0x10 ;  /* 0x0000001011087836 */ /* 0x000fe40000000000 */
[----:B------:R-:W-:Y:S01]  /*1d80*/  IMAD.HI.U32 R20, R21, R7, R20 ;  /* 0x0000000715147227 */ /* 0x000fe200078e0014 */
[----:B0-----:R-:W-:-:S07]  /*1d90*/  LEA R7, R2, 0xfffffc04, 0x2 ;  /* 0xfffffc0402077811 */ /* 0x001fce00078e10ff */
.L_x_1176:
        /* <DEDUP_REMOVED lines=20> */
[----:B0-----:R-:W-:Y:S02]  /*1ee0*/  VIADD R24, R20, 0xffffffe ;  /* 0x0ffffffe14187836 */ /* 0x001fe40000000000 */
        /* <DEDUP_REMOVED lines=8> */
[----:B0-----:R-:W-:Y:S01]  /*1f70*/  IMAD.MOV R2, RZ, RZ, -R3 ;  /* 0x000000ffff027224 */ /* 0x001fe200078e0a03 */
[----:B-1----:R-:W-:-:S03]  /*1f80*/  IADD3 R22, PT, PT, R21, R0, RZ ;  /* 0x0000000015167210 */ /* 0x002fc60007ffe0ff */
[----:B------:R-:W-:Y:S02]  /*1f90*/  IMAD R21, R2, R11, RZ ;  /* 0x0000000b02157224 */ /* 0x000fe400078e02ff */
[----:B------:R-:W-:Y:S01]  /*1fa0*/  IMAD.MOV.U32 R2, RZ, RZ, RZ ;  /* 0x000000ffff027224 */ /* 0x000fe200078e00ff */
        /* <DEDUP_REMOVED lines=111> */
.L_x_1175:
        /* <DEDUP_REMOVED lines=13> */
[----:B0-----:R-:W-:-:S06]  /*2770*/  IADD3 R21, PT, PT, R10, 0xffffffe, RZ ;  /* 0x0ffffffe0a157810 */ /* 0x001fcc0007ffe0ff */
[----:B------:R-:W0:Y:S01]  /*2780*/  F2I.FTZ.U32.TRUNC.NTZ R3, R21 ;  /* 0x0000001500037305 */ /* 0x000e22000021f000 */
[----:B-1----:R-:W-:-:S05]  /*2790*/  IMAD.IADD R18, R11, 0x1, R0 ;  /* 0x000000010b127824 */ /* 0x002fca00078e0200 */
[----:B------:R-:W-:Y:S01]  /*27a0*/  IABS R10, R18 ;  /* 0x00000012000a7213 */ /* 0x000fe20000000000 */
[----:B0-----:R-:W-:Y:S01]  /*27b0*/  IMAD.MOV R2, RZ, RZ, -R3 ;  /* 0x000000ffff027224 */ /* 0x001fe200078e0a03 */
        /* <DEDUP_REMOVED lines=64> */
.L_x_1178:
        /* <DEDUP_REMOVED lines=10> */
[----:B------:R-:W-:Y:S01]  /*2c60*/  IMAD R7, R7, 0x4, R14 ;  /* 0x0000000407077824 */ /* 0x000fe200078e020e */
[----:B------:R-:W-:-:S04]  /*2c70*/  LOP3.LUT R21, RZ, R12, RZ, 0x33, !PT ;  /* 0x0000000cff157212 */ /* 0x000fc800078e33ff */
[----:B-1234-:R-:W1:Y:S02]  /*2c80*/  LDS R9, [R7] ;  /* 0x0000000007097984 */ /* 0x01ee640000000800 */
        /* <DEDUP_REMOVED lines=39> */
.L_x_1180:
[----:B------:R-:W-:Y:S05]  /*2f00*/  BSYNC.RECONVERGENT B2 ;  /* 0x0000000000027941 */ /* 0x000fea0003800200 */
.L_x_1179:
[----:B------:R-:W-:Y:S05]  /*2f10*/  @P0 BRA `(.L_x_1177) ;  /* 0x0000000000740947 */ /* 0x000fea0003800000 */
[----:B------:R-:W-:Y:S01]  /*2f20*/  IABS R5, R12 ;  /* 0x0000000c00057213 */ /* 0x000fe20000000000 */
[----:B0-----:R-:W-:Y:S01]  /*2f30*/  IMAD R3, R13, R6, R8 ;  /* 0x000000060d037224 */ /* 0x001fe200078e0208 */
[----:B------:R-:W-:Y:S02]  /*2f40*/  ISETP.NE.AND P2, PT, R12, RZ, PT ;  /* 0x000000ff0c00720c */ /* 0x000fe40003f45270 */
[----:B------:R-:W0:Y:S02]  /*2f50*/  I2F.RP R10, R5 ;  /* 0x00000005000a7306 */ /* 0x000e240000209400 */
[----:B------:R-:W-:-:S06]  /*2f60*/  LEA R7, R3, R14, 0x2 ;  /* 0x0000000e03077211 */ /* 0x000fcc00078e10ff */
[----:B------:R-:W1:Y:S01]  /*2f70*/  LDS R7, [R7] ;  /* 0x0000000007077984 */ /* 0x000e620000000800 */
[----:B0-----:R-:W0:Y:S02]  /*2f80*/  MUFU.RCP R10, R10 ;  /* 0x0000000a000a7308 */ /* 0x001e240000001000 */
[----:B0-----:R-:W-:-:S06]  /*2f90*/  VIADD R3, R10, 0xffffffe ;  /* 0x0ffffffe0a037836 */ /* 0x001fcc0000000000 */
[----:B------:R-:W0:Y:S01]  /*2fa0*/  F2I.FTZ.U32.TRUNC.NTZ R3, R3 ;  /* 0x0000000300037305 */ /* 0x000e22000021f000 */
[----:B-1234-:R-:W-:-:S05]  /*2fb0*/  IMAD.IADD R9, R7, 0x1, R0 ;  /* 0x0000000107097824 */ /* 0x01efca00078e0200 */
[----:B------:R-:W-:Y:S01]  /*2fc0*/  IABS R10, R9 ;  /* 0x00000009000a7213 */ /* 0x000fe20000000000 */
[----:B0-----:R-:W-:Y:S01]  /*2fd0*/  IMAD.MOV R2, RZ, RZ, -R3 ;  /* 0x000000ffff027224 */ /* 0x001fe200078e0a03 */
[----:B------:R-:W-:-:S03]  /*2fe0*/  ISETP.GE.AND P1, PT, R9, RZ, PT ;  /* 0x000000ff0900720c */ /* 0x000fc60003f26270 */
[----:B------:R-:W-:Y:S02]  /*2ff0*/  IMAD R11, R2, R5, RZ ;  /* 0x00000005020b7224 */ /* 0x000fe400078e02ff */
[----:B------:R-:W-:-:S04]  /*3000*/  IMAD.MOV.U32 R2, RZ, RZ, RZ ;  /* 0x000000ffff027224 */ /* 0x000fc800078e00ff */
[----:B------:R-:W-:-:S04]  /*3010*/  IMAD.HI.U32 R11, R3, R11, R2 ;  /* 0x0000000b030b7227 */ /* 0x000fc800078e0002 */
[----:B------:R-:W-:Y:S02]  /*3020*/  IMAD R3, R8, 0x4, R17 ;  /* 0x0000000408037824 */ /* 0x000fe400078e0211 */
[----:B------:R-:W-:-:S03]  /*3030*/  IMAD.HI.U32 R2, R11, R10, RZ ;  /* 0x0000000a0b027227 */ /* 0x000fc600078e00ff */
[----:B------:R-:W0:Y:S02]  /*3040*/  LDS R7, [R3+-0x4] ;  /* 0xfffffc0003077984 */ /* 0x000e240000000800 */
[----:B------:R-:W-:-:S05]  /*3050*/  IADD3 R2, PT, PT, -R2, RZ, RZ ;  /* 0x000000ff02027210 */ /* 0x000fca0007ffe1ff */
[----:B------:R-:W-:-:S05]  /*3060*/  IMAD R2, R5, R2, R10 ;  /* 0x0000000205027224 */ /* 0x000fca00078e020a */
        /* <DEDUP_REMOVED lines=8> */
.L_x_1177:
[----:B------:R-:W-:Y:S05]  /*30f0*/  BSYNC.RECONVERGENT B1 ;  /* 0x0000000000017941 */ /* 0x000fea0003800200 */
.L_x_1174:
[----:B------:R-:W5:Y:S01]  /*3100*/  LDS R5, [R14] ;  /* 0x000000000e057984 */ /* 0x000f620000000800 */
[----:B0-----:R-:W5:Y:S03]  /*3110*/  LDC.64 R2, c[0x0][0x398] ;  /* 0x0000e600ff027b82 */ /* 0x001f660000000a00 */
[----:B-----5:R0:W-:Y:S02]  /*3120*/  STG.E desc[UR6][R2.64], R5 ;  /* 0x0000000502007986 */ /* 0x0201e4000c101906 */
.L_x_1173:
[----:B------:R-:W-:Y:S05]  /*3130*/  BSYNC.RECONVERGENT B0 ;  /* 0x0000000000007941 */ /* 0x000fea0003800200 */
.L_x_1172:
[----:B------:R-:W-:Y:S01]  /*3140*/  BAR.SYNC.DEFER_BLOCKING 0x0 ;  /* 0x0000000000007b1d */ /* 0x000fe20000010000 */
[----:B------:R-:W-:-:S05]  /*3150*/  ISETP.GE.U32.AND P0, PT, R19, R6, PT ;  /* 0x000000061300720c */ /* 0x000fca0003f06070 */
[----:B------:R-:W0:Y:S01]  /*3160*/  LDCU UR5, c[0x0][0x3ac] ;  /* 0x00007580ff0577ac */ /* 0x000e220008000800 */
[----:B------:R-:W-:Y:S01]  /*3170*/  BSSY.RECONVERGENT B0, `(.L_x_1181) ;  /* 0x00000a6000007945 */ /* 0x000fe20003800200 */
[----:B------:R-:W0:Y:S06]  /*3180*/  LDCU UR4, c[0x0][0x3ac] ;  /* 0x00007580ff0477ac */ /* 0x000e2c0008000800 */
[----:B------:R-:W-:Y:S05]  /*3190*/  @P0 BRA `(.L_x_1182) ;  /* 0x00000008008c0947 */ /* 0x000fea0003800000 */
[----:B------:R-:W-:-:S05]  /*31a0*/  LEA R4, R4, R17, 0x2 ;  /* 0x0000001104047211 */ /* 0x000fca00078e10ff */
        /* <DEDUP_REMOVED lines=49> */
.L_x_1185:
        /* <DEDUP_REMOVED lines=18> */
[----:B------:R-:W-:-:S05]  /*35e0*/  IMAD.WIDE R4, R5, 0x4, R2 ;  /* 0x0000000405047825 */ /* 0x000fca00078e0202 */
[----:B------:R0:W-:Y:S01]  /*35f0*/  STG.E desc[UR6][R4.64], R19 ;  /* 0x0000001304007986 */ /* 0x0001e2000c101906 */
[----:B------:R-:W-:Y:S05]  /*3600*/  @P0 BRA `(.L_x_1185) ;  /* 0xfffffffc00ac0947 */ /* 0x000fea000383ffff */
.L_x_1184:
[----:B------:R-:W-:Y:S05]  /*3610*/  BSYNC.RECONVERGENT B1 ;  /* 0x0000000000017941 */ /* 0x000fea0003800200 */
.L_x_1183:
[----:B------:R-:W-:Y:S05]  /*3620*/  @!P3 BRA `(.L_x_1182) ;  /* 0x000000040068b947 */ /* 0x000fea0003800000 */
[----:B------:R-:W-:Y:S01]  /*3630*/  IABS R21, R12 ;  /* 0x0000000c00157213 */ /* 0x000fe20000000000 */
[----:B------:R-:W1:Y:S03]  /*3640*/  LDC.64 R2, c[0x0][0x390] ;  /* 0x0000e400ff027b82 */ /* 0x000e660000000a00 */
[----:B------:R-:W2:Y:S08]  /*3650*/  I2F.RP R6, R21 ;  /* 0x0000001500067306 */ /* 0x000eb00000209400 */
[----:B--2---:R-:W0:Y:S02]  /*3660*/  MUFU.RCP R6, R6 ;  /* 0x0000000600067308 */ /* 0x004e240000001000 */
[----:B0-----:R-:W-:-:S06]  /*3670*/  VIADD R4, R6, 0xffffffe ;  /* 0x0ffffffe06047836 */ /* 0x001fcc0000000000 */
[----:B------:R0:W2:Y:S02]  /*3680*/  F2I.FTZ.U32.TRUNC.NTZ R5, R4 ;  /* 0x0000000400057305 */ /* 0x0000a4000021f000 */
[----:B0-----:R-:W-:Y:S02]  /*3690*/  HFMA2 R4, -RZ, RZ, 0, 0 ;  /* 0x00000000ff047431 */ /* 0x001fe400000001ff */
[----:B--2---:R-:W-:-:S04]  /*36a0*/  IMAD.MOV R8, RZ, RZ, -R5 ;  /* 0x000000ffff087224 */ /* 0x004fc800078e0a05 */
[----:B------:R-:W-:-:S04]  /*36b0*/  IMAD R7, R8, R21, RZ ;  /* 0x0000001508077224 */ /* 0x000fc800078e02ff */
[----:B-1----:R-:W-:-:S07]  /*36c0*/  IMAD.HI.U32 R20, R5, R7, R4 ;  /* 0x0000000705147227 */ /* 0x002fce00078e0004 */
.L_x_1186:
[----:B------:R-:W-:Y:S01]  /*36d0*/  IMAD.U32 R12, RZ, RZ, UR5 ;  /* 0x00000005ff0c7e24 */ /* 0x000fe2000f8e00ff */
[----:B0-----:R-:W-:-:S04]  /*36e0*/  IABS R7, R23 ;  /* 0x0000001700077213 */ /* 0x001fc80000000000 */
[-C--:B------:R-:W-:Y:S01]  /*36f0*/  IABS R10, R12.reuse ;  /* 0x0000000c000a7213 */ /* 0x080fe20000000000 */
[----:B------:R-:W-:Y:S01]  /*3700*/  IMAD.HI.U32 R6, R20, R7, RZ ;  /* 0x0000000714067227 */ /* 0x000fe200078e00ff */
[CC--:B------:R-:W-:Y:S02]  /*3710*/  IADD3 R9, PT, PT, R23.reuse, R12.reuse, RZ ;  /* 0x0000000c17097210 */ /* 0x0c0fe40007ffe0ff */
[----:B------:R-:W0:Y:S01]  /*3720*/  I2F.RP R8, R10 ;  /* 0x0000000a00087306 */ /* 0x000e220000209400 */
[----:B------:R-:W-:Y:S01]  /*3730*/  IMAD.MOV R22, RZ, RZ, -R6 ;  /* 0x000000ffff167224 */ /* 0x000fe200078e0a06 */
[----:B------:R-:W-:Y:S02]  /*3740*/  IABS R29, R9 ;  /* 0x00000009001d7213 */ /* 0x000fe40000000000 */
[----:B------:R-:W-:Y:S01]  /*3750*/  LOP3.LUT R23, R23, R12, RZ, 0x3c, !PT ;  /* 0x0000000c17177212 */ /* 0x000fe200078e3cff */
[----:B------:R-:W-:Y:S02]  /*3760*/  IMAD R22, R10, R22, R7 ;  /* 0x000000160a167224 */ /* 0x000fe400078e0207 */
[C---:B------:R-:W-:Y:S01]  /*3770*/  IMAD.IADD R7, R9.reuse, 0x1, R12 ;  /* 0x0000000109077824 */ /* 0x040fe200078e020c */
[----:B------:R-:W-:-:S02]  /*3780*/  LOP3.LUT R9, R9, R12, RZ, 0x3c, !PT ;  /* 0x0000000c09097212 */ /* 0x000fc400078e3cff */
[----:B------:R-:W-:Y:S01]  /*3790*/  ISETP.GT.U32.AND P2, PT, R21, R22, PT ;  /* 0x000000161500720c */ /* 0x000fe20003f44070 */
[C---:B------:R-:W-:Y:S01]  /*37a0*/  IMAD.IADD R25, R7.reuse, 0x1, R12 ;  /* 0x0000000107197824 */ /* 0x040fe200078e020c */
[----:B------:R-:W-:Y:S02]  /*37b0*/  IABS R27, R7 ;  /* 0x00000007001b7213 */ /* 0x000fe40000000000 */
[-C--:B------:R-:W-:Y:S01]  /*37c0*/  LOP3.LUT R7, R7, R12.reuse, RZ, 0x3c, !PT ;  /* 0x0000000c07077212 */ /* 0x080fe200078e3cff */
[----:B0-----:R-:W0:Y:S01]  /*37d0*/  MUFU.RCP R8, R8 ;  /* 0x0000000800087308 */ /* 0x001e220000001000 */
[----:B------:R-:W-:Y:S02]  /*37e0*/  ISETP.GE.AND P3, PT, R23, RZ, PT ;  /* 0x000000ff1700720c */ /* 0x000fe40003f66270 */
[----:B------:R-:W-:-:S05]  /*37f0*/  IADD3 R23, PT, PT, R25, R12, RZ ;  /* 0x0000000c19177210 */ /* 0x000fca0007ffe0ff */
[----:B------:R-:W-:Y:S02]  /*3800*/  @!P2 IMAD.IADD R22, R22, 0x1, -R10 ;  /* 0x000000011616a824 */ /* 0x000fe400078e0a0a */
[----:B------:R-:W-:-:S03]  /*3810*/  @!P2 VIADD R6, R6, 0x1 ;  /* 0x000000010606a836 */ /* 0x000fc60000000000 */
[----:B------:R-:W-:Y:S01]  /*3820*/  ISETP.GE.U32.AND P0, PT, R22, R21, PT ;  /* 0x000000151600720c */ /* 0x000fe20003f06070 */
[----:B------:R-:W-:Y:S02]  /*3830*/  IMAD.MOV.U32 R21, RZ, RZ, R10 ;  /* 0x000000ffff157224 */ /* 0x000fe400078e000a */
[----:B0-----:R-:W-:-:S04]  /*3840*/  VIADD R4, R8, 0xffffffe ;  /* 0x0ffffffe08047836 */ /* 0x001fc80000000000 */
[----:B------:R0:W1:Y:S06]  /*3850*/  F2I.FTZ.U32.TRUNC.NTZ R5, R4 ;  /* 0x0000000400057305 */ /* 0x00006c000021f000 */
[----:B------:R-:W-:-:S04]  /*3860*/  @P0 VIADD R6, R6, 0x1 ;  /* 0x0000000106060836 */ /* 0x000fc80000000000 */
[----:B------:R-:W-:Y:S02]  /*3870*/  @!P3 IMAD.MOV R6, RZ, RZ, -R6 ;  /* 0x000000ffff06b224 */ /* 0x000fe400078e0a06 */
[----:B0-----:R-:W-:Y:S02]  /*3880*/  IMAD.MOV.U32 R4, RZ, RZ, RZ ;  /* 0x000000ffff047224 */ /* 0x001fe400078e00ff */
[----:B-1----:R-:W-:-:S04]  /*3890*/  IMAD.MOV R11, RZ, RZ, -R5 ;  /* 0x000000ffff0b7224 */ /* 0x002fc800078e0a05 */
[----:B------:R-:W-:-:S04]  /*38a0*/  IMAD R11, R11, R10, RZ ;  /* 0x0000000a0b0b7224 */ /* 0x000fc800078e02ff */
[----:B------:R-:W-:Y:S01]  /*38b0*/  IMAD.HI.U32 R20, R5, R11, R4 ;  /* 0x0000000b05147227 */ /* 0x000fe200078e0004 */
[----:B------:R-:W-:-:S05]  /*38c0*/  IABS R11, R25 ;  /* 0x00000019000b7213 */ /* 0x000fca0000000000 */
[----:B------:R-:W-:-:S04]  /*38d0*/  IMAD.HI.U32 R8, R20, R29, RZ ;  /* 0x0000001d14087227 */ /* 0x000fc800078e00ff */
[----:B------:R-:W-:Y:S01]  /*38e0*/  IMAD.HI.U32 R5, R20, R27, RZ ;  /* 0x0000001b14057227 */ /* 0x000fe200078e00ff */
[----:B------:R-:W-:-:S03]  /*38f0*/  IADD3 R22, PT, PT, -R8, RZ, RZ ;  /* 0x000000ff08167210 */ /* 0x000fc60007ffe1ff */
[----:B------:R-:W-:Y:S02]  /*3900*/  IMAD.MOV R24, RZ, RZ, -R5 ;  /* 0x000000ffff187224 */ /* 0x000fe400078e0a05 */
[----:B------:R-:W-:Y:S02]  /*3910*/  IMAD R22, R10, R22, R29 ;  /* 0x000000160a167224 */ /* 0x000fe400078e021d */
[----:B------:R-:W-:-:S03]  /*3920*/  IMAD.HI.U32 R4, R20, R11, RZ ;  /* 0x0000000b14047227 */ /* 0x000fc600078e00ff */
[----:B------:R-:W-:Y:S01]  /*3930*/  ISETP.GT.U32.AND P6, PT, R21, R22, PT ;  /* 0x000000161500720c */ /* 0x000fe20003fc4070 */
[----:B------:R-:W-:Y:S02]  /*3940*/  IMAD R24, R10, R24, R27 ;  /* 0x000000180a187224 */ /* 0x000fe400078e021b */
[----:B------:R-:W-:-:S03]  /*3950*/  IMAD.MOV R26, RZ, RZ, -R4 ;  /* 0x000000ffff1a7224 */ /* 0x000fc600078e0a04 */
[----:B------:R-:W-:Y:S01]  /*3960*/  ISETP.GT.U32.AND P5, PT, R21, R24, PT ;  /* 0x000000181500720c */ /* 0x000fe20003fa4070 */
[----:B------:R-:W-:Y:S01]  /*3970*/  IMAD R26, R10, R26, R11 ;  /* 0x0000001a0a1a7224 */ /* 0x000fe200078e020b */
[----:B------:R-:W-:-:S04]  /*3980*/  LOP3.LUT R11, RZ, R12, RZ, 0x33, !PT ;  /* 0x0000000cff0b7212 */ /* 0x000fc800078e33ff */
[----:B------:R-:W-:Y:S01]  /*3990*/  ISETP.GT.U32.AND P1, PT, R21, R26, PT ;  /* 0x0000001a1500720c */ /* 0x000fe20003f24070 */
[----:B------:R-:W-:Y:S02]  /*39a0*/  @!P6 IMAD.IADD R22, R22, 0x1, -R10 ;  /* 0x000000011616e824 */ /* 0x000fe400078e0a0a */
[----:B------:R-:W-:Y:S01]  /*39b0*/  @!P6 VIADD R8, R8, 0x1 ;  /* 0x000000010808e836 */ /* 0x000fe20000000000 */
[----:B------:R-:W-:Y:S02]  /*39c0*/  ISETP.GE.AND P6, PT, R9, RZ, PT ;  /* 0x000000ff0900720c */ /* 0x000fe40003fc6270 */
[----:B------:R-:W-:Y:S02]  /*39d0*/  ISETP.GE.U32.AND P4, PT, R22, R21, PT ;  /* 0x000000151600720c */ /* 0x000fe40003f86070 */
[----:B------:R-:W-:Y:S02]  /*39e0*/  @!P5 IADD3 R24, PT, PT, R24, -R10, RZ ;  /* 0x8000000a1818d210 */ /* 0x000fe40007ffe0ff */
[----:B------:R-:W-:-:S02]  /*39f0*/  LOP3.LUT R9, R25, R12, RZ, 0x3c, !PT ;  /* 0x0000000c19097212 */ /* 0x000fc400078e3cff */
[-C--:B------:R-:W-:Y:S01]  /*3a00*/  ISETP.GE.U32.AND P2, PT, R24, R21.reuse, PT ;  /* 0x000000151800720c */ /* 0x080fe20003f46070 */
[----:B------:R-:W-:Y:S01]  /*3a10*/  @!P1 IMAD.IADD R26, R26, 0x1, -R10 ;  /* 0x000000011a1a9824 */ /* 0x000fe200078e0a0a */
[----:B------:R-:W-:Y:S01]  /*3a20*/  @!P5 IADD3 R5, PT, PT, R5, 0x1, RZ ;  /* 0x000000010505d810 */ /* 0x000fe20007ffe0ff */
[----:B------:R-:W-:Y:S01]  /*3a30*/  @!P1 VIADD R4, R4, 0x1 ;  /* 0x0000000104049836 */ /* 0x000fe20000000000 */
[----:B------:R-:W-:Y:S02]  /*3a40*/  ISETP.GE.AND P5, PT, R7, RZ, PT ;  /* 0x000000ff0700720c */ /* 0x000fe40003fa6270 */
[----:B------:R-:W-:Y:S01]  /*3a50*/  ISETP.GE.U32.AND P0, PT, R26, R21, PT ;  /* 0x000000151a00720c */ /* 0x000fe20003f06070 */
[----:B------:R-:W-:Y:S01]  /*3a60*/  @P4 VIADD R8, R8, 0x1 ;  /* 0x0000000108084836 */ /* 0x000fe20000000000 */
[----:B------:R-:W-:Y:S02]  /*3a70*/  ISETP.GE.AND P4, PT, R9, RZ, PT ;  /* 0x000000ff0900720c */ /* 0x000fe40003f86270 */
[----:B------:R-:W-:Y:S01]  /*3a80*/  ISETP.NE.AND P1, PT, R12, RZ, PT ;  /* 0x000000ff0c00720c */ /* 0x000fe20003f25270 */
[----:B------:R-:W-:-:S02]  /*3a90*/  @!P6 IMAD.MOV R8, RZ, RZ, -R8 ;  /* 0x000000ffff08e224 */ /* 0x000fc400078e0a08 */
[----:B------:R-:W-:-:S03]  /*3aa0*/  @P2 VIADD R5, R5, 0x1 ;  /* 0x0000000105052836 */ /* 0x000fc60000000000 */
[C---:B------:R-:W-:Y:S02]  /*3ab0*/  SEL R7, R11.reuse, R8, !P1 ;  /* 0x000000080b077207 */ /* 0x040fe40004800000 */
[----:B------:R-:W-:Y:S01]  /*3ac0*/  MOV R9, R5 ;  /* 0x0000000500097202 */ /* 0x000fe20000000f00 */
[----:B------:R-:W-:Y:S01]  /*3ad0*/  @P0 VIADD R4, R4, 0x1 ;  /* 0x0000000104040836 */ /* 0x000fe20000000000 */
[----:B------:R-:W-:Y:S01]  /*3ae0*/  SEL R5, R11, R6, !P1 ;  /* 0x000000060b057207 */ /* 0x000fe20004800000 */
[----:B------:R-:W-:Y:S01]  /*3af0*/  IMAD.WIDE R6, R7, 0x4, R2 ;  /* 0x0000000407067825 */ /* 0x000fe200078e0202 */
[----:B------:R-:W-:-:S03]  /*3b00*/  ISETP.GE.AND P0, PT, R23, R18, PT ;  /* 0x000000121700720c */ /* 0x000fc60003f06270 */
[----:B------:R-:W-:Y:S02]  /*3b10*/  @!P5 IMAD.MOV R9, RZ, RZ, -R9 ;  /* 0x000000ffff09d224 */ /* 0x000fe400078e0a09 */
[----:B------:R-:W-:-:S03]  /*3b20*/  @!P4 IMAD.MOV R4, RZ, RZ, -R4 ;  /* 0x000000ffff04c224 */ /* 0x000fc600078e0a04 */
[C---:B------:R-:W-:Y:S02]  /*3b30*/  SEL R9, R11.reuse, R9, !P1 ;  /* 0x000000090b097207 */ /* 0x040fe40004800000 */
        /* <DEDUP_REMOVED lines=9> */
.L_x_1182:
[----:B0-----:R-:W-:Y:S05]  /*3bd0*/  BSYNC.RECONVERGENT B0 ;  /* 0x0000000000007941 */ /* 0x001fea0003800200 */
.L_x_1181:
[----:B------:R-:W-:Y:S01]  /*3be0*/  IABS R4, R12 ;  /* 0x0000000c00047213 */ /* 0x000fe20000000000 */
[----:B------:R-:W0:Y:S01]  /*3bf0*/  LDS R5, [R14] ;  /* 0x000000000e057984 */ /* 0x000e220000000800 */
[----:B------:R-:W5:Y:S01]  /*3c00*/  LDCU UR4, c[0x0][0x3b8] ;  /* 0x00007700ff0477ac */ /* 0x000f620008000800 */
[----:B------:R-:W-:Y:S01]  /*3c10*/  BSSY.RECONVERGENT B0, `(.L_x_1187) ;  /* 0x000003b000007945 */ /* 0x000fe20003800200 */
[----:B------:R-:W1:Y:S01]  /*3c20*/  I2F.RP R6, R4 ;  /* 0x0000000400067306 */ /* 0x000e620000209400 */
[----:B------:R-:W2:Y:S07]  /*3c30*/  LDCU.64 UR8, c[0x0][0x3b0] ;  /* 0x00007600ff0877ac */ /* 0x000eae0008000a00 */
[----:B-1----:R-:W1:Y:S01]  /*3c40*/  MUFU.RCP R6, R6 ;  /* 0x0000000600067308 */ /* 0x002e620000001000 */
[----:B-----5:R-:W-:-:S05]  /*3c50*/  VIADD R7, R0, UR4 ;  /* 0x0000000400077c36 */ /* 0x020fca0008000000 */
        /* <DEDUP_REMOVED lines=10> */
[----:B------:R-:W-:Y:S01]  /*3d00*/  IMAD.HI.U32 R6, R3, R9, R2 ;  /* 0x0000000903067227 */ /* 0x000fe200078e0002 */
[----:B------:R-:W-:-:S03]  /*3d10*/  MOV R3, R0 ;  /* 0x0000000000037202 */ /* 0x000fc60000000f00 */
        /* <DEDUP_REMOVED lines=9> */
[----:B------:R-:W-:Y:S02]  /*3db0*/  @!P2 IMAD.IADD R3, R3, 0x1, -R4 ;  /* 0x000000010303a824 */ /* 0x000fe400078e0a04 */
[-C--:B------:R-:W-:Y:S01]  /*3dc0*/  @!P4 IADD3 R9, PT, PT, R9, -R4.reuse, RZ ;  /* 0x800000040909c210 */ /* 0x080fe20007ffe0ff */
[----:B------:R-:W-:Y:S01]  /*3dd0*/  @!P2 VIADD R0, R0, 0x1 ;  /* 0x000000010000a836 */ /* 0x000fe20000000000 */
[----:B------:R-:W-:Y:S01]  /*3de0*/  ISETP.GE.AND P2, PT, R7, RZ, PT ;  /* 0x000000ff0700720c */ /* 0x000fe20003f46270 */
[----:B------:R-:W-:Y:S01]  /*3df0*/  @!P4 VIADD R2, R2, 0x1 ;  /* 0x000000010202c836 */ /* 0x000fe20000000000 */
[-C--:B------:R-:W-:Y:S02]  /*3e00*/  ISETP.GE.U32.AND P0, PT, R3, R4.reuse, PT ;  /* 0x000000040300720c */ /* 0x080fe40003f06070 */
[----:B------:R-:W-:Y:S02]  /*3e10*/  ISETP.GE.U32.AND P1, PT, R9, R4, PT ;  /* 0x000000040900720c */ /* 0x000fe40003f26070 */
[----:B------:R-:W-:-:S09]  /*3e20*/  LOP3.LUT R9, RZ, R12, RZ, 0x33, !PT ;  /* 0x0000000cff097212 */ /* 0x000fd200078e33ff */
[----:B------:R-:W-:Y:S01]  /*3e30*/  @P0 VIADD R0, R0, 0x1 ;  /* 0x0000000100000836 */ /* 0x000fe20000000000 */
[----:B------:R-:W-:Y:S01]  /*3e40*/  ISETP.NE.AND P0, PT, R12, RZ, PT ;  /* 0x000000ff0c00720c */ /* 0x000fe20003f05270 */
[----:B------:R-:W-:Y:S01]  /*3e50*/  @P1 VIADD R2, R2, 0x1 ;  /* 0x0000000102021836 */ /* 0x000fe20000000000 */
[----:B------:R-:W-:Y:S02]  /*3e60*/  ISETP.GE.U32.AND P1, PT, R16, UR8, PT ;  /* 0x0000000810007c0c */ /* 0x000fe4000bf26070 */
[----:B------:R-:W-:Y:S01]  /*3e70*/  @!P3 IADD3 R0, PT, PT, -R0, RZ, RZ ;  /* 0x000000ff0000b210 */ /* 0x000fe20007ffe1ff */
[----:B------:R-:W-:Y:S01]  /*3e80*/  @!P2 IMAD.MOV R2, RZ, RZ, -R2 ;  /* 0x000000ffff02a224 */ /* 0x000fe200078e0a02 */
[----:B------:R-:W-:Y:S02]  /*3e90*/  ISETP.GE.U32.AND.EX P1, PT, R15, UR9, PT, P1 ;  /* 0x000000090f007c0c */ /* 0x000fe4000bf26110 */
[C---:B------:R-:W-:Y:S02]  /*3ea0*/  SEL R0, R9.reuse, R0, !P0 ;  /* 0x0000000009007207 */ /* 0x040fe40004000000 */
[----:B------:R-:W-:-:S02]  /*3eb0*/  SEL R9, R9, R2, !P0 ;  /* 0x0000000209097207 */ /* 0x000fc40004000000 */
[C---:B------:R-:W-:Y:S02]  /*3ec0*/  IADD3 R4, P0, PT, R0.reuse, R16, RZ ;  /* 0x0000001000047210 */ /* 0x040fe40007f1e0ff */
[----:B------:R-:W-:Y:S02]  /*3ed0*/  SHF.R.S32.HI R11, RZ, 0x1f, R9 ;  /* 0x0000001fff0b7819 */ /* 0x000fe40000011409 */
[----:B------:R-:W-:Y:S02]  /*3ee0*/  LEA.HI.X.SX32 R0, R0, R15, 0x1, P0 ;  /* 0x0000000f00007211 */ /* 0x000fe400000f0eff */
[----:B------:R-:W-:-:S04]  /*3ef0*/  ISETP.GE.U32.AND P0, PT, R4, R9, PT ;  /* 0x000000090400720c */ /* 0x000fc80003f06070 */
[----:B------:R-:W-:-:S13]  /*3f00*/  ISETP.GE.U32.AND.EX P0, PT, R0, R11, PT, P0 ;  /* 0x0000000b0000720c */ /* 0x000fda0003f06100 */
[----:B------:R-:W-:Y:S05]  /*3f10*/  @P0 BRA `(.L_x_1188) ;  /* 0x0000000000280947 */ /* 0x000fea0003800000 */
[----:B------:R-:W0:Y:S01]  /*3f20*/  LDC.64 R6, c[0x0][0x390] ;  /* 0x0000e400ff067b82 */ /* 0x000e220000000a00 */
[----:B------:R-:W-:-:S07]  /*3f30*/  IMAD.MOV.U32 R5, RZ, RZ, -0x1 ;  /* 0xffffffffff057424 */ /* 0x000fce00078e00ff */
.L_x_1189:
        /* <DEDUP_REMOVED lines=8> */
.L_x_1188:
[----:B------:R-:W-:Y:S05]  /*3fc0*/  BSYNC.RECONVERGENT B0 ;  /* 0x0000000000007941 */ /* 0x000fea0003800200 */
.L_x_1187:
[----:B------:R-:W-:Y:S05]  /*3fd0*/  @P1 EXIT ;  /* 0x000000000000194d */ /* 0x000fea0003800000 */
[----:B------:R-:W0:Y:S01]  /*3fe0*/  LDCU.U8 UR4, c[0x0][0x3c0] ;  /* 0x00007800ff0477ac */ /* 0x000e220008000000 */
[----:B------:R-:W1:Y:S01]  /*3ff0*/  LDC.64 R4, c[0x0][0x3a0] ;  /* 0x0000e800ff047b82 */ /* 0x000e620000000a00 */
[----:B------:R-:W2:Y:S01]  /*4000*/  LDCU UR16, c[0x0][0x3a8] ;  /* 0x00007500ff1077ac */ /* 0x000ea20008000800 */
[----:B------:R-:W3:Y:S06]  /*4010*/  LDCU UR5, c[0x0][0x3a8] ;  /* 0x00007500ff0577ac */ /* 0x000eec0008000800 */
[----:B------:R-:W4:Y:S01]  /*4020*/  LDC.64 R6, c[0x0][0x388] ;  /* 0x0000e200ff067b82 */ /* 0x000f220000000a00 */
[----:B------:R-:W1:Y:S01]  /*4030*/  LDCU.64 UR10, c[0x0][0x380] ;  /* 0x00007000ff0a77ac */ /* 0x000e620008000a00 */
[----:B------:R-:W1:Y:S06]  /*4040*/  LDCU.64 UR14, c[0x0][0x380] ;  /* 0x00007000ff0e77ac */ /* 0x000e6c0008000a00 */
[----:B------:R-:W1:Y:S01]  /*4050*/  LDC.64 R2, c[0x0][0x388] ;  /* 0x0000e200ff027b82 */ /* 0x000e620000000a00 */
[----:B0-----:R-:W-:Y:S01]  /*4060*/  UPRMT UR4, UR4, 0x8880, URZ ;  /* 0x0000888004047896 */ /* 0x001fe200080000ff */
[----:B------:R-:W0:Y:S03]  /*4070*/  LDCU.64 UR12, c[0x0][0x3b0] ;  /* 0x00007600ff0c77ac */ /* 0x000e260008000a00 */
[----:B------:R-:W-:-:S09]  /*4080*/  UISETP.NE.AND UP0, UPT, UR4, URZ, UPT ;  /* 0x000000ff0400728c */ /* 0x000fd2000bf05270 */
[----:B--23--:R-:W-:Y:S05]  /*4090*/  BRA.U !UP0, `(.L_x_1190) ;  /* 0x00000001086c7547 */ /* 0x00cfea000b800000 */
[----:B------:R-:W-:Y:S01]  /*40a0*/  BSSY.RECONVERGENT B0, `(.L_x_1191) ;  /* 0x0000019000007945 */ /* 0x000fe20003800200 */
.L_x_1194:
[----:B-1----:R-:W-:-:S04]  /*40b0*/  LEA R8, P0, R16, UR10, 0x2 ;  /* 0x0000000a10087c11 */ /* 0x002fc8000f8010ff */
[----:B------:R-:W-:-:S05]  /*40c0*/  LEA.HI.X R9, R16, UR11, R15, 0x2, P0 ;  /* 0x0000000b10097c11 */ /* 0x000fca00080f140f */
[----:B------:R-:W2:Y:S02]  /*40d0*/  LDG.E.CONSTANT R3, desc[UR6][R8.64] ;  /* 0x0000000608037981 */ /* 0x000ea4000c1e9900 */
[----:B--2---:R-:W-:-:S06]  /*40e0*/  IMAD.WIDE R2, R3, 0x4, R4 ;  /* 0x0000000403027825 */ /* 0x004fcc00078e0204 */
        /* <DEDUP_REMOVED lines=8> */
[----:B------:R-:W1:Y:S02]  /*4170*/  LDS R2, [R0+0x4] ;  /* 0x0000040000027984 */ /* 0x000e640000000800 */
[C---:B-1----:R-:W-:Y:S02]  /*4180*/  IMAD.IADD R3, R2.reuse, 0x1, R3 ;  /* 0x0000000102037824 */ /* 0x042fe400078e0203 */
[----:B------:R-:W-:-:S02]  /*4190*/  VIADD R9, R2, 0x1 ;  /* 0x0000000102097836 */ /* 0x000fc40000000000 */
[----:B----4-:R-:W-:-:S03]  /*41a0*/  IMAD.WIDE R2, R3, 0x4, R6 ;  /* 0x0000000403027825 */ /* 0x010fc600078e0206 */
[----:B------:R1:W-:Y:S04]  /*41b0*/  STS [R0+0x4], R9 ;  /* 0x0000040900007388 */ /* 0x0003e80000000800 */
[----:B------:R1:W-:Y:S02]  /*41c0*/  STG.E desc[UR6][R2.64], R16 ;  /* 0x0000001002007986 */ /* 0x0003e4000c101906 */
.L_x_1193:
[----:B0-----:R-:W-:Y:S05]  /*41d0*/  BSYNC.RECONVERGENT B1 ;  /* 0x0000000000017941 */ /* 0x001fea0003800200 */
.L_x_1192:
[----:B-1----:R-:W-:-:S05]  /*41e0*/  IADD3 R16, P0, PT, R13, R16, RZ ;  /* 0x000000100d107210 */ /* 0x002fca0007f1e0ff */
[----:B------:R-:W-:Y:S01]  /*41f0*/  IMAD.X R15, RZ, RZ, R15, P0 ;  /* 0x000000ffff0f7224 */ /* 0x000fe200000e060f */
[----:B------:R-:W-:-:S04]  /*4200*/  ISETP.GE.U32.AND P0, PT, R16, UR12, PT ;  /* 0x0000000c10007c0c */ /* 0x000fc8000bf06070 */
[----:B------:R-:W-:-:S13]  /*4210*/  ISETP.GE.U32.AND.EX P0, PT, R15, UR13, PT, P0 ;  /* 0x0000000d0f007c0c */ /* 0x000fda000bf06100 */
[----:B------:R-:W-:Y:S05]  /*4220*/  @!P0 BRA `(.L_x_1194) ;  /* 0xfffffffc00a08947 */ /* 0x000fea000383ffff */
[----:B------:R-:W-:Y:S05]  /*4230*/  BSYNC.RECONVERGENT B0 ;  /* 0x0000000000007941 */ /* 0x000fea0003800200 */
.L_x_1191:
[----:B------:R-:W-:Y:S05]  /*4240*/  EXIT ;  /* 0x000000000000794d */ /* 0x000fea0003800000 */
.L_x_1190:
[----:B------:R-:W-:Y:S01]  /*4250*/  BSSY.RECONVERGENT B0, `(.L_x_1195) ;  /* 0x0000013000007945 */ /* 0x000fe20003800200 */
.L_x_1196:
[----:B-1--4-:R-:W-:-:S04]  /*4260*/  LEA R6, P0, R16, UR14, 0x2 ;  /* 0x0000000e10067c11 */ /* 0x012fc8000f8010ff */
        /* <DEDUP_REMOVED lines=9> */
[----:B------:R-:W-:-:S03]  /*4300*/  IMAD.WIDE R4, R5, 0x4, R2 ;  /* 0x0000000405047825 */ /* 0x000fc600078e0202 */
        /* <DEDUP_REMOVED lines=8> */
.L_x_1195:
[----:B------:R-:W-:Y:S05]  /*4390*/  EXIT ;  /* 0x000000000000794d */ /* 0x000fea0003800000 */
.L_x_1197:
        /* <DEDUP_REMOVED lines=14> */
.L_x_1853:


//--------------------- .text._ZN4vllm3moe35count_and_sort_expert_tokens_kernelItEEvPKT_PiS5_S5_miiib --------------------------
	.section	.text._ZN4vllm3moe35count_and_sort_expert_tokens_kernelItEEvPKT_PiS5_S5_miiib,"ax",@progbits
	.align	128
        .global         _ZN4vllm3moe35count_and_sort_expert_tokens_kernelItEEvPKT_PiS5_S5_miiib
        .type           _ZN4vllm3moe35count_and_sort_expert_tokens_kernelItEEvPKT_PiS5_S5_miiib,@function
        .size           _ZN4vllm3moe35count_and_sort_expert_tokens_kernelItEEvPKT_PiS5_S5_miiib,(.L_x_1854 - _ZN4vllm3moe35count_and_sort_expert_tokens_kernelItEEvPKT_PiS5_S5_miiib)
        .other          _ZN4vllm3moe35count_and_sort_expert_tokens_kernelItEEvPKT_PiS5_S5_miiib,@"STO_CUDA_ENTRY STV_DEFAULT"
_ZN4vllm3moe35count_and_sort_expert_tokens_kernelItEEvPKT_PiS5_S5_miiib:
.text._ZN4vllm3moe35count_and_sort_expert_tokens_kernelItEEvPKT_PiS5_S5_miiib:
        /* <DEDUP_REMOVED lines=29> */
.L_x_1202:
[----:B0---4-:R-:W-:-:S04]  /*01d0*/  LEA R10, P0, R9, UR8, 0x1 ;  /* 0x00000008090a7c11 */ /* 0x011fc8000f8008ff */
[----:B------:R-:W-:-:S06]  /*01e0*/  LEA.HI.X R11, R9, UR9, R8, 0x1, P0 ;  /* 0x00000009090b7c11 */ /* 0x000fcc00080f0c08 */
[----:B------:R-:W2:Y:S01]  /*01f0*/  LDG.E.U16.CONSTANT R11, desc[UR6][R10.64] ;  /* 0x000000060a0b7981 */ /* 0x000ea2000c1e9500 */
[----:B------:R-:W-:Y:S01]  /*0200*/  BSSY.RECONVERGENT B1, `(.L_x_1200) ;  /* 0x000000c000017945 */ /* 0x000fe20003800200 */
[----:B--2---:R-:W-:-:S13]  /*0210*/  ISETP.GE.AND P0, PT, R11, UR5, PT ;  /* 0x000000050b007c0c */ /* 0x004fda000bf06270 */
[----:B------:R-:W-:Y:S05]  /*0220*/  @P0 BRA `(.L_x_1201) ;  /* 0x0000000000240947 */ /* 0x000fea0003800000 */
[----:B------:R-:W-:-:S06]  /*0230*/  IMAD.WIDE.U32 R10, R11, 0x4, R6 ;  /* 0x000000040b0a7825 */ /* 0x000fcc00078e0006 */
        /* <DEDUP_REMOVED lines=8> */
.L_x_1201:
[----:B-1----:R-:W-:Y:S05]  /*02c0*/  BSYNC.RECONVERGENT B1 ;  /* 0x0000000000017941 */ /* 0x002fea0003800200 */
.L_x_1200:
[----:B0-----:R-:W-:-:S05]  /*02d0*/  IADD3 R9, P0, PT, R0, R9, RZ ;  /* 0x0000000900097210 */ /* 0x001fca0007f1e0ff */
[----:B------:R-:W-:Y:S01]  /*02e0*/  IMAD.X R8, RZ, RZ, R8, P0 ;  /* 0x000000ffff087224 */ /* 0x000fe200000e0608 */
[----:B------:R-:W-:-:S04]  /*02f0*/  ISETP.GE.U32.AND P0, PT, R9, UR10, PT ;  /* 0x0000000a09007c0c */ /* 0x000fc8000bf06070 */
[----:B------:R-:W-:-:S13]  /*0300*/  ISETP.GE.U32.AND.EX P0, PT, R8, UR11, PT, P0 ;  /* 0x0000000b08007c0c */ /* 0x000fda000bf06100 */
[----:B------:R-:W-:Y:S05]  /*0310*/  @!P0 BRA `(.L_x_1202) ;  /* 0xfffffffc00ac8947 */ /* 0x000fea000383ffff */
[----:B------:R-:W-:Y:S05]  /*0320*/  BSYNC.RECONVERGENT B0 ;  /* 0x0000000000007941 */ /* 0x000fea0003800200 */
.L_x_1199:
[----:B------:R-:W-:Y:S05]  /*0330*/  EXIT ;  /* 0x000000000000794d */ /* 0x000fea0003800000 */
.L_x_1198:
[----:B------:R-:W-:Y:S01]  /*0340*/  BSSY.RECONVERGENT B0, `(.L_x_1203) ;  /* 0x0000012000007945 */ /* 0x000fe20003800200 */
.L_x_1206:
[----:B01----:R-:W-:-:S04]  /*0350*/  LEA R2, P0, R9, UR12, 0x1 ;  /* 0x0000000c09027c11 */ /* 0x003fc8000f8008ff */
[----:B------:R-:W-:-:S06]  /*0360*/  LEA.HI.X R3, R9, UR13, R8, 0x1, P0 ;  /* 0x0000000d09037c11 */ /* 0x000fcc00080f0c08 */
[----:B------:R-:W2:Y:S01]  /*0370*/  LDG.E.U16.CONSTANT R3, desc[UR6][R2.64] ;  /* 0x0000000602037981 */ /* 0x000ea2000c1e9500 */
[----:B------:R-:W-:Y:S01]  /*0380*/  BSSY.RECONVERGENT B1, `(.L_x_1204) ;  /* 0x0000008000017945 */ /* 0x000fe20003800200 */
[----:B--2---:R-:W-:-:S13]  /*0390*/  ISETP.GE.AND P0, PT, R3, UR14, PT ;  /* 0x0000000e03007c0c */ /* 0x004fda000bf06270 */
[----:B------:R-:W-:Y:S05]  /*03a0*/  @P0 BRA `(.L_x_1205) ;  /* 0x0000000000140947 */ /* 0x000fea0003800000 */
[----:B----4-:R-:W-:-:S04]  /*03b0*/  IMAD.WIDE.U32 R2, R3, 0x4, R10 ;  /* 0x0000000403027825 */ /* 0x010fc800078e000a */
[----:B------:R-:W-:-:S05]  /*03c0*/  IMAD.MOV.U32 R7, RZ, RZ, 0x1 ;  /* 0x00000001ff077424 */ /* 0x000fca00078e00ff */
[----:B------:R-:W2:Y:S02]  /*03d0*/  ATOMG.E.ADD.STRONG.GPU PT, R3, desc[UR6][R2.64], R7 ;  /* 0x80000007020379a8 */ /* 0x000ea400081ef106 */
[----:B--2---:R-:W-:-:S05]  /*03e0*/  IMAD.WIDE R4, R3, 0x4, R12 ;  /* 0x0000000403047825 */ /* 0x004fca00078e020c */
[----:B------:R0:W-:Y:S02]  /*03f0*/  STG.E desc[UR6][R4.64], R9 ;  /* 0x0000000904007986 */ /* 0x0001e4000c101906 */
.L_x_1205:
[----:B------:R-:W-:Y:S05]  /*0400*/  BSYNC.RECONVERGENT B1 ;  /* 0x0000000000017941 */ /* 0x000fea0003800200 */
.L_x_1204:
[----:B0-----:R-:W-:-:S05]  /*0410*/  IADD3 R9, P0, PT, R0, R9, RZ ;  /* 0x0000000900097210 */ /* 0x001fca0007f1e0ff */
[----:B------:R-:W-:Y:S01]  /*0420*/  IMAD.X R8, RZ, RZ, R8, P0 ;  /* 0x000000ffff087224 */ /* 0x000fe200000e0608 */
[----:B------:R-:W-:-:S04]  /*0430*/  ISETP.GE.U32.AND P0, PT, R9, UR16, PT ;  /* 0x0000001009007c0c */ /* 0x000fc8000bf06070 */
[----:B------:R-:W-:-:S13]  /*0440*/  ISETP.GE.U32.AND.EX P0, PT, R8, UR17, PT, P0 ;  /* 0x0000001108007c0c */ /* 0x000fda000bf06100 */
[----:B------:R-:W-:Y:S05]  /*0450*/  @!P0 BRA `(.L_x_1206) ;  /* 0xfffffffc00bc8947 */ /* 0x000fea000383ffff */
[----:B------:R-:W-:Y:S05]  /*0460*/  BSYNC.RECONVERGENT B0 ;  /* 0x0000000000007941 */ /* 0x000fea0003800200 */
.L_x_1203:
[----:B------:R-:W-:Y:S05]  /*0470*/  EXIT ;  /* 0x000000000000794d */ /* 0x000fea0003800000 */
.L_x_1207:
        /* <DEDUP_REMOVED lines=16> */
.L_x_1854:


//--------------------- .text._ZN4vllm3moe27moe_align_block_size_kernelItEEvPKT_PiS5_S5_S5_iiiimS5_iib --------------------------
	.section	.text._ZN4vllm3moe27moe_align_block_size_kernelItEEvPKT_PiS5_S5_S5_iiiimS5_iib,"ax",@progbits
	.align	128
        .global         _ZN4vllm3moe27moe_align_block_size_kernelItEEvPKT_PiS5_S5_S5_iiiimS5_iib
        .type           _ZN4vllm3moe27moe_align_block_size_kernelItEEvPKT_PiS5_S5_S5_iiiimS5_iib,@function
        .size           _ZN4vllm3moe27moe_align_block_size_kernelItEEvPKT_PiS5_S5_S5_iiiimS5_iib,(.L_x_1855 - _ZN4vllm3moe27moe_align_block_size_kernelItEEvPKT_PiS5_S5_S5_iiiimS5_iib)
        .other          _ZN4vllm3moe27moe_align_block_size_kernelItEEvPKT_PiS5_S5_S5_iiiimS5_iib,@"STO_CUDA_ENTRY STV_DEFAULT"
_ZN4vllm3moe27moe_align_block_size_kernelItEEvPKT_PiS5_S5_S5_iiiimS5_iib:
.text._ZN4vllm3moe27moe_align_block_size_kernelItEEvPKT_PiS5_S5_S5_iiiimS5_iib:
        /* <DEDUP_REMOVED lines=15> */
.L_x_1209:
        /* <DEDUP_REMOVED lines=9> */
.L_x_1208:
        /* <DEDUP_REMOVED lines=19> */
.L_x_1212:
        /* <DEDUP_REMOVED lines=29> */
.L_x_1211:
        /* <DEDUP_REMOVED lines=24> */
.L_x_1213:
        /* <DEDUP_REMOVED lines=18> */
.L_x_1214:
        /* <DEDUP_REMOVED lines=10> */
.L_x_1210:
        /* <DEDUP_REMOVED lines=25> */
.L_x_1221:
[----:B01----:R-:W-:-:S04]  /*0950*/  LEA R4, P0, R8, UR10, 0x1 ;  /* 0x0000000a08047c11 */ /* 0x003fc8000f8008ff */
[----:B------:R-:W-:-:S06]  /*0960*/  LEA.HI.X R5, R8, UR11, R9, 0x1, P0 ;  /* 0x0000000b08057c11 */ /* 0x000fcc00080f0c09 */
[----:B------:R-:W2:Y:S01]  /*0970*/  LDG.E.U16.CONSTANT R5, desc[UR8][R4.64] ;  /* 0x0000000804057981 */ /* 0x000ea2000c1e9500 */
[----:B------:R-:W-:Y:S01]  /*0980*/  IADD3 R8, P0, PT, R8, UR6, RZ ;  /* 0x0000000608087c10 */ /* 0x000fe2000ff1e0ff */
[----:B------:R-:W-:Y:S04]  /*0990*/  BSSY.RECONVERGENT B2, `(.L_x_1219) ;  /* 0x000000c000027945 */ /* 0x000fe80003800200 */
[----:B------:R-:W-:Y:S01]  /*09a0*/  IMAD.X R9, RZ, RZ, R9, P0 ;  /* 0x000000ffff097224 */ /* 0x000fe200000e0609 */
[----:B---3--:R-:W-:-:S04]  /*09b0*/  ISETP.GE.U32.AND P0, PT, R8, UR14, PT ;  /* 0x0000000e08007c0c */ /* 0x008fc8000bf06070 */
[----:B------:R-:W-:Y:S02]  /*09c0*/  ISETP.GE.U32.AND.EX P0, PT, R9, UR15, PT, P0 ;  /* 0x0000000f09007c0c */ /* 0x000fe4000bf06100 */
[----:B--2---:R-:W-:-:S13]  /*09d0*/  ISETP.GE.AND P1, PT, R5, UR5, PT ;  /* 0x0000000505007c0c */ /* 0x004fda000bf26270 */
[----:B------:R-:W-:Y:S05]  /*09e0*/  @P1 BRA `(.L_x_1220) ;  /* 0x0000000000181947 */ /* 0x000fea0003800000 */
[----:B------:R-:W-:-:S06]  /*09f0*/  IMAD.WIDE.U32 R4, R5, 0x4, R6 ;  /* 0x0000000405047825 */ /* 0x000fcc00078e0006 */
[----:B------:R-:W2:Y:S02]  /*0a00*/  LDG.E.CONSTANT R4, desc[UR8][R4.64] ;  /* 0x0000000804047981 */ /* 0x000ea4000c1e9900 */
[----:B--2---:R-:W-:-:S13]  /*0a10*/  ISETP.NE.AND P1, PT, R4, -0x1, PT ;  /* 0xffffffff0400780c */ /* 0x004fda0003f25270 */
[----:B------:R-:W-:Y:S05]  /*0a20*/  @!P1 BRA `(.L_x_1220) ;  /* 0x0000000000089947 */ /* 0x000fea0003800000 */
[----:B------:R-:W-:-:S05]  /*0a30*/  IMAD R0, R4, 0x4, R11 ;  /* 0x0000000404007824 */ /* 0x000fca00078e020b */
[----:B------:R0:W-:Y:S02]  /*0a40*/  ATOMS.POPC.INC.32 RZ, [R0+URZ] ;  /* 0x0000000000ff7f8c */ /* 0x0001e4000d8000ff */
.L_x_1220:
[----:B------:R-:W-:Y:S05]  /*0a50*/  BSYNC.RECONVERGENT B2 ;  /* 0x0000000000027941 */ /* 0x000fea0003800200 */
.L_x_1219:
[----:B------:R-:W-:Y:S05]  /*0a60*/  @!P0 BRA `(.L_x_1221) ;  /* 0xfffffffc00b88947 */ /* 0x000fea000383ffff */
[----:B------:R-:W-:Y:S05]  /*0a70*/  BSYNC.RECONVERGENT B1 ;  /* 0x0000000000017941 */ /* 0x000fea0003800200 */
.L_x_1218:
[----:B------:R-:W-:Y:S05]  /*0a80*/  BRA `(.L_x_1216) ;  /* 0x0000000000487947 */ /* 0x000fea0003800000 */
.L_x_1217:
[----:B------:R-:W4:Y:S01]  /*0a90*/  S2R R5, SR_CgaCtaId ;  /* 0x0000000000057919 */ /* 0x000f220000008800 */
[----:B--2---:R-:W-:-:S05]  /*0aa0*/  MOV R0, 0x400 ;  /* 0x0000040000007802 */ /* 0x004fca0000000f00 */
[----:B------:R-:W-:-:S05]  /*0ab0*/  VIADD R0, R0, 0x10a0 ;  /* 0x000010a000007836 */ /* 0x000fca0000000000 */
[----:B----4-:R-:W-:-:S07]  /*0ac0*/  LEA R6, R5, R0, 0x18 ;  /* 0x0000000005067211 */ /* 0x010fce00078ec0ff */
.L_x_1224:
[----:B01----:R-:W-:-:S04]  /*0ad0*/  LEA R4, P0, R8, UR16, 0x1 ;  /* 0x0000001008047c11 */ /* 0x003fc8000f8008ff */
[----:B------:R-:W-:-:S06]  /*0ae0*/  LEA.HI.X R5, R8, UR17, R9, 0x1, P0 ;  /* 0x0000001108057c11 */ /* 0x000fcc00080f0c09 */
[----:B------:R-:W2:Y:S01]  /*0af0*/  LDG.E.U16.CONSTANT R5, desc[UR8][R4.64] ;  /* 0x0000000804057981 */ /* 0x000ea2000c1e9500 */
        /* <DEDUP_REMOVED lines=9> */
.L_x_1223:
[----:B---3--:R-:W-:Y:S05]  /*0b90*/  BSYNC.RECONVERGENT B1 ;  /* 0x0000000000017941 */ /* 0x008fea0003800200 */
.L_x_1222:
[----:B------:R-:W-:Y:S05]  /*0ba0*/  @!P0 BRA `(.L_x_1224) ;  /* 0xfffffffc00c88947 */ /* 0x000fea000383ffff */
.L_x_1216:
[----:B0--3--:R-:W-:Y:S05]  /*0bb0*/  BSYNC.RECONVERGENT B0 ;  /* 0x0000000000007941 */ /* 0x009fea0003800200 */
.L_x_1215:
        /* <DEDUP_REMOVED lines=41> */
.L_x_1226:
[----:B------:R-:W-:Y:S05]  /*0e50*/  BSYNC.RECONVERGENT B0 ;  /* 0x0000000000007941 */ /* 0x000fea0003800200 */
.L_x_1225:
        /* <DEDUP_REMOVED lines=65> */
.L_x_1241:
        /* <DEDUP_REMOVED lines=65> */
.L_x_1227:
        /* <DEDUP_REMOVED lines=73> */
.L_x_1233:
        /* <DEDUP_REMOVED lines=21> */
.L_x_1232:
[----:B--2---:R-:W-:Y:S05]  /*1c60*/  BSYNC.RECONVERGENT B1 ;  /* 0x0000000000017941 */ /* 0x004fea0003800200 */
.L_x_1231:
        /* <DEDUP_REMOVED lines=12> */
.L_x_1234:
        /* <DEDUP_REMOVED lines=79> */
.L_x_1230:
[----:B--2---:R-:W-:Y:S05]  /*2220*/  BSYNC.RECONVERGENT B0 ;  /* 0x0000000000007941 */ /* 0x004fea0003800200 */
.L_x_1229:
        /* <DEDUP_REMOVED lines=54> */
.L_x_1235:
        /* <DEDUP_REMOVED lines=9> */
.L_x_1228:
[----:B------:R-:W-:Y:S01]  /*2620*/  IMAD.MOV.U32 R40, RZ, RZ, R3 ;  /* 0x000000ffff287224 */ /* 0x000fe200078e0003 */
[----:B------:R-:W-:Y:S01]  /*2630*/  MOV R41, 0x1 ;  /* 0x0000000100297802 */ /* 0x000fe20000000f00 */
[----:B------:R-:W-:Y:S02]  /*2640*/  IMAD.MOV.U32 R42, RZ, RZ, RZ ;  /* 0x000000ffff2a7224 */ /* 0x000fe400078e00ff */
[----:B------:R-:W-:-:S07]  /*2650*/  IMAD.MOV.U32 R39, RZ, RZ, -0x1 ;  /* 0xffffffffff277424 */ /* 0x000fce00078e00ff */
[----:B------:R-:W-:Y:S05]  /*2660*/  WARPSYNC.COLLECTIVE R39, `(.L_x_1236) ;  /* 0x0000000027087348 */ /* 0x000fea0003c00000 */
[----:B------:R0:W1:Y:S02]  /*2670*/  SHFL.UP P0, R38, R40, R41, R42 ;  /* 0x0400002928267389 */ /* 0x000064000000002a */
[----:B01----:R-:W-:Y:S05]  /*2680*/  ENDCOLLECTIVE ;  /* 0x000000000000791b */ /* 0x003fea0003800000 */
.L_x_1236:
[----:B------:R-:W-:Y:S02]  /*2690*/  IMAD.MOV.U32 R41, RZ, RZ, 0x2 ;  /* 0x00000002ff297424 */ /* 0x000fe400078e00ff */
[----:B------:R-:W-:-:S04]  /*26a0*/  IMAD.MOV.U32 R34, RZ, RZ, R38 ;  /* 0x000000ffff227224 */ /* 0x000fc800078e0026 */
[----:B------:R-:W-:-:S05]  /*26b0*/  @P0 IMAD.IADD R34, R3, 0x1, R34 ;  /* 0x0000000103220824 */ /* 0x000fca00078e0222 */
[----:B------:R-:W-:-:S07]  /*26c0*/  MOV R40, R34 ;  /* 0x0000002200287202 */ /* 0x000fce0000000f00 */
[----:B------:R-:W-:Y:S05]  /*26d0*/  WARPSYNC.COLLECTIVE R39, `(.L_x_1237) ;  /* 0x0000000027087348 */ /* 0x000fea0003c00000 */
[----:B------:R0:W1:Y:S02]  /*26e0*/  SHFL.UP P0, R38, R40, R41, R42 ;  /* 0x0400002928267389 */ /* 0x000064000000002a */
[----:B01----:R-:W-:Y:S05]  /*26f0*/  ENDCOLLECTIVE ;  /* 0x000000000000791b */ /* 0x003fea0003800000 */
.L_x_1237:
[----:B------:R-:W-:Y:S02]  /*2700*/  HFMA2 R41, -RZ, RZ, 0, 2.384185791015625e-07 ;  /* 0x00000004ff297431 */ /* 0x000fe400000001ff */
[----:B------:R-:W-:-:S04]  /*2710*/  IMAD.MOV.U32 R35, RZ, RZ, R38 ;  /* 0x000000ffff237224 */ /* 0x000fc800078e0026 */
[----:B------:R-:W-:-:S04]  /*2720*/  @P0 IMAD.IADD R35, R34, 0x1, R35 ;  /* 0x0000000122230824 */ /* 0x000fc800078e0223 */
[----:B------:R-:W-:-:S07]  /*2730*/  IMAD.MOV.U32 R40, RZ, RZ, R35 ;  /* 0x000000ffff287224 */ /* 0x000fce00078e0023 */
[----:B------:R-:W-:Y:S05]  /*2740*/  WARPSYNC.COLLECTIVE R39, `(.L_x_1238) ;  /* 0x0000000027087348 */ /* 0x000fea0003c00000 */
[----:B------:R0:W1:Y:S02]  /*2750*/  SHFL.UP P0, R38, R40, R41, R42 ;  /* 0x0400002928267389 */ /* 0x000064000000002a */
[----:B01----:R-:W-:Y:S05]  /*2760*/  ENDCOLLECTIVE ;  /* 0x000000000000791b */ /* 0x003fea0003800000 */
.L_x_1238:
[----:B------:R-:W-:Y:S02]  /*2770*/  IMAD.MOV.U32 R41, RZ, RZ, 0x8 ;  /* 0x00000008ff297424 */ /* 0x000fe400078e00ff */
[----:B------:R-:W-:-:S04]  /*2780*/  IMAD.MOV.U32 R36, RZ, RZ, R38 ;  /* 0x000000ffff247224 */ /* 0x000fc800078e0026 */
[----:B------:R-:W-:-:S04]  /*2790*/  @P0 IMAD.IADD R36, R35, 0x1, R36 ;  /* 0x0000000123240824 */ /* 0x000fc800078e0224 */
[----:B------:R-:W-:-:S07]  /*27a0*/  IMAD.MOV.U32 R40, RZ, RZ, R36 ;  /* 0x000000ffff287224 */ /* 0x000fce00078e0024 */
[----:B------:R-:W-:Y:S05]  /*27b0*/  WARPSYNC.COLLECTIVE R39, `(.L_x_1239) ;  /* 0x0000000027087348 */ /* 0x000fea0003c00000 */
[----:B------:R0:W1:Y:S02]  /*27c0*/  SHFL.UP P0, R38, R40, R41, R42 ;  /* 0x0400002928267389 */ /* 0x000064000000002a */
[----:B01----:R-:W-:Y:S05]  /*27d0*/  ENDCOLLECTIVE ;  /* 0x000000000000791b */ /* 0x003fea0003800000 */
.L_x_1239:
[----:B------:R-:W-:Y:S01]  /*27e0*/  IMAD.MOV.U32 R41, RZ, RZ, 0x10 ;  /* 0x00000010ff297424 */ /* 0x000fe200078e00ff */
[----:B------:R-:W-:-:S05]  /*27f0*/  MOV R37, R38 ;  /* 0x0000002600257202 */ /* 0x000fca0000000f00 */
[----:B------:R-:W-:-:S04]  /*2800*/  @P0 IMAD.IADD R37, R36, 0x1, R37 ;  /* 0x0000000124250824 */ /* 0x000fc800078e0225 */
[----:B------:R-:W-:-:S07]  /*2810*/  IMAD.MOV.U32 R40, RZ, RZ, R37 ;  /* 0x000000ffff287224 */ /* 0x000fce00078e0025 */
[----:B------:R-:W-:Y:S05]  /*2820*/  WARPSYNC.COLLECTIVE R39, `(.L_x_1240) ;  /* 0x0000000027087348 */ /* 0x000fea0003c00000 */
[----:B------:R0:W1:Y:S02]  /*2830*/  SHFL.UP P0, R38, R40, R41, R42 ;  /* 0x0400002928267389 */ /* 0x000064000000002a */
[----:B01----:R-:W-:Y:S05]  /*2840*/  ENDCOLLECTIVE ;  /* 0x000000000000791b */ /* 0x003fea0003800000 */
.L_x_1240:
[----:B------:R-:W-:Y:S05]  /*2850*/  BRA `(.L_x_1241) ;  /* 0xffffffe800847947 */ /* 0x000fea000383ffff */
.L_x_1242:
        /* <DEDUP_REMOVED lines=10> */
.L_x_1855:


//--------------------- .text._ZN4vllm3moe46moe_align_block_size_small_batch_expert_kernelItLi256EEEvPKT_PiS5_S5_S5_iimiib --------------------------
	.section	.text._ZN4vllm3moe46moe_align_block_size_small_batch_expert_kernelItLi256EEEvPKT_PiS5_S5_S5_iimiib,"ax",@progbits
	.align	128
        .global         _ZN4vllm3moe46moe_align_block_size_small_batch_expert_kernelItLi256EEEvPKT_PiS5_S5_S5_iimiib
        .type           _ZN4vllm3moe46moe_align_block_size_small_batch_expert_kernelItLi256EEEvPKT_PiS5_S5_S5_iimiib,@function
        .size           _ZN4vllm3moe46moe_align_block_size_small_batch_expert_kernelItLi256EEEvPKT_PiS5_S5_S5_iimiib,(.L_x_1856 - _ZN4vllm3moe46moe_align_block_size_small_batch_expert_kernelItLi256EEEvPKT_PiS5_S5_S5_iimiib)
        .other          _ZN4vllm3moe46moe_align_block_size_small_batch_expert_kernelItLi256EEEvPKT_PiS5_S5_S5_iimiib,@"STO_CUDA_ENTRY STV_DEFAULT"
_ZN4vllm3moe46moe_align_block_size_small_batch_expert_kernelItLi256EEEvPKT_PiS5_S5_S5_iimiib:
.text._ZN4vllm3moe46moe_align_block_size_small_batch_expert_kernelItLi256EEEvPKT_PiS5_S5_S5_iimiib:
        /* <DEDUP_REMOVED lines=34> */
.L_x_1247:
        /* <DEDUP_REMOVED lines=27> */
.L_x_1246:
[----:B------:R-:W-:Y:S05]  /*03d0*/  BSYNC.RECONVERGENT B0 ;  /* 0x0000000000007941 */ /* 0x000fea0003800200 */
.L_x_1245:
        /* <DEDUP_REMOVED lines=22> */
.L_x_1249:
[----:B------:R-:W-:Y:S05]  /*0540*/  BSYNC.RECONVERGENT B0 ;  /* 0x0000000000007941 */ /* 0x000fea0003800200 */
.L_x_1248:
        /* <DEDUP_REMOVED lines=18> */
.L_x_1251:
[----:B------:R-:W-:Y:S05]  /*0670*/  BSYNC.RECONVERGENT B0 ;  /* 0x0000000000007941 */ /* 0x000fea0003800200 */
.L_x_1250:
[----:B------:R-:W-:Y:S05]  /*0680*/  @!P1 BRA `(.L_x_1244) ;  /* 0x0000000000409947 */ /* 0x000fea0003800000 */
[----:B------:R-:W1:Y:S01]  /*0690*/  LDCU.64 UR4, c[0x0][0x388] ;  /* 0x00007100ff0477ac */ /* 0x000e620008000a00 */
[----:B------:R-:W3:Y:S01]  /*06a0*/  LDC R9, c[0x0][0x3b0] ;  /* 0x0000ec00ff097b82 */ /* 0x000ee20000000800 */
[----:B------:R-:W-:-:S05]  /*06b0*/  IADD3 R0, P1, PT, RZ, -R0, RZ ;  /* 0x80000000ff007210 */ /* 0x000fca0007f3e0ff */
[----:B------:R-:W-:Y:S01]  /*06c0*/  IMAD.X R4, RZ, RZ, -0x1, P1 ;  /* 0xffffffffff047424 */ /* 0x000fe200008e06ff */
[----:B-12---:R-:W-:-:S04]  /*06d0*/  LEA R5, P0, R7, UR4, 0x2 ;  /* 0x0000000407057c11 */ /* 0x006fc8000f8010ff */
[----:B------:R-:W-:-:S09]  /*06e0*/  LEA.HI.X R6, R7, UR5, R8, 0x2, P0 ;  /* 0x0000000507067c11 */ /* 0x000fd200080f1408 */
.L_x_1252:
        /* <DEDUP_REMOVED lines=10> */
.L_x_1244:
[----:B------:R-:W-:Y:S05]  /*0790*/  WARPSYNC.ALL ;  /* 0x0000000000007948 */ /* 0x000fea0003800000 */
[----:B------:R-:W-:Y:S08]  /*07a0*/  BAR.SYNC.DEFER_BLOCKING 0x0 ;  /* 0x0000000000007b1d */ /* 0x000ff00000010000 */
[----:B------:R-:W-:Y:S08]  /*07b0*/  BAR.SYNC.DEFER_BLOCKING 0x0 ;  /* 0x0000000000007b1d */ /* 0x000ff00000010000 */
[----:B------:R-:W-:Y:S06]  /*07c0*/  BAR.SYNC.DEFER_BLOCKING 0x0 ;  /* 0x0000000000007b1d */ /* 0x000fec0000010000 */
[----:B------:R-:W-:Y:S05]  /*07d0*/  EXIT ;  /* 0x000000000000794d */ /* 0x000fea0003800000 */
.L_x_1243:
        /* <DEDUP_REMOVED lines=23> */
.L_x_1255:
        /* <DEDUP_REMOVED lines=20> */
.L_x_1254:
        /* <DEDUP_REMOVED lines=17> */
.L_x_1256:
        /* <DEDUP_REMOVED lines=12> */
.L_x_1257:
[----:B------:R-:W-:Y:S05]  /*0c60*/  @!P1 BRA `(.L_x_1253) ;  /* 0x0000000000289947 */ /* 0x000fea0003800000 */
[----:B0-----:R-:W-:Y:S01]  /*0c70*/  IMAD.SHL.U32 R5, R6, 0x4, RZ ;  /* 0x0000000406057824 */ /* 0x001fe200078e00ff */
[----:B------:R-:W-:Y:S01]  /*0c80*/  LEA R6, R4, 0xfffffc08, 0x2 ;  /* 0xfffffc0804067811 */ /* 0x000fe200078e10ff */
[----:B------:R-:W-:-:S04]  /*0c90*/  IMAD.MOV R7, RZ, RZ, -R7 ;  /* 0x000000ffff077224 */ /* 0x000fc800078e0a07 */
[----:B------:R-:W-:-:S05]  /*0ca0*/  IMAD R6, R6, R0, R5 ;  /* 0x0000000006067224 */ /* 0x000fca00078e0205 */
[----:B------:R-:W-:-:S07]  /*0cb0*/  IADD3 R6, PT, PT, R6, 0x4, R17 ;  /* 0x0000000406067810 */ /* 0x000fce0007ffe011 */
.L_x_1258:
[----:B------:R-:W-:Y:S01]  /*0cc0*/  VIADD R7, R7, 0x1 ;  /* 0x0000000107077836 */ /* 0x000fe20000000000 */
[----:B------:R0:W-:Y:S04]  /*0cd0*/  STS [R6], RZ ;  /* 0x000000ff06007388 */ /* 0x0001e80000000800 */
[----:B------:R-:W-:Y:S01]  /*0ce0*/  ISETP.NE.AND P0, PT, R7, RZ, PT ;  /* 0x000000ff0700720c */ /* 0x000fe20003f05270 */
[----:B0-----:R-:W-:-:S12]  /*0cf0*/  VIADD R6, R6, 0x4 ;  /* 0x0000000406067836 */ /* 0x001fd80000000000 */
[----:B------:R-:W-:Y:S05]  /*0d00*/  @P0 BRA `(.L_x_1258) ;  /* 0xfffffffc00ec0947 */ /* 0x000fea000383ffff */
.L_x_1253:
        /* <DEDUP_REMOVED lines=13> */
.L_x_1261:
[----:B------:R-:W-:-:S04]  /*0de0*/  LEA R10, P0, R12, UR8, 0x1 ;  /* 0x000000080c0a7c11 */ /* 0x000fc8000f8008ff */
[----:B------:R-:W-:-:S05]  /*0df0*/  LEA.HI.X R11, R12, UR9, R23, 0x1, P0 ;  /* 0x000000090c0b7c11 */ /* 0x000fca00080f0c17 */
[----:B------:R-:W0:Y:S02]  /*0e00*/  LDG.E.U16.CONSTANT R9, desc[UR6][R10.64] ;  /* 0x000000060a097981 */ /* 0x000e24000c1e9500 */
[----:B0-----:R-:W-:-:S06]  /*0e10*/  IMAD.WIDE.U32 R8, R9, 0x4, R6 ;  /* 0x0000000409087825 */ /* 0x001fcc00078e0006 */
        /* <DEDUP_REMOVED lines=14> */
.L_x_1260:
[----:B------:R-:W-:Y:S01]  /*0f00*/  MOV R12, R16 ;  /* 0x00000010000c7202 */ /* 0x000fe20000000f00 */
[----:B------:R-:W-:-:S07]  /*0f10*/  IMAD.MOV.U32 R18, RZ, RZ, R15 ;  /* 0x000000ffff127224 */ /* 0x000fce00078e000f */
.L_x_1262:
[----:B------:R-:W-:-:S04]  /*0f20*/  LEA R8, P0, R12, UR12, 0x1 ;  /* 0x0000000c0c087c11 */ /* 0x000fc8000f8008ff */
[----:B------:R-:W-:-:S05]  /*0f30*/  LEA.HI.X R9, R12, UR13, R18, 0x1, P0 ;  /* 0x0000000d0c097c11 */ /* 0x000fca00080f0c12 */
[----:B------:R-:W2:Y:S01]  /*0f40*/  LDG.E.U16.CONSTANT R8, desc[UR6][R8.64] ;  /* 0x0000000608087981 */ /* 0x000ea2000c1e9500 */
        /* <DEDUP_REMOVED lines=10> */
.L_x_1259:
        /* <DEDUP_REMOVED lines=30> */
.L_x_1268:
        /* <DEDUP_REMOVED lines=72> */
.L_x_1267:
        /* <DEDUP_REMOVED lines=40> */
.L_x_1269:
[----:B------:R-:W-:-:S13]  /*18d0*/  ISETP.NE.OR P0, PT, R5, RZ, P0 ;  /* 0x000000ff0500720c */ /* 0x000fda0000705670 */
[----:B------:R-:W-:Y:S05]  /*18e0*/  @!P0 BRA `(.L_x_1270) ;  /* 0x0000000000548947 */ /* 0x000fea0003800000 */
.L_x_1266:
        /* <DEDUP_REMOVED lines=21> */
.L_x_1270:
[----:B------:R-:W-:-:S12]  /*1a40*/  UIADD3 UR4, UPT, UPT, UR4, 0x1, URZ ;  /* 0x0000000104047890 */ /* 0x000fd8000fffe0ff */
.L_x_1265:
[----:B------:R-:W-:-:S13]  /*1a50*/  ISETP.NE.AND P0, PT, R0, RZ, PT ;  /* 0x000000ff0000720c */ /* 0x000fda0003f05270 */
[----:B------:R-:W-:Y:S05]  /*1a60*/  @!P0 BRA `(.L_x_1264) ;  /* 0x00000000003c8947 */ /* 0x000fea0003800000 */
[----:B------:R-:W-:Y:S01]  /*1a70*/  IMAD R5, R4, 0x4, R17 ;  /* 0x0000000404057824 */ /* 0x000fe200078e0211 */
[----:B------:R-:W-:Y:S01]  /*1a80*/  ULEA UR5, UR4, 0x4, 0x2 ;  /* 0x0000000404057891 */ /* 0x000fe2000f8e10ff */
[----:B------:R-:W-:Y:S02]  /*1a90*/  IMAD.MOV R0, RZ, RZ, -R0 ;  /* 0x000000ffff007224 */ /* 0x000fe400078e0a00 */
[----:B------:R-:W-:Y:S02]  /*1aa0*/  IMAD R12, R6, UR4, RZ ;  /* 0x00000004060c7c24 */ /* 0x000fe4000f8e02ff */
[----:B------:R-:W-:-:S07]  /*1ab0*/  VIADD R5, R5, 0xfffffc04 ;  /* 0xfffffc0405057836 */ /* 0x000fce0000000000 */
.L_x_1271:
        /* <DEDUP_REMOVED lines=10> */
.L_x_1264:
[----:B------:R-:W-:Y:S05]  /*1b60*/  BSYNC.RECONVERGENT B0 ;  /* 0x0000000000007941 */ /* 0x000fea0003800200 */
.L_x_1263:
        /* <DEDUP_REMOVED lines=35> */
.L_x_1276:
        /* <DEDUP_REMOVED lines=144> */
.L_x_1275:
        /* <DEDUP_REMOVED lines=82> */
.L_x_1278:
        /* <DEDUP_REMOVED lines=52> */
.L_x_1280:
[----:B------:R-:W-:Y:S05]  /*2f00*/  BSYNC.RECONVERGENT B2 ;  /* 0x0000000000027941 */ /* 0x000fea0003800200 */
.L_x_1279:
        /* <DEDUP_REMOVED lines=30> */
.L_x_1277:
[----:B------:R-:W-:Y:S05]  /*30f0*/  BSYNC.RECONVERGENT B1 ;  /* 0x0000000000017941 */ /* 0x000fea0003800200 */
.L_x_1274:
[----:B------:R-:W5:Y:S01]  /*3100*/  LDS R5, [R14] ;  /* 0x000000000e057984 */ /* 0x000f620000000800 */
[----:B0-----:R-:W5:Y:S03]  /*3110*/  LDC.64 R2, c[0x0][0x398] ;  /* 0x0000e600ff027b82 */ /* 0x001f660000000a00 */
[----:B-----5:R0:W-:Y:S02]  /*3120*/  STG.E desc[UR6][R2.64], R5 ;  /* 0x0000000502007986 */ /* 0x0201e4000c101906 */
.L_x_1273:
[----:B------:R-:W-:Y:S05]  /*3130*/  BSYNC.RECONVERGENT B0 ;  /* 0x0000000000007941 */ /* 0x000fea0003800200 */
.L_x_1272:
        /* <DEDUP_REMOVED lines=56> */
.L_x_1285:
        /* <DEDUP_REMOVED lines=21> */
.L_x_1284:
[----:B------:R-:W-:Y:S05]  /*3610*/  BSYNC.RECONVERGENT B1 ;  /* 0x0000000000017941 */ /* 0x000fea0003800200 */
.L_x_1283:
        /* <DEDUP_REMOVED lines=11> */
.L_x_1286:
        /* <DEDUP_REMOVED lines=80> */
.L_x_1282:
[----:B0-----:R-:W-:Y:S05]  /*3bd0*/  BSYNC.RECONVERGENT B0 ;  /* 0x0000000000007941 */ /* 0x001fea0003800200 */
.L_x_1281:
        /* <DEDUP_REMOVED lines=54> */
.L_x_1289:
        /* <DEDUP_REMOVED lines=8> */
.L_x_1288:
[----:B------:R-:W-:Y:S05]  /*3fc0*/  BSYNC.RECONVERGENT B0 ;  /* 0x0000000000007941 */ /* 0x000fea0003800200 */
.L_x_1287:
        /* <DEDUP_REMOVED lines=14> */
.L_x_1294:
[----:B-1----:R-:W-:-:S04]  /*40b0*/  LEA R8, P0, R16, UR10, 0x1 ;  /* 0x0000000a10087c11 */ /* 0x002fc8000f8008ff */
[----:B------:R-:W-:-:S05]  /*40c0*/  LEA.HI.X R9, R16, UR11, R15, 0x1, P0 ;  /* 0x0000000b10097c11 */ /* 0x000fca00080f0c0f */
[----:B------:R-:W2:Y:S02]  /*40d0*/  LDG.E.U16.CONSTANT R3, desc[UR6][R8.64] ;  /* 0x0000000608037981 */ /* 0x000ea4000c1e9500 */
[----:B--2---:R-:W-:-:S06]  /*40e0*/  IMAD.WIDE.U32 R2, R3, 0x4, R4 ;  /* 0x0000000403027825 */ /* 0x004fcc00078e0004 */
        /* <DEDUP_REMOVED lines=14> */
.L_x_1293:
[----:B0-----:R-:W-:Y:S05]  /*41d0*/  BSYNC.RECONVERGENT B1 ;  /* 0x0000000000017941 */ /* 0x001fea0003800200 */
.L_x_1292:
[----:B-1----:R-:W-:-:S05]  /*41e0*/  IADD3 R16, P0, PT, R13, R16, RZ ;  /* 0x000000100d107210 */ /* 0x002fca0007f1e0ff */
[----:B------:R-:W-:Y:S01]  /*41f0*/  IMAD.X R15, RZ, RZ, R15, P0 ;  /* 0x000000ffff0f7224 */ /* 0x000fe200000e060f */
[----:B------:R-:W-:-:S04]  /*4200*/  ISETP.GE.U32.AND P0, PT, R16, UR12, PT ;  /* 0x0000000c10007c0c */ /* 0x000fc8000bf06070 */
[----:B------:R-:W-:-:S13]  /*4210*/  ISETP.GE.U32.AND.EX P0, PT, R15, UR13, PT, P0 ;  /* 0x0000000d0f007c0c */ /* 0x000fda000bf06100 */
[----:B------:R-:W-:Y:S05]  /*4220*/  @!P0 BRA `(.L_x_1294) ;  /* 0xfffffffc00a08947 */ /* 0x000fea000383ffff */
[----:B------:R-:W-:Y:S05]  /*4230*/  BSYNC.RECONVERGENT B0 ;  /* 0x0000000000007941 */ /* 0x000fea0003800200 */
.L_x_1291:
[----:B------:R-:W-:Y:S05]  /*4240*/  EXIT ;  /* 0x000000000000794d */ /* 0x000fea0003800000 */
.L_x_1290:
[----:B------:R-:W-:Y:S01]  /*4250*/  BSSY.RECONVERGENT B0, `(.L_x_1295) ;  /* 0x0000013000007945 */ /* 0x000fe20003800200 */
.L_x_1296:
[----:B-1--4-:R-:W-:-:S04]  /*4260*/  LEA R6, P0, R16, UR14, 0x1 ;  /* 0x0000000e10067c11 */ /* 0x012fc8000f8008ff */
[----:B------:R-:W-:-:S05]  /*4270*/  LEA.HI.X R7, R16, UR15, R15, 0x1, P0 ;  /* 0x0000000f10077c11 */ /* 0x000fca00080f0c0f */
[----:B------:R-:W2:Y:S02]  /*4280*/  LDG.E.U16.CONSTANT R6, desc[UR6][R6.64] ;  /* 0x0000000606067981 */ /* 0x000ea4000c1e9500 */
        /* <DEDUP_REMOVED lines=16> */
.L_x_1295:
[----:B------:R-:W-:Y:S05]  /*4390*/  EXIT ;  /* 0x000000000000794d */ /* 0x000fea0003800000 */
.L_x_1297:
        /* <DEDUP_REMOVED lines=14> */
.L_x_1856:


//--------------------- .text._ZN4vllm3moe35count_and_sort_expert_tokens_kernelIlEEvPKT_PiS5_S5_miiib --------------------------
	.section	.text._ZN4vllm3moe35count_and_sort_expert_tokens_kernelIlEEvPKT_PiS5_S5_miiib,"ax",@progbits
	.align	128
        .global         _ZN4vllm3moe35count_and_sort_expert_tokens_kernelIlEEvPKT_PiS5_S5_miiib
        .type           _ZN4vllm3moe35count_and_sort_expert_tokens_kernelIlEEvPKT_PiS5_S5_miiib,@function
        .size           _ZN4vllm3moe35count_and_sort_expert_tokens_kernelIlEEvPKT_PiS5_S5_miiib,(.L_x_1857 - _ZN4vllm3moe35count_and_sort_expert_tokens_kernelIlEEvPKT_PiS5_S5_miiib)
        .other          _ZN4vllm3moe35count_and_sort_expert_tokens_kernelIlEEvPKT_PiS5_S5_miiib,@"STO_CUDA_ENTRY STV_DEFAULT"
_ZN4vllm3moe35count_and_sort_expert_tokens_kernelIlEEvPKT_PiS5_S5_miiib:
.text._ZN4vllm3moe35count_and_sort_expert_tokens_kernelIlEEvPKT_PiS5_S5_miiib:
        /* <DEDUP_REMOVED lines=29> */
.L_x_1302:
        /* <DEDUP_REMOVED lines=17> */
.L_x_1301:
[----:B-1----:R-:W-:Y:S05]  /*02e0*/  BSYNC.RECONVERGENT B1 ;  /* 0x0000000000017941 */ /* 0x002fea0003800200 */
.L_x_1300:
[----:B0-----:R-:W-:-:S05]  /*02f0*/  IADD3 R7, P0, PT, R0, R7, RZ ;  /* 0x0000000700077210 */ /* 0x001fca0007f1e0ff */
[----:B------:R-:W-:Y:S01]  /*0300*/  IMAD.X R6, RZ, RZ, R6, P0 ;  /* 0x000000ffff067224 */ /* 0x000fe200000e0606 */
[----:B------:R-:W-:-:S04]  /*0310*/  ISETP.GE.U32.AND P0, PT, R7, UR14, PT ;  /* 0x0000000e07007c0c */ /* 0x000fc8000bf06070 */
[----:B------:R-:W-:-:S13]  /*0320*/  ISETP.GE.U32.AND.EX P0, PT, R6, UR15, PT, P0 ;  /* 0x0000000f06007c0c */ /* 0x000fda000bf06100 */
[----:B------:R-:W-:Y:S05]  /*0330*/  @!P0 BRA `(.L_x_1302) ;  /* 0xfffffffc00a48947 */ /* 0x000fea000383ffff */
[----:B------:R-:W-:Y:S05]  /*0340*/  BSYNC.RECONVERGENT B0 ;  /* 0x0000000000007941 */ /* 0x000fea0003800200 */
.L_x_1299:
[----:B------:R-:W-:Y:S05]  /*0350*/  EXIT ;  /* 0x000000000000794d */ /* 0x000fea0003800000 */
.L_x_1298:
[----:B------:R-:W-:Y:S01]  /*0360*/  BSSY.RECONVERGENT B0, `(.L_x_1303) ;  /* 0x0000014000007945 */ /* 0x000fe20003800200 */
.L_x_1306:
        /* <DEDUP_REMOVED lines=13> */
.L_x_1305:
[----:B------:R-:W-:Y:S05]  /*0440*/  BSYNC.RECONVERGENT B1 ;  /* 0x0000000000017941 */ /* 0x000fea0003800200 */
.L_x_1304:
[----:B0-----:R-:W-:-:S05]  /*0450*/  IADD3 R7, P0, PT, R0, R7, RZ ;  /* 0x0000000700077210 */ /* 0x001fca0007f1e0ff */
[----:B------:R-:W-:Y:S01]  /*0460*/  IMAD.X R6, RZ, RZ, R6, P0 ;  /* 0x000000ffff067224 */ /* 0x000fe200000e0606 */
[----:B------:R-:W-:-:S04]  /*0470*/  ISETP.GE.U32.AND P0, PT, R7, UR20, PT ;  /* 0x0000001407007c0c */ /* 0x000fc8000bf06070 */
[----:B------:R-:W-:-:S13]  /*0480*/  ISETP.GE.U32.AND.EX P0, PT, R6, UR21, PT, P0 ;  /* 0x0000001506007c0c */ /* 0x000fda000bf06100 */
[----:B------:R-:W-:Y:S05]  /*0490*/  @!P0 BRA `(.L_x_1306) ;  /* 0xfffffffc00b48947 */ /* 0x000fea000383ffff */
[----:B------:R-:W-:Y:S05]  /*04a0*/  BSYNC.RECONVERGENT B0 ;  /* 0x0000000000007941 */ /* 0x000fea0003800200 */
.L_x_1303:
[----:B------:R-:W-:Y:S05]  /*04b0*/  EXIT ;  /* 0x000000000000794d */ /* 0x000fea0003800000 */
.L_x_1307:
        /* <DEDUP_REMOVED lines=12> */
.L_x_1857:


//--------------------- .text._ZN4vllm3moe27moe_align_block_size_kernelIlEEvPKT_PiS5_S5_S5_iiiimS5_iib --------------------------
	.section	.text._ZN4vllm3moe27moe_align_block_size_kernelIlEEvPKT_PiS5_S5_S5_iiiimS5_iib,"ax",@progbits
	.align	128
        .global         _ZN4vllm3moe27moe_align_block_size_kernelIlEEvPKT_PiS5_S5_S5_iiiimS5_iib
        .type           _ZN4vllm3moe27moe_align_block_size_kernelIlEEvPKT_PiS5_S5_S5_iiiimS5_iib,@function
        .size           _ZN4vllm3moe27moe_align_block_size_kernelIlEEvPKT_PiS5_S5_S5_iiiimS5_iib,(.L_x_1858 - _ZN4vllm3moe27moe_align_block_size_kernelIlEEvPKT_PiS5_S5_S5_iiiimS5_iib)
        .other          _ZN4vllm3moe27moe_align_block_size_kernelIlEEvPKT_PiS5_S5_S5_iiiimS5_iib,@"STO_CUDA_ENTRY STV_DEFAULT"
_ZN4vllm3moe27moe_align_block_size_kernelIlEEvPKT_PiS5_S5_S5_iiiimS5_iib:
.text._ZN4vllm3moe27moe_align_block_size_kernelIlEEvPKT_PiS5_S5_S5_iiiimS5_iib:
        /* <DEDUP_REMOVED lines=15> */
.L_x_1309:
        /* <DEDUP_REMOVED lines=9> */
.L_x_1308:
        /* <DEDUP_REMOVED lines=19> */
.L_x_1312:
        /* <DEDUP_REMOVED lines=29> */
.L_x_1311:
        /* <DEDUP_REMOVED lines=24> */
.L_x_1313:
        /* <DEDUP_REMOVED lines=18> */
.L_x_1314:
        /* <DEDUP_REMOVED lines=10> */
.L_x_1310:
        /* <DEDUP_REMOVED lines=25> */
.L_x_1321:
        /* <DEDUP_REMOVED lines=18> */
.L_x_1320:
[----:B------:R-:W-:Y:S05]  /*0a70*/  BSYNC.RECONVERGENT B2 ;  /* 0x0000000000027941 */ /* 0x000fea0003800200 */
.L_x_1319:
[----:B------:R-:W-:Y:S05]  /*0a80*/  @!P0 BRA `(.L_x_1321) ;  /* 0xfffffffc00b08947 */ /* 0x000fea000383ffff */
[----:B------:R-:W-:Y:S05]  /*0a90*/  BSYNC.RECONVERGENT B1 ;  /* 0x0000000000017941 */ /* 0x000fea0003800200 */
.L_x_1318:
[----:B------:R-:W-:Y:S05]  /*0aa0*/  BRA `(.L_x_1316) ;  /* 0x0000000000487947 */ /* 0x000fea0003800000 */
.L_x_1317:
[----:B------:R-:W4:Y:S01]  /*0ab0*/  S2R R5, SR_CgaCtaId ;  /* 0x0000000000057919 */ /* 0x000f220000008800 */
[----:B--2---:R-:W-:-:S05]  /*0ac0*/  MOV R0, 0x400 ;  /* 0x0000040000007802 */ /* 0x004fca0000000f00 */
[----:B------:R-:W-:-:S05]  /*0ad0*/  VIADD R0, R0, 0x10a0 ;  /* 0x000010a000007836 */ /* 0x000fca0000000000 */
[----:B----4-:R-:W-:-:S07]  /*0ae0*/  LEA R8, R5, R0, 0x18 ;  /* 0x0000000005087211 */ /* 0x010fce00078ec0ff */
.L_x_1324:
        /* <DEDUP_REMOVED lines=12> */
.L_x_1323:
[----:B---3--:R-:W-:Y:S05]  /*0bb0*/  BSYNC.RECONVERGENT B1 ;  /* 0x0000000000017941 */ /* 0x008fea0003800200 */
.L_x_1322:
[----:B------:R-:W-:Y:S05]  /*0bc0*/  @!P0 BRA `(.L_x_1324) ;  /* 0xfffffffc00c88947 */ /* 0x000fea000383ffff */
.L_x_1316:
[----:B0--3--:R-:W-:Y:S05]  /*0bd0*/  BSYNC.RECONVERGENT B0 ;  /* 0x0000000000007941 */ /* 0x009fea0003800200 */
.L_x_1315:
        /* <DEDUP_REMOVED lines=41> */
.L_x_1326:
[----:B------:R-:W-:Y:S05]  /*0e70*/  BSYNC.RECONVERGENT B0 ;  /* 0x0000000000007941 */ /* 0x000fea0003800200 */
.L_x_1325:
        /* <DEDUP_REMOVED lines=65> */
.L_x_1341:
        /* <DEDUP_REMOVED lines=65> */
.L_x_1327:
        /* <DEDUP_REMOVED lines=73> */
.L_x_1333:
        /* <DEDUP_REMOVED lines=21> */
.L_x_1332:
[----:B--2---:R-:W-:Y:S05]  /*1c80*/  BSYNC.RECONVERGENT B1 ;  /* 0x0000000000017941 */ /* 0x004fea0003800200 */
.L_x_1331:
        /* <DEDUP_REMOVED lines=12> */
.L_x_1334:
        /* <DEDUP_REMOVED lines=79> */
.L_x_1330:
[----:B--2---:R-:W-:Y:S05]  /*2240*/  BSYNC.RECONVERGENT B0 ;  /* 0x0000000000007941 */ /* 0x004fea0003800200 */
.L_x_1329:
        /* <DEDUP_REMOVED lines=54> */
.L_x_1335:
        /* <DEDUP_REMOVED lines=9> */
.L_x_1328:
[----:B------:R-:W-:Y:S01]  /*2640*/  IMAD.MOV.U32 R40, RZ, RZ, R3 ;  /* 0x000000ffff287224 */ /* 0x000fe200078e0003 */
[----:B------:R-:W-:Y:S01]  /*2650*/  MOV R39, 0xffffffff ;  /* 0xffffffff00277802 */ /* 0x000fe20000000f00 */
[----:B------:R-:W-:Y:S02]  /*2660*/  IMAD.MOV.U32 R41, RZ, RZ, 0x1 ;  /* 0x00000001ff297424 */ /* 0x000fe400078e00ff */
[----:B------:R-:W-:-:S07]  /*2670*/  IMAD.MOV.U32 R42, RZ, RZ, RZ ;  /* 0x000000ffff2a7224 */ /* 0x000fce00078e00ff */
[----:B------:R-:W-:Y:S05]  /*2680*/  WARPSYNC.COLLECTIVE R39, `(.L_x_1336) ;  /* 0x0000000027087348 */ /* 0x000fea0003c00000 */
[----:B------:R0:W1:Y:S02]  /*2690*/  SHFL.UP P0, R38, R40, R41, R42 ;  /* 0x0400002928267389 */ /* 0x000064000000002a */
[----:B01----:R-:W-:Y:S05]  /*26a0*/  ENDCOLLECTIVE ;  /* 0x000000000000791b */ /* 0x003fea0003800000 */
.L_x_1336:
[----:B------:R-:W-:Y:S02]  /*26b0*/  IMAD.MOV.U32 R41, RZ, RZ, 0x2 ;  /* 0x00000002ff297424 */ /* 0x000fe400078e00ff */
[----:B------:R-:W-:-:S04]  /*26c0*/  IMAD.MOV.U32 R34, RZ, RZ, R38 ;  /* 0x000000ffff227224 */ /* 0x000fc800078e0026 */
[----:B------:R-:W-:-:S04]  /*26d0*/  @P0 IMAD.IADD R34, R3, 0x1, R34 ;  /* 0x0000000103220824 */ /* 0x000fc800078e0222 */
[----:B------:R-:W-:-:S07]  /*26e0*/  IMAD.MOV.U32 R40, RZ, RZ, R34 ;  /* 0x000000ffff287224 */ /* 0x000fce00078e0022 */
[----:B------:R-:W-:Y:S05]  /*26f0*/  WARPSYNC.COLLECTIVE R39, `(.L_x_1337) ;  /* 0x0000000027087348 */ /* 0x000fea0003c00000 */
[----:B------:R0:W1:Y:S02]  /*2700*/  SHFL.UP P0, R38, R40, R41, R42 ;  /* 0x0400002928267389 */ /* 0x000064000000002a */
[----:B01----:R-:W-:Y:S05]  /*2710*/  ENDCOLLECTIVE ;  /* 0x000000000000791b */ /* 0x003fea0003800000 */
.L_x_1337:
[----:B------:R-:W-:Y:S02]  /*2720*/  IMAD.MOV.U32 R41, RZ, RZ, 0x4 ;  /* 0x00000004ff297424 */ /* 0x000fe400078e00ff */
[----:B------:R-:W-:-:S05]  /*2730*/  IMAD.MOV.U32 R35, RZ, RZ, R38 ;  /* 0x000000ffff237224 */ /* 0x000fca00078e0026 */
[----:B------:R-:W-:-:S05]  /*2740*/  @P0 IADD3 R35, PT, PT, R34, R35, RZ ;  /* 0x0000002322230210 */ /* 0x000fca0007ffe0ff */
[----:B------:R-:W-:-:S07]  /*2750*/  IMAD.MOV.U32 R40, RZ, RZ, R35 ;  /* 0x000000ffff287224 */ /* 0x000fce00078e0023 */
[----:B------:R-:W-:Y:S05]  /*2760*/  WARPSYNC.COLLECTIVE R39, `(.L_x_1338) ;  /* 0x0000000027087348 */ /* 0x000fea0003c00000 */
[----:B------:R0:W1:Y:S02]  /*2770*/  SHFL.UP P0, R38, R40, R41, R42 ;  /* 0x0400002928267389 */ /* 0x000064000000002a */
[----:B01----:R-:W-:Y:S05]  /*2780*/  ENDCOLLECTIVE ;  /* 0x000000000000791b */ /* 0x003fea0003800000 */
.L_x_1338:
[----:B------:R-:W-:Y:S02]  /*2790*/  HFMA2 R41, -RZ, RZ, 0, 4.76837158203125e-07 ;  /* 0x00000008ff297431 */ /* 0x000fe400000001ff */
[----:B------:R-:W-:-:S04]  /*27a0*/  IMAD.MOV.U32 R36, RZ, RZ, R38 ;  /* 0x000000ffff247224 */ /* 0x000fc800078e0026 */
[----:B------:R-:W-:-:S04]  /*27b0*/  @P0 IMAD.IADD R36, R35, 0x1, R36 ;  /* 0x0000000123240824 */ /* 0x000fc800078e0224 */
[----:B------:R-:W-:-:S07]  /*27c0*/  IMAD.MOV.U32 R40, RZ, RZ, R36 ;  /* 0x000000ffff287224 */ /* 0x000fce00078e0024 */
[----:B------:R-:W-:Y:S05]  /*27d0*/  WARPSYNC.COLLECTIVE R39, `(.L_x_1339) ;  /* 0x0000000027087348 */ /* 0x000fea0003c00000 */
[----:B------:R0:W1:Y:S02]  /*27e0*/  SHFL.UP P0, R38, R40, R41, R42 ;  /* 0x0400002928267389 */ /* 0x000064000000002a */
[----:B01----:R-:W-:Y:S05]  /*27f0*/  ENDCOLLECTIVE ;  /* 0x000000000000791b */ /* 0x003fea0003800000 */
.L_x_1339:
[----:B------:R-:W-:Y:S02]  /*2800*/  IMAD.MOV.U32 R41, RZ, RZ, 0x10 ;  /* 0x00000010ff297424 */ /* 0x000fe400078e00ff */
[----:B------:R-:W-:-:S04]  /*2810*/  IMAD.MOV.U32 R37, RZ, RZ, R38 ;  /* 0x000000ffff257224 */ /* 0x000fc800078e0026 */
[----:B------:R-:W-:-:S04]  /*2820*/  @P0 IMAD.IADD R37, R36, 0x1, R37 ;  /* 0x0000000124250824 */ /* 0x000fc800078e0225 */
[----:B------:R-:W-:-:S07]  /*2830*/  IMAD.MOV.U32 R40, RZ, RZ, R37 ;  /* 0x000000ffff287224 */ /* 0x000fce00078e0025 */
[----:B------:R-:W-:Y:S05]  /*2840*/  WARPSYNC.COLLECTIVE R39, `(.L_x_1340) ;  /* 0x0000000027087348 */ /* 0x000fea0003c00000 */
[----:B------:R0:W1:Y:S02]  /*2850*/  SHFL.UP P0, R38, R40, R41, R42 ;  /* 0x0400002928267389 */ /* 0x000064000000002a */
[----:B01----:R-:W-:Y:S05]  /*2860*/  ENDCOLLECTIVE ;  /* 0x000000000000791b */ /* 0x003fea0003800000 */
.L_x_1340:
[----:B------:R-:W-:Y:S05]  /*2870*/  BRA `(.L_x_1341) ;  /* 0xffffffe800847947 */ /* 0x000fea000383ffff */
.L_x_1342:
        /* <DEDUP_REMOVED lines=16> */
.L_x_1858:


//--------------------- .text._ZN4vllm3moe46moe_align_block_size_small_batch_expert_kernelIlLi256EEEvPKT_PiS5_S5_S5_iimiib --------------------------
	.section	.text._ZN4vllm3moe46moe_align_block_size_small_batch_expert_kernelIlLi256EEEvPKT_PiS5_S5_S5_iimiib,"ax",@progbits
	.align	128
        .global         _ZN4vllm3moe46moe_align_block_size_small_batch_expert_kernelIlLi256EEEvPKT_PiS5_S5_S5_iimiib
        .type           _ZN4vllm3moe46moe_align_block_size_small_batch_expert_kernelIlLi256EEEvPKT_PiS5_S5_S5_iimiib,@function
        .size           _ZN4vllm3moe46moe_align_block_size_small_batch_expert_kernelIlLi256EEEvPKT_PiS5_S5_S5_iimiib,(.L_x_1859 - _ZN4vllm3moe46moe_align_block_size_small_batch_expert_kernelIlLi256EEEvPKT_PiS5_S5_S5_iimiib)
        .other          _ZN4vllm3moe46moe_align_block_size_small_batch_expert_kernelIlLi256EEEvPKT_PiS5_S5_S5_iimiib,@"STO_CUDA_ENTRY STV_DEFAULT"
_ZN4vllm3moe46moe_align_block_size_small_batch_expert_kernelIlLi256EEEvPKT_PiS5_S5_S5_iimiib:
.text._ZN4vllm3moe46moe_align_block_size_small_batch_expert_kernelIlLi256EEEvPKT_PiS5_S5_S5_iimiib:
        /* <DEDUP_REMOVED lines=35> */
.L_x_1347:
        /* <DEDUP_REMOVED lines=27> */
.L_x_1346:
[----:B------:R-:W-:Y:S05]  /*03e0*/  BSYNC.RECONVERGENT B0 ;  /* 0x0000000000007941 */ /* 0x000fea0003800200 */
.L_x_1345:
        /* <DEDUP_REMOVED lines=22> */
.L_x_1349:
[----:B------:R-:W-:Y:S05]  /*0550*/  BSYNC.RECONVERGENT B0 ;  /* 0x0000000000007941 */ /* 0x000fea0003800200 */
.L_x_1348:
        /* <DEDUP_REMOVED lines=18> */
.L_x_1351:
[----:B------:R-:W-:Y:S05]  /*0680*/  BSYNC.RECONVERGENT B0 ;  /* 0x0000000000007941 */ /* 0x000fea0003800200 */
.L_x_1350:
[----:B------:R-:W-:Y:S05]  /*0690*/  @!P1 BRA `(.L_x_1344) ;  /* 0x0000000000409947 */ /* 0x000fea0003800000 */
[----:B------:R-:W1:Y:S01]  /*06a0*/  LDCU.64 UR4, c[0x0][0x388] ;  /* 0x00007100ff0477ac */ /* 0x000e620008000a00 */
[----:B------:R-:W3:Y:S01]  /*06b0*/  LDC R9, c[0x0][0x3b0] ;  /* 0x0000ec00ff097b82 */ /* 0x000ee20000000800 */
[----:B------:R-:W-:-:S05]  /*06c0*/  IADD3 R0, P1, PT, RZ, -R0, RZ ;  /* 0x80000000ff007210 */ /* 0x000fca0007f3e0ff */
[----:B------:R-:W-:Y:S01]  /*06d0*/  IMAD.X R4, RZ, RZ, -0x1, P1 ;  /* 0xffffffffff047424 */ /* 0x000fe200008e06ff */
[----:B-12---:R-:W-:-:S04]  /*06e0*/  LEA R5, P0, R7, UR4, 0x2 ;  /* 0x0000000407057c11 */ /* 0x006fc8000f8010ff */
[----:B------:R-:W-:-:S09]  /*06f0*/  LEA.HI.X R6, R7, UR5, R8, 0x2, P0 ;  /* 0x0000000507067c11 */ /* 0x000fd200080f1408 */
.L_x_1352:
        /* <DEDUP_REMOVED lines=10> */
.L_x_1344:
[----:B------:R-:W-:Y:S05]  /*07a0*/  WARPSYNC.ALL ;  /* 0x0000000000007948 */ /* 0x000fea0003800000 */
[----:B------:R-:W-:Y:S08]  /*07b0*/  BAR.SYNC.DEFER_BLOCKING 0x0 ;  /* 0x0000000000007b1d */ /* 0x000ff00000010000 */
[----:B------:R-:W-:Y:S08]  /*07c0*/  BAR.SYNC.DEFER_BLOCKING 0x0 ;  /* 0x0000000000007b1d */ /* 0x000ff00000010000 */
[----:B------:R-:W-:Y:S06]  /*07d0*/  BAR.SYNC.DEFER_BLOCKING 0x0 ;  /* 0x0000000000007b1d */ /* 0x000fec0000010000 */
[----:B------:R-:W-:Y:S05]  /*07e0*/  EXIT ;  /* 0x000000000000794d */ /* 0x000fea0003800000 */
.L_x_1343:
        /* <DEDUP_REMOVED lines=23> */
.L_x_1355:
        /* <DEDUP_REMOVED lines=20> */
.L_x_1354:
        /* <DEDUP_REMOVED lines=17> */
.L_x_1356:
        /* <DEDUP_REMOVED lines=12> */
.L_x_1357:
[----:B------:R-:W-:Y:S05]  /*0c70*/  @!P1 BRA `(.L_x_1353) ;  /* 0x0000000000289947 */ /* 0x000fea0003800000 */
[----:B0-----:R-:W-:Y:S01]  /*0c80*/  SHF.L.U32 R5, R6, 0x2, RZ ;  /* 0x0000000206057819 */ /* 0x001fe200000006ff */
[----:B------:R-:W-:Y:S01]  /*0c90*/  IMAD.MOV R7, RZ, RZ, -R7 ;  /* 0x000000ffff077224 */ /* 0x000fe200078e0a07 */
[----:B------:R-:W-:-:S05]  /*0ca0*/  LEA R6, R4, 0xfffffc08, 0x2 ;  /* 0xfffffc0804067811 */ /* 0x000fca00078e10ff */
[----:B------:R-:W-:-:S05]  /*0cb0*/  IMAD R6, R6, R0, R5 ;  /* 0x0000000006067224 */ /* 0x000fca00078e0205 */
[----:B------:R-:W-:-:S07]  /*0cc0*/  IADD3 R6, PT, PT, R6, 0x4, R17 ;  /* 0x0000000406067810 */ /* 0x000fce0007ffe011 */
.L_x_1358:
[----:B------:R-:W-:Y:S01]  /*0cd0*/  VIADD R7, R7, 0x1 ;  /* 0x0000000107077836 */ /* 0x000fe20000000000 */
[----:B------:R0:W-:Y:S04]  /*0ce0*/  STS [R6], RZ ;  /* 0x000000ff06007388 */ /* 0x0001e80000000800 */
[----:B------:R-:W-:Y:S01]  /*0cf0*/  ISETP.NE.AND P0, PT, R7, RZ, PT ;  /* 0x000000ff0700720c */ /* 0x000fe20003f05270 */
[----:B0-----:R-:W-:-:S12]  /*0d00*/  VIADD R6, R6, 0x4 ;  /* 0x0000000406067836 */ /* 0x001fd80000000000 */
[----:B------:R-:W-:Y:S05]  /*0d10*/  @P0 BRA `(.L_x_1358) ;  /* 0xfffffffc00ec0947 */ /* 0x000fea000383ffff */
.L_x_1353:
        /* <DEDUP_REMOVED lines=12> */
.L_x_1361:
        /* <DEDUP_REMOVED lines=20> */
.L_x_1360:
[----:B------:R-:W-:Y:S01]  /*0f20*/  IMAD.MOV.U32 R12, RZ, RZ, R16 ;  /* 0x000000ffff0c7224 */ /* 0x000fe200078e0010 */
[----:B------:R-:W-:-:S07]  /*0f30*/  MOV R18, R15 ;  /* 0x0000000f00127202 */ /* 0x000fce0000000f00 */
.L_x_1362:
        /* <DEDUP_REMOVED lines=13> */
.L_x_1359:
        /* <DEDUP_REMOVED lines=30> */
.L_x_1368:
        /* <DEDUP_REMOVED lines=72> */
.L_x_1367:
        /* <DEDUP_REMOVED lines=40> */
.L_x_1369:
[----:B------:R-:W-:-:S13]  /*18f0*/  ISETP.NE.OR P0, PT, R5, RZ, P0 ;  /* 0x000000ff0500720c */ /* 0x000fda0000705670 */
[----:B------:R-:W-:Y:S05]  /*1900*/  @!P0 BRA `(.L_x_1370) ;  /* 0x0000000000548947 */ /* 0x000fea0003800000 */
.L_x_1366:
        /* <DEDUP_REMOVED lines=21> */
.L_x_1370:
[----:B------:R-:W-:-:S12]  /*1a60*/  UIADD3 UR4, UPT, UPT, UR4, 0x1, URZ ;  /* 0x0000000104047890 */ /* 0x000fd8000fffe0ff */
.L_x_1365:
[----:B------:R-:W-:-:S13]  /*1a70*/  ISETP.NE.AND P0, PT, R0, RZ, PT ;  /* 0x000000ff0000720c */ /* 0x000fda0003f05270 */
[----:B------:R-:W-:Y:S05]  /*1a80*/  @!P0 BRA `(.L_x_1364) ;  /* 0x00000000003c8947 */ /* 0x000fea0003800000 */
[----:B------:R-:W-:Y:S01]  /*1a90*/  IMAD R5, R4, 0x4, R17 ;  /* 0x0000000404057824 */ /* 0x000fe200078e0211 */
[----:B------:R-:W-:Y:S01]  /*1aa0*/  ULEA UR5, UR4, 0x4, 0x2 ;  /* 0x0000000404057891 */ /* 0x000fe2000f8e10ff */
[----:B------:R-:W-:Y:S02]  /*1ab0*/  IMAD.MOV R0, RZ, RZ, -R0 ;  /* 0x000000ffff007224 */ /* 0x000fe400078e0a00 */
[----:B------:R-:W-:Y:S02]  /*1ac0*/  IMAD R12, R6, UR4, RZ ;  /* 0x00000004060c7c24 */ /* 0x000fe4000f8e02ff */
[----:B------:R-:W-:-:S07]  /*1ad0*/  VIADD R5, R5, 0xfffffc04 ;  /* 0xfffffc0405057836 */ /* 0x000fce0000000000 */
.L_x_1371:
        /* <DEDUP_REMOVED lines=10> */
.L_x_1364:
[----:B------:R-:W-:Y:S05]  /*1b80*/  BSYNC.RECONVERGENT B0 ;  /* 0x0000000000007941 */ /* 0x000fea0003800200 */
.L_x_1363:
        /* <DEDUP_REMOVED lines=35> */
.L_x_1376:
        /* <DEDUP_REMOVED lines=144> */
.L_x_1375:
        /* <DEDUP_REMOVED lines=82> */
.L_x_1378:
        /* <DEDUP_REMOVED lines=52> */
.L_x_1380:
[----:B------:R-:W-:Y:S05]  /*2f20*/  BSYNC.RECONVERGENT B2 ;  /* 0x0000000000027941 */ /* 0x000fea0003800200 */
.L_x_1379:
        /* <DEDUP_REMOVED lines=30> */
.L_x_1377:
[----:B------:R-:W-:Y:S05]  /*3110*/  BSYNC.RECONVERGENT B1 ;  /* 0x0000000000017941 */ /* 0x000fea0003800200 */
.L_x_1374:
[----:B------:R-:W5:Y:S01]  /*3120*/  LDS R5, [R14] ;  /* 0x000000000e057984 */ /* 0x000f620000000800 */
[----:B0-----:R-:W5:Y:S03]  /*3130*/  LDC.64 R2, c[0x0][0x398] ;  /* 0x0000e600ff027b82 */ /* 0x001f660000000a00 */
[----:B-----5:R0:W-:Y:S02]  /*3140*/  STG.E desc[UR6][R2.64], R5 ;  /* 0x0000000502007986 */ /* 0x0201e4000c101906 */
.L_x_1373:
[----:B------:R-:W-:Y:S05]  /*3150*/  BSYNC.RECONVERGENT B0 ;  /* 0x0000000000007941 */ /* 0x000fea0003800200 */
.L_x_1372:
        /* <DEDUP_REMOVED lines=56> */
.L_x_1385:
        /* <DEDUP_REMOVED lines=21> */
.L_x_1384:
[----:B------:R-:W-:Y:S05]  /*3630*/  BSYNC.RECONVERGENT B1 ;  /* 0x0000000000017941 */ /* 0x000fea0003800200 */
.L_x_1383:
        /* <DEDUP_REMOVED lines=11> */
.L_x_1386:
        /* <DEDUP_REMOVED lines=80> */
.L_x_1382:
[----:B0-----:R-:W-:Y:S05]  /*3bf0*/  BSYNC.RECONVERGENT B0 ;  /* 0x0000000000007941 */ /* 0x001fea0003800200 */
.L_x_1381:
        /* <DEDUP_REMOVED lines=54> */
.L_x_1389:
        /* <DEDUP_REMOVED lines=8> */
.L_x_1388:
[----:B------:R-:W-:Y:S05]  /*3fe0*/  BSYNC.RECONVERGENT B0 ;  /* 0x0000000000007941 */ /* 0x000fea0003800200 */
.L_x_1387:
        /* <DEDUP_REMOVED lines=14> */
.L_x_1394:
        /* <DEDUP_REMOVED lines=20> */
.L_x_1393:
[----:B------:R-:W-:Y:S05]  /*4210*/  BSYNC.RECONVERGENT B1 ;  /* 0x0000000000017941 */ /* 0x000fea0003800200 */
.L_x_1392:
[----:B0-----:R-:W-:-:S05]  /*4220*/  IADD3 R16, P0, PT, R13, R16, RZ ;  /* 0x000000100d107210 */ /* 0x001fca0007f1e0ff */
[----:B------:R-:W-:Y:S01]  /*4230*/  IMAD.X R15, RZ, RZ, R15, P0 ;  /* 0x000000ffff0f7224 */ /* 0x000fe200000e060f */
[----:B------:R-:W-:-:S04]  /*4240*/  ISETP.GE.U32.AND P0, PT, R16, UR14, PT ;  /* 0x0000000e10007c0c */ /* 0x000fc8000bf06070 */
[----:B------:R-:W-:-:S13]  /*4250*/  ISETP.GE.U32.AND.EX P0, PT, R15, UR15, PT, P0 ;  /* 0x0000000f0f007c0c */ /* 0x000fda000bf06100 */
[----:B------:R-:W-:Y:S05]  /*4260*/  @!P0 BRA `(.L_x_1394) ;  /* 0xfffffffc00988947 */ /* 0x000fea000383ffff */
[----:B------:R-:W-:Y:S05]  /*4270*/  BSYNC.RECONVERGENT B0 ;  /* 0x0000000000007941 */ /* 0x000fea0003800200 */
.L_x_1391:
[----:B------:R-:W-:Y:S05]  /*4280*/  EXIT ;  /* 0x000000000000794d */ /* 0x000fea0003800000 */
.L_x_1390:
[----:B------:R-:W-:Y:S01]  /*4290*/  BSSY.RECONVERGENT B0, `(.L_x_1395) ;  /* 0x0000013000007945 */ /* 0x000fe20003800200 */
.L_x_1396:
        /* <DEDUP_REMOVED lines=19> */
.L_x_1395:
[----:B------:R-:W-:Y:S05]  /*43d0*/  EXIT ;  /* 0x000000000000794d */ /* 0x000fea0003800000 */
.L_x_1397:
        /* <DEDUP_REMOVED lines=10> */
.L_x_1859:


//--------------------- .text._ZN4vllm3moe35count_and_sort_expert_tokens_kernelIiEEvPKT_PiS5_S5_miiib --------------------------
	.section	.text._ZN4vllm3moe35count_and_sort_expert_tokens_kernelIiEEvPKT_PiS5_S5_miiib,"ax",@progbits
	.align	128
        .global         _ZN4vllm3moe35count_and_sort_expert_tokens_kernelIiEEvPKT_PiS5_S5_miiib
        .type           _ZN4vllm3moe35count_and_sort_expert_tokens_kernelIiEEvPKT_PiS5_S5_miiib,@function
        .size           _ZN4vllm3moe35count_and_sort_expert_tokens_kernelIiEEvPKT_PiS5_S5_miiib,(.L_x_1860 - _ZN4vllm3moe35count_and_sort_expert_tokens_kernelIiEEvPKT_PiS5_S5_miiib)
        .other          _ZN4vllm3moe35count_and_sort_expert_tokens_kernelIiEEvPKT_PiS5_S5_miiib,@"STO_CUDA_ENTRY STV_DEFAULT"
_ZN4vllm3moe35count_and_sort_expert_tokens_kernelIiEEvPKT_PiS5_S5_miiib:
.text._ZN4vllm3moe35count_and_sort_expert_tokens_kernelIiEEvPKT_PiS5_S5_miiib:
        /* <DEDUP_REMOVED lines=29> */
.L_x_1402:
        /* <DEDUP_REMOVED lines=15> */
.L_x_1401:
[----:B-1----:R-:W-:Y:S05]  /*02c0*/  BSYNC.RECONVERGENT B1 ;  /* 0x0000000000017941 */ /* 0x002fea0003800200 */
.L_x_1400:
[----:B0-----:R-:W-:-:S05]  /*02d0*/  IADD3 R9, P0, PT, R0, R9, RZ ;  /* 0x0000000900097210 */ /* 0x001fca0007f1e0ff */
[----:B------:R-:W-:Y:S01]  /*02e0*/  IMAD.X R8, RZ, RZ, R8, P0 ;  /* 0x000000ffff087224 */ /* 0x000fe200000e0608 */
[----:B------:R-:W-:-:S04]  /*02f0*/  ISETP.GE.U32.AND P0, PT, R9, UR10, PT ;  /* 0x0000000a09007c0c */ /* 0x000fc8000bf06070 */
[----:B------:R-:W-:-:S13]  /*0300*/  ISETP.GE.U32.AND.EX P0, PT, R8, UR11, PT, P0 ;  /* 0x0000000b08007c0c */ /* 0x000fda000bf06100 */
[----:B------:R-:W-:Y:S05]  /*0310*/  @!P0 BRA `(.L_x_1402) ;  /* 0xfffffffc00ac8947 */ /* 0x000fea000383ffff */
[----:B------:R-:W-:Y:S05]  /*0320*/  BSYNC.RECONVERGENT B0 ;  /* 0x0000000000007941 */ /* 0x000fea0003800200 */
.L_x_1399:
[----:B------:R-:W-:Y:S05]  /*0330*/  EXIT ;  /* 0x000000000000794d */ /* 0x000fea0003800000 */
.L_x_1398:
[----:B------:R-:W-:Y:S01]  /*0340*/  BSSY.RECONVERGENT B0, `(.L_x_1403) ;  /* 0x0000012000007945 */ /* 0x000fe20003800200 */
.L_x_1406:
        /* <DEDUP_REMOVED lines=11> */
.L_x_1405:
[----:B------:R-:W-:Y:S05]  /*0400*/  BSYNC.RECONVERGENT B1 ;  /* 0x0000000000017941 */ /* 0x000fea0003800200 */
.L_x_1404:
[----:B0-----:R-:W-:-:S05]  /*0410*/  IADD3 R9, P0, PT, R0, R9, RZ ;  /* 0x0000000900097210 */ /* 0x001fca0007f1e0ff */
[----:B------:R-:W-:Y:S01]  /*0420*/  IMAD.X R8, RZ, RZ, R8, P0 ;  /* 0x000000ffff087224 */ /* 0x000fe200000e0608 */
[----:B------:R-:W-:-:S04]  /*0430*/  ISETP.GE.U32.AND P0, PT, R9, UR16, PT ;  /* 0x0000001009007c0c */ /* 0x000fc8000bf06070 */
[----:B------:R-:W-:-:S13]  /*0440*/  ISETP.GE.U32.AND.EX P0, PT, R8, UR17, PT, P0 ;  /* 0x0000001108007c0c */ /* 0x000fda000bf06100 */
[----:B------:R-:W-:Y:S05]  /*0450*/  @!P0 BRA `(.L_x_1406) ;  /* 0xfffffffc00bc8947 */ /* 0x000fea000383ffff */
[----:B------:R-:W-:Y:S05]  /*0460*/  BSYNC.RECONVERGENT B0 ;  /* 0x0000000000007941 */ /* 0x000fea0003800200 */
.L_x_1403:
[----:B------:R-:W-:Y:S05]  /*0470*/  EXIT ;  /* 0x000000000000794d */ /* 0x000fea0003800000 */
.L_x_1407:
        /* <DEDUP_REMOVED lines=16> */
.L_x_1860:


//--------------------- .text._ZN4vllm3moe27moe_align_block_size_kernelIiEEvPKT_PiS5_S5_S5_iiiimS5_iib --------------------------
	.section	.text._ZN4vllm3moe27moe_align_block_size_kernelIiEEvPKT_PiS5_S5_S5_iiiimS5_iib,"ax",@progbits
	.align	128
        .global         _ZN4vllm3moe27moe_align_block_size_kernelIiEEvPKT_PiS5_S5_S5_iiiimS5_iib
        .type           _ZN4vllm3moe27moe_align_block_size_kernelIiEEvPKT_PiS5_S5_S5_iiiimS5_iib,@function
        .size           _ZN4vllm3moe27moe_align_block_size_kernelIiEEvPKT_PiS5_S5_S5_iiiimS5_iib,(.L_x_1861 - _ZN4vllm3moe27moe_align_block_size_kernelIiEEvPKT_PiS5_S5_S5_iiiimS5_iib)
        .other          _ZN4vllm3moe27moe_align_block_size_kernelIiEEvPKT_PiS5_S5_S5_iiiimS5_iib,@"STO_CUDA_ENTRY STV_DEFAULT"
_ZN4vllm3moe27moe_align_block_size_kernelIiEEvPKT_PiS5_S5_S5_iiiimS5_iib:
.text._ZN4vllm3moe27moe_align_block_size_kernelIiEEvPKT_PiS5_S5_S5_iiiimS5_iib:
        /* <DEDUP_REMOVED lines=15> */
.L_x_1409:
        /* <DEDUP_REMOVED lines=9> */
.L_x_1408:
        /* <DEDUP_REMOVED lines=19> */
.L_x_1412:
        /* <DEDUP_REMOVED lines=29> */
.L_x_1411:
        /* <DEDUP_REMOVED lines=24> */
.L_x_1413:
        /* <DEDUP_REMOVED lines=18> */
.L_x_1414:
        /* <DEDUP_REMOVED lines=10> */
.L_x_1410:
        /* <DEDUP_REMOVED lines=25> */
.L_x_1421:
        /* <DEDUP_REMOVED lines=16> */
.L_x_1420:
[----:B------:R-:W-:Y:S05]  /*0a50*/  BSYNC.RECONVERGENT B2 ;  /* 0x0000000000027941 */ /* 0x000fea0003800200 */
.L_x_1419:
[----:B------:R-:W-:Y:S05]  /*0a60*/  @!P0 BRA `(.L_x_1421) ;  /* 0xfffffffc00b88947 */ /* 0x000fea000383ffff */
[----:B------:R-:W-:Y:S05]  /*0a70*/  BSYNC.RECONVERGENT B1 ;  /* 0x0000000000017941 */ /* 0x000fea0003800200 */
.L_x_1418:
[----:B------:R-:W-:Y:S05]  /*0a80*/  BRA `(.L_x_1416) ;  /* 0x0000000000487947 */ /* 0x000fea0003800000 */
.L_x_1417:
[----:B------:R-:W4:Y:S01]  /*0a90*/  S2R R5, SR_CgaCtaId ;  /* 0x0000000000057919 */ /* 0x000f220000008800 */
[----:B--2---:R-:W-:-:S05]  /*0aa0*/  MOV R0, 0x400 ;  /* 0x0000040000007802 */ /* 0x004fca0000000f00 */
[----:B------:R-:W-:-:S05]  /*0ab0*/  VIADD R0, R0, 0x10a0 ;  /* 0x000010a000007836 */ /* 0x000fca0000000000 */
[----:B----4-:R-:W-:-:S07]  /*0ac0*/  LEA R6, R5, R0, 0x18 ;  /* 0x0000000005067211 */ /* 0x010fce00078ec0ff */
.L_x_1424:
        /* <DEDUP_REMOVED lines=12> */
.L_x_1423:
[----:B---3--:R-:W-:Y:S05]  /*0b90*/  BSYNC.RECONVERGENT B1 ;  /* 0x0000000000017941 */ /* 0x008fea0003800200 */
.L_x_1422:
[----:B------:R-:W-:Y:S05]  /*0ba0*/  @!P0 BRA `(.L_x_1424) ;  /* 0xfffffffc00c88947 */ /* 0x000fea000383ffff */
.L_x_1416:
[----:B0--3--:R-:W-:Y:S05]  /*0bb0*/  BSYNC.RECONVERGENT B0 ;  /* 0x0000000000007941 */ /* 0x009fea0003800200 */
.L_x_1415:
        /* <DEDUP_REMOVED lines=41> */
.L_x_1426:
[----:B------:R-:W-:Y:S05]  /*0e50*/  BSYNC.RECONVERGENT B0 ;  /* 0x0000000000007941 */ /* 0x000fea0003800200 */
.L_x_1425:
        /* <DEDUP_REMOVED lines=65> */
.L_x_1441:
        /* <DEDUP_REMOVED lines=65> */
.L_x_1427:
        /* <DEDUP_REMOVED lines=73> */
.L_x_1433:
        /* <DEDUP_REMOVED lines=21> */
.L_x_1432:
[----:B--2---:R-:W-:Y:S05]  /*1c60*/  BSYNC.RECONVERGENT B1 ;  /* 0x0000000000017941 */ /* 0x004fea0003800200 */
.L_x_1431:
        /* <DEDUP_REMOVED lines=12> */
.L_x_1434:
        /* <DEDUP_REMOVED lines=79> */
.L_x_1430:
[----:B--2---:R-:W-:Y:S05]  /*2220*/  BSYNC.RECONVERGENT B0 ;  /* 0x0000000000007941 */ /* 0x004fea0003800200 */
.L_x_1429:
        /* <DEDUP_REMOVED lines=54> */
.L_x_1435:
        /* <DEDUP_REMOVED lines=9> */
.L_x_1428:
[----:B------:R-:W-:Y:S01]  /*2620*/  IMAD.MOV.U32 R40, RZ, RZ, R3 ;  /* 0x000000ffff287224 */ /* 0x000fe200078e0003 */
[----:B------:R-:W-:Y:S01]  /*2630*/  MOV R41, 0x1 ;  /* 0x0000000100297802 */ /* 0x000fe20000000f00 */
[----:B------:R-:W-:Y:S02]  /*2640*/  IMAD.MOV.U32 R42, RZ, RZ, RZ ;  /* 0x000000ffff2a7224 */ /* 0x000fe400078e00ff */
[----:B------:R-:W-:-:S07]  /*2650*/  IMAD.MOV.U32 R39, RZ, RZ, -0x1 ;  /* 0xffffffffff277424 */ /* 0x000fce00078e00ff */
[----:B------:R-:W-:Y:S05]  /*2660*/  WARPSYNC.COLLECTIVE R39, `(.L_x_1436) ;  /* 0x0000000027087348 */ /* 0x000fea0003c00000 */
[----:B------:R0:W1:Y:S02]  /*2670*/  SHFL.UP P0, R38, R40, R41, R42 ;  /* 0x0400002928267389 */ /* 0x000064000000002a */
[----:B01----:R-:W-:Y:S05]  /*2680*/  ENDCOLLECTIVE ;  /* 0x000000000000791b */ /* 0x003fea0003800000 */
.L_x_1436:
[----:B------:R-:W-:Y:S02]  /*2690*/  IMAD.MOV.U32 R41, RZ, RZ, 0x2 ;  /* 0x00000002ff297424 */ /* 0x000fe400078e00ff */
[----:B------:R-:W-:-:S04]  /*26a0*/  IMAD.MOV.U32 R34, RZ, RZ, R38 ;  /* 0x000000ffff227224 */ /* 0x000fc800078e0026 */
[----:B------:R-:W-:-:S05]  /*26b0*/  @P0 IMAD.IADD R34, R3, 0x1, R34 ;  /* 0x0000000103220824 */ /* 0x000fca00078e0222 */
[----:B------:R-:W-:-:S07]  /*26c0*/  MOV R40, R34 ;  /* 0x0000002200287202 */ /* 0x000fce0000000f00 */
[----:B------:R-:W-:Y:S05]  /*26d0*/  WARPSYNC.COLLECTIVE R39, `(.L_x_1437) ;  /* 0x0000000027087348 */ /* 0x000fea0003c00000 */
[----:B------:R0:W1:Y:S02]  /*26e0*/  SHFL.UP P0, R38, R40, R41, R42 ;  /* 0x0400002928267389 */ /* 0x000064000000002a */
[----:B01----:R-:W-:Y:S05]  /*26f0*/  ENDCOLLECTIVE ;  /* 0x000000000000791b */ /* 0x003fea0003800000 */
.L_x_1437:
[----:B------:R-:W-:Y:S02]  /*2700*/  HFMA2 R41, -RZ, RZ, 0, 2.384185791015625e-07 ;  /* 0x00000004ff297431 */ /* 0x000fe400000001ff */
[----:B------:R-:W-:-:S04]  /*2710*/  IMAD.MOV.U32 R35, RZ, RZ, R38 ;  /* 0x000000ffff237224 */ /* 0x000fc800078e0026 */
[----:B------:R-:W-:-:S04]  /*2720*/  @P0 IMAD.IADD R35, R34, 0x1, R35 ;  /* 0x0000000122230824 */ /* 0x000fc800078e0223 */
[----:B------:R-:W-:-:S07]  /*2730*/  IMAD.MOV.U32 R40, RZ, RZ, R35 ;  /* 0x000000ffff287224 */ /* 0x000fce00078e0023 */
[----:B------:R-:W-:Y:S05]  /*2740*/  WARPSYNC.COLLECTIVE R39, `(.L_x_1438) ;  /* 0x0000000027087348 */ /* 0x000fea0003c00000 */
[----:B------:R0:W1:Y:S02]  /*2750*/  SHFL.UP P0, R38, R40, R41, R42 ;  /* 0x0400002928267389 */ /* 0x000064000000002a */
[----:B01----:R-:W-:Y:S05]  /*2760*/  ENDCOLLECTIVE ;  /* 0x000000000000791b */ /* 0x003fea0003800000 */
.L_x_1438:
[----:B------:R-:W-:Y:S02]  /*2770*/  IMAD.MOV.U32 R41, RZ, RZ, 0x8 ;  /* 0x00000008ff297424 */ /* 0x000fe400078e00ff */
[----:B------:R-:W-:-:S04]  /*2780*/  IMAD.MOV.U32 R36, RZ, RZ, R38 ;  /* 0x000000ffff247224 */ /* 0x000fc800078e0026 */
[----:B------:R-:W-:-:S04]  /*2790*/  @P0 IMAD.IADD R36, R35, 0x1, R36 ;  /* 0x0000000123240824 */ /* 0x000fc800078e0224 */
[----:B------:R-:W-:-:S07]  /*27a0*/  IMAD.MOV.U32 R40, RZ, RZ, R36 ;  /* 0x000000ffff287224 */ /* 0x000fce00078e0024 */
[----:B------:R-:W-:Y:S05]  /*27b0*/  WARPSYNC.COLLECTIVE R39, `(.L_x_1439) ;  /* 0x0000000027087348 */ /* 0x000fea0003c00000 */
[----:B------:R0:W1:Y:S02]  /*27c0*/  SHFL.UP P0, R38, R40, R41, R42 ;  /* 0x0400002928267389 */ /* 0x000064000000002a */
[----:B01----:R-:W-:Y:S05]  /*27d0*/  ENDCOLLECTIVE ;  /* 0x000000000000791b */ /* 0x003fea0003800000 */
.L_x_1439:
[----:B------:R-:W-:Y:S01]  /*27e0*/  IMAD.MOV.U32 R41, RZ, RZ, 0x10 ;  /* 0x00000010ff297424 */ /* 0x000fe200078e00ff */
[----:B------:R-:W-:-:S05]  /*27f0*/  MOV R37, R38 ;  /* 0x0000002600257202 */ /* 0x000fca0000000f00 */
[----:B------:R-:W-:-:S04]  /*2800*/  @P0 IMAD.IADD R37, R36, 0x1, R37 ;  /* 0x0000000124250824 */ /* 0x000fc800078e0225 */
[----:B------:R-:W-:-:S07]  /*2810*/  IMAD.MOV.U32 R40, RZ, RZ, R37 ;  /* 0x000000ffff287224 */ /* 0x000fce00078e0025 */
[----:B------:R-:W-:Y:S05]  /*2820*/  WARPSYNC.COLLECTIVE R39, `(.L_x_1440) ;  /* 0x0000000027087348 */ /* 0x000fea0003c00000 */
[----:B------:R0:W1:Y:S02]  /*2830*/  SHFL.UP P0, R38, R40, R41, R42 ;  /* 0x0400002928267389 */ /* 0x000064000000002a */
[----:B01----:R-:W-:Y:S05]  /*2840*/  ENDCOLLECTIVE ;  /* 0x000000000000791b */ /* 0x003fea0003800000 */
.L_x_1440:
[----:B------:R-:W-:Y:S05]  /*2850*/  BRA `(.L_x_1441) ;  /* 0xffffffe800847947 */ /* 0x000fea000383ffff */
.L_x_1442:
        /* <DEDUP_REMOVED lines=10> */
.L_x_1861:


//--------------------- .text._ZN4vllm3moe46moe_align_block_size_small_batch_expert_kernelIiLi256EEEvPKT_PiS5_S5_S5_iimiib --------------------------
	.section	.text._ZN4vllm3moe46moe_align_block_size_small_batch_expert_kernelIiLi256EEEvPKT_PiS5_S5_S5_iimiib,"ax",@progbits
	.align	128
        .global         _ZN4vllm3moe46moe_align_block_size_small_batch_expert_kernelIiLi256EEEvPKT_PiS5_S5_S5_iimiib
        .type           _ZN4vllm3moe46moe_align_block_size_small_batch_expert_kernelIiLi256EEEvPKT_PiS5_S5_S5_iimiib,@function
        .size           _ZN4vllm3moe46moe_align_block_size_small_batch_expert_kernelIiLi256EEEvPKT_PiS5_S5_S5_iimiib,(.L_x_1862 - _ZN4vllm3moe46moe_align_block_size_small_batch_expert_kernelIiLi256EEEvPKT_PiS5_S5_S5_iimiib)
        .other          _ZN4vllm3moe46moe_align_block_size_small_batch_expert_kernelIiLi256EEEvPKT_PiS5_S5_S5_iimiib,@"STO_CUDA_ENTRY STV_DEFAULT"
_ZN4vllm3moe46moe_align_block_size_small_batch_expert_kernelIiLi256EEEvPKT_PiS5_S5_S5_iimiib:
.text._ZN4vllm3moe46moe_align_block_size_small_batch_expert_kernelIiLi256EEEvPKT_PiS5_S5_S5_iimiib:
        /* <DEDUP_REMOVED lines=34> */
.L_x_1447:
        /* <DEDUP_REMOVED lines=27> */
.L_x_1446:
[----:B------:R-:W-:Y:S05]  /*03d0*/  BSYNC.RECONVERGENT B0 ;  /* 0x0000000000007941 */ /* 0x000fea0003800200 */
.L_x_1445:
        /* <DEDUP_REMOVED lines=22> */
.L_x_1449:
[----:B------:R-:W-:Y:S05]  /*0540*/  BSYNC.RECONVERGENT B0 ;  /* 0x0000000000007941 */ /* 0x000fea0003800200 */
.L_x_1448:
        /* <DEDUP_REMOVED lines=18> */
.L_x_1451:
[----:B------:R-:W-:Y:S05]  /*0670*/  BSYNC.RECONVERGENT B0 ;  /* 0x0000000000007941 */ /* 0x000fea0003800200 */
.L_x_1450:
[----:B------:R-:W-:Y:S05]  /*0680*/  @!P1 BRA `(.L_x_1444) ;  /* 0x0000000000409947 */ /* 0x000fea0003800000 */
[----:B------:R-:W1:Y:S01]  /*0690*/  LDCU.64 UR4, c[0x0][0x388] ;  /* 0x00007100ff0477ac */ /* 0x000e620008000a00 */
[----:B------:R-:W3:Y:S01]  /*06a0*/  LDC R9, c[0x0][0x3b0] ;  /* 0x0000ec00ff097b82 */ /* 0x000ee20000000800 */
[----:B------:R-:W-:-:S05]  /*06b0*/  IADD3 R0, P1, PT, RZ, -R0, RZ ;  /* 0x80000000ff007210 */ /* 0x000fca0007f3e0ff */
[----:B------:R-:W-:Y:S01]  /*06c0*/  IMAD.X R4, RZ, RZ, -0x1, P1 ;  /* 0xffffffffff047424 */ /* 0x000fe200008e06ff */
[----:B-12---:R-:W-:-:S04]  /*06d0*/  LEA R5, P0, R7, UR4, 0x2 ;  /* 0x0000000407057c11 */ /* 0x006fc8000f8010ff */
[----:B------:R-:W-:-:S09]  /*06e0*/  LEA.HI.X R6, R7, UR5, R8, 0x2, P0 ;  /* 0x0000000507067c11 */ /* 0x000fd200080f1408 */
.L_x_1452:
        /* <DEDUP_REMOVED lines=10> */
.L_x_1444:
[----:B------:R-:W-:Y:S05]  /*0790*/  WARPSYNC.ALL ;  /* 0x0000000000007948 */ /* 0x000fea0003800000 */
[----:B------:R-:W-:Y:S08]  /*07a0*/  BAR.SYNC.DEFER_BLOCKING 0x0 ;  /* 0x0000000000007b1d */ /* 0x000ff00000010000 */
[----:B------:R-:W-:Y:S08]  /*07b0*/  BAR.SYNC.DEFER_BLOCKING 0x0 ;  /* 0x0000000000007b1d */ /* 0x000ff00000010000 */
[----:B------:R-:W-:Y:S06]  /*07c0*/  BAR.SYNC.DEFER_BLOCKING 0x0 ;  /* 0x0000000000007b1d */ /* 0x000fec0000010000 */
[----:B------:R-:W-:Y:S05]  /*07d0*/  EXIT ;  /* 0x000000000000794d */ /* 0x000fea0003800000 */
.L_x_1443:
        /* <DEDUP_REMOVED lines=23> */
.L_x_1455:
        /* <DEDUP_REMOVED lines=20> */
.L_x_1454:
        /* <DEDUP_REMOVED lines=17> */
.L_x_1456:
        /* <DEDUP_REMOVED lines=12> */
.L_x_1457:
[----:B------:R-:W-:Y:S05]  /*0c60*/  @!P1 BRA `(.L_x_1453) ;  /* 0x0000000000289947 */ /* 0x000fea0003800000 */
[----:B0-----:R-:W-:Y:S01]  /*0c70*/  IMAD.SHL.U32 R5, R6, 0x4, RZ ;  /* 0x0000000406057824 */ /* 0x001fe200078e00ff */
[----:B------:R-:W-:Y:S01]  /*0c80*/  LEA R6, R4, 0xfffffc08, 0x2 ;  /* 0xfffffc0804067811 */ /* 0x000fe200078e10ff */
[----:B------:R-:W-:-:S04]  /*0c90*/  IMAD.MOV R7, RZ, RZ, -R7 ;  /* 0x000000ffff077224 */ /* 0x000fc800078e0a07 */
[----:B------:R-:W-:-:S05]  /*0ca0*/  IMAD R6, R6, R0, R5 ;  /* 0x0000000006067224 */ /* 0x000fca00078e0205 */
[----:B------:R-:W-:-:S07]  /*0cb0*/  IADD3 R6, PT, PT, R6, 0x4, R17 ;  /* 0x0000000406067810 */ /* 0x000fce0007ffe011 */
.L_x_1458:
[----:B------:R-:W-:Y:S01]  /*0cc0*/  VIADD R7, R7, 0x1 ;  /* 0x0000000107077836 */ /* 0x000fe20000000000 */
[----:B------:R0:W-:Y:S04]  /*0cd0*/  STS [R6], RZ ;  /* 0x000000ff06007388 */ /* 0x0001e80000000800 */
[----:B------:R-:W-:Y:S01]  /*0ce0*/  ISETP.NE.AND P0, PT, R7, RZ, PT ;  /* 0x000000ff0700720c */ /* 0x000fe20003f05270 */
[----:B0-----:R-:W-:-:S12]  /*0cf0*/  VIADD R6, R6, 0x4 ;  /* 0x0000000406067836 */ /* 0x001fd80000000000 */
[----:B------:R-:W-:Y:S05]  /*0d00*/  @P0 BRA `(.L_x_1458) ;  /* 0xfffffffc00ec0947 */ /* 0x000fea000383ffff */
.L_x_1453:
        /* <DEDUP_REMOVED lines=13> */
.L_x_1461:
        /* <DEDUP_REMOVED lines=18> */
.L_x_1460:
[----:B------:R-:W-:Y:S01]  /*0f00*/  MOV R12, R16 ;  /* 0x00000010000c7202 */ /* 0x000fe20000000f00 */
[----:B------:R-:W-:-:S07]  /*0f10*/  IMAD.MOV.U32 R18, RZ, RZ, R15 ;  /* 0x000000ffff127224 */ /* 0x000fce00078e000f */
.L_x_1462:
        /* <DEDUP_REMOVED lines=13> */
.L_x_1459:
        /* <DEDUP_REMOVED lines=30> */
.L_x_1468:
        /* <DEDUP_REMOVED lines=72> */
.L_x_1467:
        /* <DEDUP_REMOVED lines=40> */
.L_x_1469:
[----:B------:R-:W-:-:S13]  /*18d0*/  ISETP.NE.OR P0, PT, R5, RZ, P0 ;  /* 0x000000ff0500720c */ /* 0x000fda0000705670 */
[----:B------:R-:W-:Y:S05]  /*18e0*/  @!P0 BRA `(.L_x_1470) ;  /* 0x0000000000548947 */ /* 0x000fea0003800000 */
.L_x_1466:
        /* <DEDUP_REMOVED lines=21> */
.L_x_1470:
[----:B------:R-:W-:-:S12]  /*1a40*/  UIADD3 UR4, UPT, UPT, UR4, 0x1, URZ ;  /* 0x0000000104047890 */ /* 0x000fd8000fffe0ff */
.L_x_1465:
[----:B------:R-:W-:-:S13]  /*1a50*/  ISETP.NE.AND P0, PT, R0, RZ, PT ;  /* 0x000000ff0000720c */ /* 0x000fda0003f05270 */
[----:B------:R-:W-:Y:S05]  /*1a60*/  @!P0 BRA `(.L_x_1464) ;  /* 0x00000000003c8947 */ /* 0x000fea0003800000 */
[----:B------:R-:W-:Y:S01]  /*1a70*/  IMAD R5, R4, 0x4, R17 ;  /* 0x0000000404057824 */ /* 0x000fe200078e0211 */
[----:B------:R-:W-:Y:S01]  /*1a80*/  ULEA UR5, UR4, 0x4, 0x2 ;  /* 0x0000000404057891 */ /* 0x000fe2000f8e10ff */
[----:B------:R-:W-:Y:S02]  /*1a90*/  IMAD.MOV R0, RZ, RZ, -R0 ;  /* 0x000000ffff007224 */ /* 0x000fe400078e0a00 */
[----:B------:R-:W-:Y:S02]  /*1aa0*/  IMAD R12, R6, UR4, RZ ;  /* 0x00000004060c7c24 */ /* 0x000fe4000f8e02ff */
[----:B------:R-:W-:-:S07]  /*1ab0*/  VIADD R5, R5, 0xfffffc04 ;  /* 0xfffffc0405057836 */ /* 0x000fce0000000000 */
.L_x_1471:
        /* <DEDUP_REMOVED lines=10> */
.L_x_1464:
[----:B------:R-:W-:Y:S05]  /*1b60*/  BSYNC.RECONVERGENT B0 ;  /* 0x0000000000007941 */ /* 0x000fea0003800200 */
.L_x_1463:
        /* <DEDUP_REMOVED lines=35> */
.L_x_1476:
        /* <DEDUP_REMOVED lines=144> */
.L_x_1475:
        /* <DEDUP_REMOVED lines=82> */
.L_x_1478:
        /* <DEDUP_REMOVED lines=52> */
.L_x_1480:
[----:B------:R-:W-:Y:S05]  /*2f00*/  BSYNC.RECONVERGENT B2 ;  /* 0x0000000000027941 */ /* 0x000fea0003800200 */
.L_x_1479:
        /* <DEDUP_REMOVED lines=30> */
.L_x_1477:
[----:B------:R-:W-:Y:S05]  /*30f0*/  BSYNC.RECONVERGENT B1 ;  /* 0x0000000000017941 */ /* 0x000fea0003800200 */
.L_x_1474:
[----:B------:R-:W5:Y:S01]  /*3100*/  LDS R5, [R14] ;  /* 0x000000000e057984 */ /* 0x000f620000000800 */
[----:B0-----:R-:W5:Y:S03]  /*3110*/  LDC.64 R2, c[0x0][0x398] ;  /* 0x0000e600ff027b82 */ /* 0x001f660000000a00 */
[----:B-----5:R0:W-:Y:S02]  /*3120*/  STG.E desc[UR6][R2.64], R5 ;  /* 0x0000000502007986 */ /* 0x0201e4000c101906 */
.L_x_1473:
[----:B------:R-:W-:Y:S05]  /*3130*/  BSYNC.RECONVERGENT B0 ;  /* 0x0000000000007941 */ /* 0x000fea0003800200 */
.L_x_1472:
        /* <DEDUP_REMOVED lines=56> */
.L_x_1485:
        /* <DEDUP_REMOVED lines=21> */
.L_x_1484:
[----:B------:R-:W-:Y:S05]  /*3610*/  BSYNC.RECONVERGENT B1 ;  /* 0x0000000000017941 */ /* 0x000fea0003800200 */
.L_x_1483:
        /* <DEDUP_REMOVED lines=11> */
.L_x_1486:
        /* <DEDUP_REMOVED lines=80> */
.L_x_1482:
[----:B0-----:R-:W-:Y:S05]  /*3bd0*/  BSYNC.RECONVERGENT B0 ;  /* 0x0000000000007941 */ /* 0x001fea0003800200 */
.L_x_1481:
        /* <DEDUP_REMOVED lines=54> */
.L_x_1489:
        /* <DEDUP_REMOVED lines=8> */
.L_x_1488:
[----:B------:R-:W-:Y:S05]  /*3fc0*/  BSYNC.RECONVERGENT B0 ;  /* 0x0000000000007941 */ /* 0x000fea0003800200 */
.L_x_1487:
        /* <DEDUP_REMOVED lines=14> */
.L_x_1494:
        /* <DEDUP_REMOVED lines=18> */
.L_x_1493:
[----:B0-----:R-:W-:Y:S05]  /*41d0*/  BSYNC.RECONVERGENT B1 ;  /* 0x0000000000017941 */ /* 0x001fea0003800200 */
.L_x_1492:
[----:B-1----:R-:W-:-:S05]  /*41e0*/  IADD3 R16, P0, PT, R13, R16, RZ ;  /* 0x000000100d107210 */ /* 0x002fca0007f1e0ff */
[----:B------:R-:W-:Y:S01]  /*41f0*/  IMAD.X R15, RZ, RZ, R15, P0 ;  /* 0x000000ffff0f7224 */ /* 0x000fe200000e060f */
[----:B------:R-:W-:-:S04]  /*4200*/  ISETP.GE.U32.AND P0, PT, R16, UR12, PT ;  /* 0x0000000c10007c0c */ /* 0x000fc8000bf06070 */
[----:B------:R-:W-:-:S13]  /*4210*/  ISETP.GE.U32.AND.EX P0, PT, R15, UR13, PT, P0 ;  /* 0x0000000d0f007c0c */ /* 0x000fda000bf06100 */
[----:B------:R-:W-:Y:S05]  /*4220*/  @!P0 BRA `(.L_x_1494) ;  /* 0xfffffffc00a08947 */ /* 0x000fea000383ffff */
[----:B------:R-:W-:Y:S05]  /*4230*/  BSYNC.RECONVERGENT B0 ;  /* 0x0000000000007941 */ /* 0x000fea0003800200 */
.L_x_1491:
[----:B------:R-:W-:Y:S05]  /*4240*/  EXIT ;  /* 0x000000000000794d */ /* 0x000fea0003800000 */
.L_x_1490:
[----:B------:R-:W-:Y:S01]  /*4250*/  BSSY.RECONVERGENT B0, `(.L_x_1495) ;  /* 0x0000013000007945 */ /* 0x000fe20003800200 */
.L_x_1496:
        /* <DEDUP_REMOVED lines=19> */
.L_x_1495:
[----:B------:R-:W-:Y:S05]  /*4390*/  EXIT ;  /* 0x000000000000794d */ /* 0x000fea0003800000 */
.L_x_1497:
        /* <DEDUP_REMOVED lines=14> */
.L_x_1862:


//--------------------- .text._ZN4vllm3moe35count_and_sort_expert_tokens_kernelIsEEvPKT_PiS5_S5_miiib --------------------------
	.section	.text._ZN4vllm3moe35count_and_sort_expert_tokens_kernelIsEEvPKT_PiS5_S5_miiib,"ax",@progbits
	.align	128
        .global         _ZN4vllm3moe35count_and_sort_expert_tokens_kernelIsEEvPKT_PiS5_S5_miiib
        .type           _ZN4vllm3moe35count_and_sort_expert_tokens_kernelIsEEvPKT_PiS5_S5_miiib,@function
        .size           _ZN4vllm3moe35count_and_sort_expert_tokens_kernelIsEEvPKT_PiS5_S5_miiib,(.L_x_1863 - _ZN4vllm3moe35count_and_sort_expert_tokens_kernelIsEEvPKT_PiS5_S5_miiib)
        .other          _ZN4vllm3moe35count_and_sort_expert_tokens_kernelIsEEvPKT_PiS5_S5_miiib,@"STO_CUDA_ENTRY STV_DEFAULT"
_ZN4vllm3moe35count_and_sort_expert_tokens_kernelIsEEvPKT_PiS5_S5_miiib:
.text._ZN4vllm3moe35count_and_sort_expert_tokens_kernelIsEEvPKT_PiS5_S5_miiib:
        /* <DEDUP_REMOVED lines=29> */
.L_x_1502:
[----:B0-----:R-:W-:-:S04]  /*01d0*/  LEA R10, P0, R9, UR8, 0x1 ;  /* 0x00000008090a7c11 */ /* 0x001fc8000f8008ff */
[----:B------:R-:W-:-:S05]  /*01e0*/  LEA.HI.X R11, R9, UR9, R8, 0x1, P0 ;  /* 0x00000009090b7c11 */ /* 0x000fca00080f0c08 */
[----:B------:R-:W4:Y:S01]  /*01f0*/  LDG.E.U16.CONSTANT R10, desc[UR6][R10.64] ;  /* 0x000000060a0a7981 */ /* 0x000f22000c1e9500 */
        /* <DEDUP_REMOVED lines=13> */
.L_x_1501:
[----:B-1----:R-:W-:Y:S05]  /*02d0*/  BSYNC.RECONVERGENT B1 ;  /* 0x0000000000017941 */ /* 0x002fea0003800200 */
.L_x_1500:
[----:B0-----:R-:W-:-:S05]  /*02e0*/  IADD3 R9, P0, PT, R0, R9, RZ ;  /* 0x0000000900097210 */ /* 0x001fca0007f1e0ff */
[----:B------:R-:W-:Y:S01]  /*02f0*/  IMAD.X R8, RZ, RZ, R8, P0 ;  /* 0x000000ffff087224 */ /* 0x000fe200000e0608 */
[----:B------:R-:W-:-:S04]  /*0300*/  ISETP.GE.U32.AND P0, PT, R9, UR10, PT ;  /* 0x0000000a09007c0c */ /* 0x000fc8000bf06070 */
[----:B------:R-:W-:-:S13]  /*0310*/  ISETP.GE.U32.AND.EX P0, PT, R8, UR11, PT, P0 ;  /* 0x0000000b08007c0c */ /* 0x000fda000bf06100 */
[----:B------:R-:W-:Y:S05]  /*0320*/  @!P0 BRA `(.L_x_1502) ;  /* 0xfffffffc00a88947 */ /* 0x000fea000383ffff */
[----:B------:R-:W-:Y:S05]  /*0330*/  BSYNC.RECONVERGENT B0 ;  /* 0x0000000000007941 */ /* 0x000fea0003800200 */
.L_x_1499:
[----:B------:R-:W-:Y:S05]  /*0340*/  EXIT ;  /* 0x000000000000794d */ /* 0x000fea0003800000 */
.L_x_1498:
[----:B------:R-:W-:Y:S01]  /*0350*/  BSSY.RECONVERGENT B0, `(.L_x_1503) ;  /* 0x0000013000007945 */ /* 0x000fe20003800200 */
.L_x_1506:
[----:B01----:R-:W-:-:S04]  /*0360*/  LEA R2, P0, R9, UR12, 0x1 ;  /* 0x0000000c09027c11 */ /* 0x003fc8000f8008ff */
[----:B------:R-:W-:-:S05]  /*0370*/  LEA.HI.X R3, R9, UR13, R8, 0x1, P0 ;  /* 0x0000000d09037c11 */ /* 0x000fca00080f0c08 */
[----:B------:R-:W2:Y:S01]  /*0380*/  LDG.E.U16.CONSTANT R2, desc[UR6][R2.64] ;  /* 0x0000000602027981 */ /* 0x000ea2000c1e9500 */
[----:B------:R-:W-:Y:S01]  /*0390*/  BSSY.RECONVERGENT B1, `(.L_x_1504) ;  /* 0x0000009000017945 */ /* 0x000fe20003800200 */
[----:B--2---:R-:W-:-:S04]  /*03a0*/  PRMT R5, R2, 0x9910, RZ ;  /* 0x0000991002057816 */ /* 0x004fc800000000ff */
[----:B------:R-:W-:-:S13]  /*03b0*/  ISETP.GE.AND P0, PT, R5, UR14, PT ;  /* 0x0000000e05007c0c */ /* 0x000fda000bf06270 */
[----:B------:R-:W-:Y:S05]  /*03c0*/  @P0 BRA `(.L_x_1505) ;  /* 0x0000000000140947 */ /* 0x000fea0003800000 */
[----:B----4-:R-:W-:-:S04]  /*03d0*/  IMAD.WIDE R2, R5, 0x4, R12 ;  /* 0x0000000405027825 */ /* 0x010fc800078e020c */
[----:B------:R-:W-:-:S05]  /*03e0*/  IMAD.MOV.U32 R7, RZ, RZ, 0x1 ;  /* 0x00000001ff077424 */ /* 0x000fca00078e00ff */
[----:B------:R-:W2:Y:S02]  /*03f0*/  ATOMG.E.ADD.STRONG.GPU PT, R3, desc[UR6][R2.64], R7 ;  /* 0x80000007020379a8 */ /* 0x000ea400081ef106 */
[----:B--2---:R-:W-:-:S05]  /*0400*/  IMAD.WIDE R4, R3, 0x4, R10 ;  /* 0x0000000403047825 */ /* 0x004fca00078e020a */
[----:B------:R0:W-:Y:S02]  /*0410*/  STG.E desc[UR6][R4.64], R9 ;  /* 0x0000000904007986 */ /* 0x0001e4000c101906 */
.L_x_1505:
[----:B------:R-:W-:Y:S05]  /*0420*/  BSYNC.RECONVERGENT B1 ;  /* 0x0000000000017941 */ /* 0x000fea0003800200 */
.L_x_1504:
[----:B0-----:R-:W-:-:S05]  /*0430*/  IADD3 R9, P0, PT, R0, R9, RZ ;  /* 0x0000000900097210 */ /* 0x001fca0007f1e0ff */
[----:B------:R-:W-:Y:S01]  /*0440*/  IMAD.X R8, RZ, RZ, R8, P0 ;  /* 0x000000ffff087224 */ /* 0x000fe200000e0608 */
[----:B------:R-:W-:-:S04]  /*0450*/  ISETP.GE.U32.AND P0, PT, R9, UR16, PT ;  /* 0x0000001009007c0c */ /* 0x000fc8000bf06070 */
[----:B------:R-:W-:-:S13]  /*0460*/  ISETP.GE.U32.AND.EX P0, PT, R8, UR17, PT, P0 ;  /* 0x0000001108007c0c */ /* 0x000fda000bf06100 */
[----:B------:R-:W-:Y:S05]  /*0470*/  @!P0 BRA `(.L_x_1506) ;  /* 0xfffffffc00b88947 */ /* 0x000fea000383ffff */
[----:B------:R-:W-:Y:S05]  /*0480*/  BSYNC.RECONVERGENT B0 ;  /* 0x0000000000007941 */ /* 0x000fea0003800200 */
.L_x_1503:
[----:B------:R-:W-:Y:S05]  /*0490*/  EXIT ;  /* 0x000000000000794d */ /* 0x000fea0003800000 */
.L_x_1507:
        /* <DEDUP_REMOVED lines=14> */
.L_x_1863:


//--------------------- .text._ZN4vllm3moe27moe_align_block_size_kernelIsEEvPKT_PiS5_S5_S5_iiiimS5_iib --------------------------
	.section	.text._ZN4vllm3moe27moe_align_block_size_kernelIsEEvPKT_PiS5_S5_S5_iiiimS5_iib,"ax",@progbits
	.align	128
        .global         _ZN4vllm3moe27moe_align_block_size_kernelIsEEvPKT_PiS5_S5_S5_iiiimS5_iib
        .type           _ZN4vllm3moe27moe_align_block_size_kernelIsEEvPKT_PiS5_S5_S5_iiiimS5_iib,@function
        .size           _ZN4vllm3moe27moe_align_block_size_kernelIsEEvPKT_PiS5_S5_S5_iiiimS5_iib,(.L_x_1864 - _ZN4vllm3moe27moe_align_block_size_kernelIsEEvPKT_PiS5_S5_S5_iiiimS5_iib)
        .other          _ZN4vllm3moe27moe_align_block_size_kernelIsEEvPKT_PiS5_S5_S5_iiiimS5_iib,@"STO_CUDA_ENTRY STV_DEFAULT"
_ZN4vllm3moe27moe_align_block_size_kernelIsEEvPKT_PiS5_S5_S5_iiiimS5_iib:
.text._ZN4vllm3moe27moe_align_block_size_kernelIsEEvPKT_PiS5_S5_S5_iiiimS5_iib:
        /* <DEDUP_REMOVED lines=15> */
.L_x_1509:
        /* <DEDUP_REMOVED lines=9> */
.L_x_1508:
        /* <DEDUP_REMOVED lines=19> */
.L_x_1512:
        /* <DEDUP_REMOVED lines=29> */
.L_x_1511:
        /* <DEDUP_REMOVED lines=24> */
.L_x_1513:
        /* <DEDUP_REMOVED lines=18> */
.L_x_1514:
        /* <DEDUP_REMOVED lines=10> */
.L_x_1510:
        /* <DEDUP_REMOVED lines=25> */
.L_x_1521:
[----:B01----:R-:W-:-:S04]  /*0950*/  LEA R4, P0, R8, UR10, 0x1 ;  /* 0x0000000a08047c11 */ /* 0x003fc8000f8008ff */
[----:B------:R-:W-:-:S05]  /*0960*/  LEA.HI.X R5, R8, UR11, R9, 0x1, P0 ;  /* 0x0000000b08057c11 */ /* 0x000fca00080f0c09 */
[----:B------:R-:W2:Y:S01]  /*0970*/  LDG.E.U16.CONSTANT R4, desc[UR8][R4.64] ;  /* 0x0000000804047981 */ /* 0x000ea2000c1e9500 */
[----:B------:R-:W-:Y:S01]  /*0980*/  IADD3 R8, P0, PT, R8, UR6, RZ ;  /* 0x0000000608087c10 */ /* 0x000fe2000ff1e0ff */
[----:B------:R-:W-:Y:S04]  /*0990*/  BSSY.RECONVERGENT B2, `(.L_x_1519) ;  /* 0x000000d000027945 */ /* 0x000fe80003800200 */
[----:B------:R-:W-:Y:S01]  /*09a0*/  IMAD.X R9, RZ, RZ, R9, P0 ;  /* 0x000000ffff097224 */ /* 0x000fe200000e0609 */
[----:B---3--:R-:W-:-:S04]  /*09b0*/  ISETP.GE.U32.AND P0, PT, R8, UR14, PT ;  /* 0x0000000e08007c0c */ /* 0x008fc8000bf06070 */
[----:B------:R-:W-:Y:S02]  /*09c0*/  ISETP.GE.U32.AND.EX P0, PT, R9, UR15, PT, P0 ;  /* 0x0000000f09007c0c */ /* 0x000fe4000bf06100 */
[----:B--2---:R-:W-:-:S04]  /*09d0*/  PRMT R11, R4, 0x9910, RZ ;  /* 0x00009910040b7816 */ /* 0x004fc800000000ff */
[----:B------:R-:W-:-:S13]  /*09e0*/  ISETP.GE.AND P1, PT, R11, UR5, PT ;  /* 0x000000050b007c0c */ /* 0x000fda000bf26270 */
[----:B------:R-:W-:Y:S05]  /*09f0*/  @P1 BRA `(.L_x_1520) ;  /* 0x0000000000181947 */ /* 0x000fea0003800000 */
[----:B------:R-:W-:-:S06]  /*0a00*/  IMAD.WIDE R4, R11, 0x4, R6 ;  /* 0x000000040b047825 */ /* 0x000fcc00078e0206 */
[----:B------:R-:W2:Y:S02]  /*0a10*/  LDG.E.CONSTANT R4, desc[UR8][R4.64] ;  /* 0x0000000804047981 */ /* 0x000ea4000c1e9900 */
[----:B--2---:R-:W-:-:S13]  /*0a20*/  ISETP.NE.AND P1, PT, R4, -0x1, PT ;  /* 0xffffffff0400780c */ /* 0x004fda0003f25270 */
[----:B------:R-:W-:Y:S05]  /*0a30*/  @!P1 BRA `(.L_x_1520) ;  /* 0x0000000000089947 */ /* 0x000fea0003800000 */
[----:B------:R-:W-:-:S05]  /*0a40*/  IMAD R0, R4, 0x4, R13 ;  /* 0x0000000404007824 */ /* 0x000fca00078e020d */
[----:B------:R0:W-:Y:S02]  /*0a50*/  ATOMS.POPC.INC.32 RZ, [R0+URZ] ;  /* 0x0000000000ff7f8c */ /* 0x0001e4000d8000ff */
.L_x_1520:
[----:B------:R-:W-:Y:S05]  /*0a60*/  BSYNC.RECONVERGENT B2 ;  /* 0x0000000000027941 */ /* 0x000fea0003800200 */
.L_x_1519:
[----:B------:R-:W-:Y:S05]  /*0a70*/  @!P0 BRA `(.L_x_1521) ;  /* 0xfffffffc00b48947 */ /* 0x000fea000383ffff */
[----:B------:R-:W-:Y:S05]  /*0a80*/  BSYNC.RECONVERGENT B1 ;  /* 0x0000000000017941 */ /* 0x000fea0003800200 */
.L_x_1518:
[----:B------:R-:W-:Y:S05]  /*0a90*/  BRA `(.L_x_1516) ;  /* 0x00000000004c7947 */ /* 0x000fea0003800000 */
.L_x_1517:
[----:B------:R-:W4:Y:S01]  /*0aa0*/  S2R R5, SR_CgaCtaId ;  /* 0x0000000000057919 */ /* 0x000f220000008800 */
[----:B--2---:R-:W-:-:S05]  /*0ab0*/  MOV R0, 0x400 ;  /* 0x0000040000007802 */ /* 0x004fca0000000f00 */
[----:B------:R-:W-:-:S05]  /*0ac0*/  VIADD R0, R0, 0x10a0 ;  /* 0x000010a000007836 */ /* 0x000fca0000000000 */
[----:B----4-:R-:W-:-:S07]  /*0ad0*/  LEA R6, R5, R0, 0x18 ;  /* 0x0000000005067211 */ /* 0x010fce00078ec0ff */
.L_x_1524:
[----:B01----:R-:W-:-:S04]  /*0ae0*/  LEA R4, P0, R8, UR16, 0x1 ;  /* 0x0000001008047c11 */ /* 0x003fc8000f8008ff */
[----:B------:R-:W-:-:S05]  /*0af0*/  LEA.HI.X R5, R8, UR17, R9, 0x1, P0 ;  /* 0x0000001108057c11 */ /* 0x000fca00080f0c09 */
[----:B------:R-:W2:Y:S01]  /*0b00*/  LDG.E.U16.CONSTANT R4, desc[UR8][R4.64] ;  /* 0x0000000804047981 */ /* 0x000ea2000c1e9500 */
[----:B------:R-:W-:Y:S01]  /*0b10*/  IADD3 R8, P0, PT, R8, UR6, RZ ;  /* 0x0000000608087c10 */ /* 0x000fe2000ff1e0ff */
[----:B------:R-:W-:Y:S04]  /*0b20*/  BSSY.RECONVERGENT B1, `(.L_x_1522) ;  /* 0x0000009000017945 */ /* 0x000fe80003800200 */
[----:B------:R-:W-:Y:S01]  /*0b30*/  IMAD.X R9, RZ, RZ, R9, P0 ;  /* 0x000000ffff097224 */ /* 0x000fe200000e0609 */
[----:B------:R-:W-:-:S04]  /*0b40*/  ISETP.GE.U32.AND P0, PT, R8, UR18, PT ;  /* 0x0000001208007c0c */ /* 0x000fc8000bf06070 */
[----:B------:R-:W-:Y:S02]  /*0b50*/  ISETP.GE.U32.AND.EX P0, PT, R9, UR19, PT, P0 ;  /* 0x0000001309007c0c */ /* 0x000fe4000bf06100 */
[----:B--2---:R-:W-:-:S04]  /*0b60*/  PRMT R7, R4, 0x9910, RZ ;  /* 0x0000991004077816 */ /* 0x004fc800000000ff */
[----:B------:R-:W-:-:S13]  /*0b70*/  ISETP.GE.AND P1, PT, R7, UR7, PT ;  /* 0x0000000707007c0c */ /* 0x000fda000bf26270 */
[----:B------:R-:W-:Y:S05]  /*0b80*/  @P1 BRA `(.L_x_1523) ;  /* 0x0000000000081947 */ /* 0x000fea0003800000 */
[----:B------:R-:W-:-:S05]  /*0b90*/  IMAD R0, R7, 0x4, R6 ;  /* 0x0000000407007824 */ /* 0x000fca00078e0206 */
[----:B------:R0:W-:Y:S02]  /*0ba0*/  ATOMS.POPC.INC.32 RZ, [R0+URZ] ;  /* 0x0000000000ff7f8c */ /* 0x0001e4000d8000ff */
.L_x_1523:
[----:B---3--:R-:W-:Y:S05]  /*0bb0*/  BSYNC.RECONVERGENT B1 ;  /* 0x0000000000017941 */ /* 0x008fea0003800200 */
.L_x_1522:
[----:B------:R-:W-:Y:S05]  /*0bc0*/  @!P0 BRA `(.L_x_1524) ;  /* 0xfffffffc00c48947 */ /* 0x000fea000383ffff */
.L_x_1516:
[----:B0--3--:R-:W-:Y:S05]  /*0bd0*/  BSYNC.RECONVERGENT B0 ;  /* 0x0000000000007941 */ /* 0x009fea0003800200 */
.L_x_1515:
        /* <DEDUP_REMOVED lines=41> */
.L_x_1526:
[----:B------:R-:W-:Y:S05]  /*0e70*/  BSYNC.RECONVERGENT B0 ;  /* 0x0000000000007941 */ /* 0x000fea0003800200 */
.L_x_1525:
        /* <DEDUP_REMOVED lines=65> */
.L_x_1541:
        /* <DEDUP_REMOVED lines=65> */
.L_x_1527:
        /* <DEDUP_REMOVED lines=73> */
.L_x_1533:
        /* <DEDUP_REMOVED lines=21> */
.L_x_1532:
[----:B--2---:R-:W-:Y:S05]  /*1c80*/  BSYNC.RECONVERGENT B1 ;  /* 0x0000000000017941 */ /* 0x004fea0003800200 */
.L_x_1531:
        /* <DEDUP_REMOVED lines=12> */
.L_x_1534:
        /* <DEDUP_REMOVED lines=24> */
[----:B------:R-:W-:-:S04]  /*1ed0*/  @P0 VIADD R12, R12, 0x1 ;  /* 0x000000010c0c0836 */ /* 0x000fc80000000000 */
[----:B------:R-:W-:Y:S02]  /*1ee0*/  @!P3 IMAD.MOV R12, RZ, RZ, -R12 ;  /* 0x000000ffff0cb224 */ /* 0x000fe400078e0a0c */
[----:B-1----:R-:W-:-:S04]  /*1ef0*/  IMAD.MOV R7, RZ, RZ, -R11 ;  /* 0x000000ffff077224 */ /* 0x002fc800078e0a0b */
        /* <DEDUP_REMOVED lines=23> */
[----:B------:R-:W-:-:S02]  /*2070*/  ISETP.GE.U32.AND P0, PT, R17, R6, PT ;  /* 0x000000061100720c */ /* 0x000fc40003f06070 */
[----:B------:R-:W-:Y:S02]  /*2080*/  ISETP.GE.U32.AND P2, PT, R13, R6, PT ;  /* 0x000000060d00720c */ /* 0x000fe40003f46070 */
[----:B------:R-:W-:Y:S02]  /*2090*/  ISETP.GE.AND P5, PT, R3, RZ, PT ;  /* 0x000000ff0300720c */ /* 0x000fe40003fa6270 */
[----:B------:R-:W-:Y:S01]  /*20a0*/  @!P1 IADD3 R15, PT, PT, R15, 0x1, RZ ;  /* 0x000000010f0f9810 */ /* 0x000fe20007ffe0ff */
[----:B------:R-:W-:Y:S01]  /*20b0*/  @P4 VIADD R10, R10, 0x1 ;  /* 0x000000010a0a4836 */ /* 0x000fe20000000000 */
[----:B------:R-:W-:Y:S02]  /*20c0*/  ISETP.GE.AND P4, PT, R11, RZ, PT ;  /* 0x000000ff0b00720c */ /* 0x000fe40003f86270 */
[----:B------:R-:W-:Y:S01]  /*20d0*/  ISETP.NE.AND P1, PT, R8, RZ, PT ;  /* 0x000000ff0800720c */ /* 0x000fe20003f25270 */
[----:B------:R-:W-:Y:S01]  /*20e0*/  @!P6 IMAD.MOV R10, RZ, RZ, -R10 ;  /* 0x000000ffff0ae224 */ /* 0x000fe200078e0a0a */
[----:B------:R-:W-:Y:S01]  /*20f0*/  LOP3.LUT R17, RZ, R8, RZ, 0x33, !PT ;  /* 0x00000008ff117212 */ /* 0x000fe200078e33ff */
[----:B------:R-:W-:-:S02]  /*2100*/  @P0 VIADD R15, R15, 0x1 ;  /* 0x000000010f0f0836 */ /* 0x000fc40000000000 */
[----:B------:R-:W-:Y:S01]  /*2110*/  @P2 VIADD R14, R14, 0x1 ;  /* 0x000000010e0e2836 */ /* 0x000fe20000000000 */
[C---:B------:R-:W-:Y:S01]  /*2120*/  SEL R11, R17.reuse, R12, !P1 ;  /* 0x0000000c110b7207 */ /* 0x040fe20004800000 */
[----:B------:R-:W-:Y:S01]  /*2130*/  IMAD.MOV.U32 R3, RZ, RZ, R15 ;  /* 0x000000ffff037224 */ /* 0x000fe200078e000f */
[----:B------:R-:W-:Y:S02]  /*2140*/  SEL R13, R17, R10, !P1 ;  /* 0x0000000a110d7207 */ /* 0x000fe40004800000 */
[----:B------:R-:W-:Y:S01]  /*2150*/  @!P5 IADD3 R14, PT, PT, -R14, RZ, RZ ;  /* 0x000000ff0e0ed210 */ /* 0x000fe20007ffe1ff */
[----:B------:R-:W-:Y:S02]  /*2160*/  @!P4 IMAD.MOV R3, RZ, RZ, -R3 ;  /* 0x000000ffff03c224 */ /* 0x000fe400078e0a03 */
        /* <DEDUP_REMOVED lines=13> */
.L_x_1530:
[----:B--2---:R-:W-:Y:S05]  /*2240*/  BSYNC.RECONVERGENT B0 ;  /* 0x0000000000007941 */ /* 0x004fea0003800200 */
.L_x_1529:
        /* <DEDUP_REMOVED lines=19> */
[----:B------:R-:W-:Y:S02]  /*2380*/  LOP3.LUT R2, R2, R11, RZ, 0x3c, !PT ;  /* 0x0000000b02027212 */ /* 0x000fe400078e3cff */
[----:B------:R-:W-:Y:S01]  /*2390*/  MOV R4, R8 ;  /* 0x0000000800047202 */ /* 0x000fe20000000f00 */
[----:B------:R-:W-:Y:S01]  /*23a0*/  IMAD.MOV.U32 R8, RZ, RZ, R9 ;  /* 0x000000ffff087224 */ /* 0x000fe200078e0009 */
[----:B------:R-:W-:-:S02]  /*23b0*/  ISETP.GE.AND P3, PT, R2, RZ, PT ;  /* 0x000000ff0200720c */ /* 0x000fc40003f66270 */
[----:B------:R-:W-:Y:S01]  /*23c0*/  LOP3.LUT R2, RZ, R11, RZ, 0x33, !PT ;  /* 0x0000000bff027212 */ /* 0x000fe200078e33ff */
        /* <DEDUP_REMOVED lines=8> */
[--C-:B------:R-:W-:Y:S01]  /*2450*/  @!P2 IMAD.IADD R4, R4, 0x1, -R10.reuse ;  /* 0x000000010404a824 */ /* 0x100fe200078e0a0a */
[----:B------:R-:W-:Y:S01]  /*2460*/  @!P2 IADD3 R3, PT, PT, R3, 0x1, RZ ;  /* 0x000000010303a810 */ /* 0x000fe20007ffe0ff */
[----:B------:R-:W-:Y:S01]  /*2470*/  @!P4 IMAD.IADD R7, R7, 0x1, -R10 ;  /* 0x000000010707c824 */ /* 0x000fe200078e0a0a */
[----:B------:R-:W-:Y:S01]  /*2480*/  ISETP.GE.AND P2, PT, R6, RZ, PT ;  /* 0x000000ff0600720c */ /* 0x000fe20003f46270 */
[----:B------:R-:W-:Y:S01]  /*2490*/  @!P4 VIADD R5, R5, 0x1 ;  /* 0x000000010505c836 */ /* 0x000fe20000000000 */
[-C--:B------:R-:W-:Y:S02]  /*24a0*/  ISETP.GE.U32.AND P0, PT, R4, R10.reuse, PT ;  /* 0x0000000a0400720c */ /* 0x080fe40003f06070 */
[----:B------:R-:W-:-:S11]  /*24b0*/  ISETP.GE.U32.AND P1, PT, R7, R10, PT ;  /* 0x0000000a0700720c */ /* 0x000fd60003f26070 */
        /* <DEDUP_REMOVED lines=15> */
.L_x_1535:
        /* <DEDUP_REMOVED lines=9> */
.L_x_1528:
[----:B------:R-:W-:Y:S02]  /*2640*/  IMAD.MOV.U32 R40, RZ, RZ, R3 ;  /* 0x000000ffff287224 */ /* 0x000fe400078e0003 */
[----:B------:R-:W-:Y:S02]  /*2650*/  HFMA2 R41, -RZ, RZ, 0, 5.9604644775390625e-08 ;  /* 0x00000001ff297431 */ /* 0x000fe400000001ff */
[----:B------:R-:W-:Y:S02]  /*2660*/  IMAD.MOV.U32 R42, RZ, RZ, RZ ;  /* 0x000000ffff2a7224 */ /* 0x000fe400078e00ff */
[----:B------:R-:W-:-:S07]  /*2670*/  IMAD.MOV.U32 R39, RZ, RZ, -0x1 ;  /* 0xffffffffff277424 */ /* 0x000fce00078e00ff */
[----:B------:R-:W-:Y:S05]  /*2680*/  WARPSYNC.COLLECTIVE R39, `(.L_x_1536) ;  /* 0x0000000027087348 */ /* 0x000fea0003c00000 */
[----:B------:R0:W1:Y:S02]  /*2690*/  SHFL.UP P0, R38, R40, R41, R42 ;  /* 0x0400002928267389 */ /* 0x000064000000002a */
[----:B01----:R-:W-:Y:S05]  /*26a0*/  ENDCOLLECTIVE ;  /* 0x000000000000791b */ /* 0x003fea0003800000 */
.L_x_1536:
[----:B------:R-:W-:Y:S02]  /*26b0*/  IMAD.MOV.U32 R41, RZ, RZ, 0x2 ;  /* 0x00000002ff297424 */ /* 0x000fe400078e00ff */
[----:B------:R-:W-:-:S04]  /*26c0*/  IMAD.MOV.U32 R34, RZ, RZ, R38 ;  /* 0x000000ffff227224 */ /* 0x000fc800078e0026 */
[----:B------:R-:W-:-:S05]  /*26d0*/  @P0 IMAD.IADD R34, R3, 0x1, R34 ;  /* 0x0000000103220824 */ /* 0x000fca00078e0222 */
[----:B------:R-:W-:-:S07]  /*26e0*/  MOV R40, R34 ;  /* 0x0000002200287202 */ /* 0x000fce0000000f00 */
[----:B------:R-:W-:Y:S05]  /*26f0*/  WARPSYNC.COLLECTIVE R39, `(.L_x_1537) ;  /* 0x0000000027087348 */ /* 0x000fea0003c00000 */
[----:B------:R0:W1:Y:S02]  /*2700*/  SHFL.UP P0, R38, R40, R41, R42 ;  /* 0x0400002928267389 */ /* 0x000064000000002a */
[----:B01----:R-:W-:Y:S05]  /*2710*/  ENDCOLLECTIVE ;  /* 0x000000000000791b */ /* 0x003fea0003800000 */
.L_x_1537:
[----:B------:R-:W-:Y:S02]  /*2720*/  HFMA2 R41, -RZ, RZ, 0, 2.384185791015625e-07 ;  /* 0x00000004ff297431 */ /* 0x000fe400000001ff */
[----:B------:R-:W-:-:S04]  /*2730*/  IMAD.MOV.U32 R35, RZ, RZ, R38 ;  /* 0x000000ffff237224 */ /* 0x000fc800078e0026 */
[----:B------:R-:W-:-:S04]  /*2740*/  @P0 IMAD.IADD R35, R34, 0x1, R35 ;  /* 0x0000000122230824 */ /* 0x000fc800078e0223 */
[----:B------:R-:W-:-:S07]  /*2750*/  IMAD.MOV.U32 R40, RZ, RZ, R35 ;  /* 0x000000ffff287224 */ /* 0x000fce00078e0023 */
[----:B------:R-:W-:Y:S05]  /*2760*/  WARPSYNC.COLLECTIVE R39, `(.L_x_1538) ;  /* 0x0000000027087348 */ /* 0x000fea0003c00000 */
[----:B------:R0:W1:Y:S02]  /*2770*/  SHFL.UP P0, R38, R40, R41, R42 ;  /* 0x0400002928267389 */ /* 0x000064000000002a */
[----:B01----:R-:W-:Y:S05]  /*2780*/  ENDCOLLECTIVE ;  /* 0x000000000000791b */ /* 0x003fea0003800000 */
.L_x_1538:
[----:B------:R-:W-:Y:S02]  /*2790*/  IMAD.MOV.U32 R41, RZ, RZ, 0x8 ;  /* 0x00000008ff297424 */ /* 0x000fe400078e00ff */
[----:B------:R-:W-:-:S04]  /*27a0*/  IMAD.MOV.U32 R36, RZ, RZ, R38 ;  /* 0x000000ffff247224 */ /* 0x000fc800078e0026 */
[----:B------:R-:W-:-:S04]  /*27b0*/  @P0 IMAD.IADD R36, R35, 0x1, R36 ;  /* 0x0000000123240824 */ /* 0x000fc800078e0224 */
[----:B------:R-:W-:-:S07]  /*27c0*/  IMAD.MOV.U32 R40, RZ, RZ, R36 ;  /* 0x000000ffff287224 */ /* 0x000fce00078e0024 */
[----:B------:R-:W-:Y:S05]  /*27d0*/  WARPSYNC.COLLECTIVE R39, `(.L_x_1539) ;  /* 0x0000000027087348 */ /* 0x000fea0003c00000 */
[----:B------:R0:W1:Y:S02]  /*27e0*/  SHFL.UP P0, R38, R40, R41, R42 ;  /* 0x0400002928267389 */ /* 0x000064000000002a */
[----:B01----:R-:W-:Y:S05]  /*27f0*/  ENDCOLLECTIVE ;  /* 0x000000000000791b */ /* 0x003fea0003800000 */
.L_x_1539:
[----:B------:R-:W-:Y:S01]  /*2800*/  IMAD.MOV.U32 R41, RZ, RZ, 0x10 ;  /* 0x00000010ff297424 */ /* 0x000fe200078e00ff */
[----:B------:R-:W-:-:S05]  /*2810*/  MOV R37, R38 ;  /* 0x0000002600257202 */ /* 0x000fca0000000f00 */
[----:B------:R-:W-:-:S04]  /*2820*/  @P0 IMAD.IADD R37, R36, 0x1, R37 ;  /* 0x0000000124250824 */ /* 0x000fc800078e0225 */
[----:B------:R-:W-:-:S07]  /*2830*/  IMAD.MOV.U32 R40, RZ, RZ, R37 ;  /* 0x000000ffff287224 */ /* 0x000fce00078e0025 */
[----:B------:R-:W-:Y:S05]  /*2840*/  WARPSYNC.COLLECTIVE R39, `(.L_x_1540) ;  /* 0x0000000027087348 */ /* 0x000fea0003c00000 */
[----:B------:R0:W1:Y:S02]  /*2850*/  SHFL.UP P0, R38, R40, R41, R42 ;  /* 0x0400002928267389 */ /* 0x000064000000002a */
[----:B01----:R-:W-:Y:S05]  /*2860*/  ENDCOLLECTIVE ;  /* 0x000000000000791b */ /* 0x003fea0003800000 */
.L_x_1540:
[----:B------:R-:W-:Y:S05]  /*2870*/  BRA `(.L_x_1541) ;  /* 0xffffffe800847947 */ /* 0x000fea000383ffff */
.L_x_1542:
        /* <DEDUP_REMOVED lines=16> */
.L_x_1864:


//--------------------- .text._ZN4vllm3moe46moe_align_block_size_small_batch_expert_kernelIsLi256EEEvPKT_PiS5_S5_S5_iimiib --------------------------
	.section	.text._ZN4vllm3moe46moe_align_block_size_small_batch_expert_kernelIsLi256EEEvPKT_PiS5_S5_S5_iimiib,"ax",@progbits
	.align	128
        .global         _ZN4vllm3moe46moe_align_block_size_small_batch_expert_kernelIsLi256EEEvPKT_PiS5_S5_S5_iimiib
        .type           _ZN4vllm3moe46moe_align_block_size_small_batch_expert_kernelIsLi256EEEvPKT_PiS5_S5_S5_iimiib,@function
        .size           _ZN4vllm3moe46moe_align_block_size_small_batch_expert_kernelIsLi256EEEvPKT_PiS5_S5_S5_iimiib,(.L_x_1865 - _ZN4vllm3moe46moe_align_block_size_small_batch_expert_kernelIsLi256EEEvPKT_PiS5_S5_S5_iimiib)
        .other          _ZN4vllm3moe46moe_align_block_size_small_batch_expert_kernelIsLi256EEEvPKT_PiS5_S5_S5_iimiib,@"STO_CUDA_ENTRY STV_DEFAULT"
_ZN4vllm3moe46moe_align_block_size_small_batch_expert_kernelIsLi256EEEvPKT_PiS5_S5_S5_iimiib:
.text._ZN4vllm3moe46moe_align_block_size_small_batch_expert_kernelIsLi256EEEvPKT_PiS5_S5_S5_iimiib:
        /* <DEDUP_REMOVED lines=34> */
.L_x_1547:
        /* <DEDUP_REMOVED lines=27> */
.L_x_1546:
[----:B------:R-:W-:Y:S05]  /*03d0*/  BSYNC.RECONVERGENT B0 ;  /* 0x0000000000007941 */ /* 0x000fea0003800200 */
.L_x_1545:
        /* <DEDUP_REMOVED lines=22> */
.L_x_1549:
[----:B------:R-:W-:Y:S05]  /*0540*/  BSYNC.RECONVERGENT B0 ;  /* 0x0000000000007941 */ /* 0x000fea0003800200 */
.L_x_1548:
        /* <DEDUP_REMOVED lines=18> */
.L_x_1551:
[----:B------:R-:W-:Y:S05]  /*0670*/  BSYNC.RECONVERGENT B0 ;  /* 0x0000000000007941 */ /* 0x000fea0003800200 */
.L_x_1550:
[----:B------:R-:W-:Y:S05]  /*0680*/  @!P1 BRA `(.L_x_1544) ;  /* 0x0000000000409947 */ /* 0x000fea0003800000 */
[----:B------:R-:W1:Y:S01]  /*0690*/  LDCU.64 UR4, c[0x0][0x388] ;  /* 0x00007100ff0477ac */ /* 0x000e620008000a00 */
[----:B------:R-:W3:Y:S01]  /*06a0*/  LDC R9, c[0x0][0x3b0] ;  /* 0x0000ec00ff097b82 */ /* 0x000ee20000000800 */
[----:B------:R-:W-:-:S05]  /*06b0*/  IADD3 R0, P1, PT, RZ, -R0, RZ ;  /* 0x80000000ff007210 */ /* 0x000fca0007f3e0ff */
[----:B------:R-:W-:Y:S01]  /*06c0*/  IMAD.X R4, RZ, RZ, -0x1, P1 ;  /* 0xffffffffff047424 */ /* 0x000fe200008e06ff */
[----:B-12---:R-:W-:-:S04]  /*06d0*/  LEA R5, P0, R7, UR4, 0x2 ;  /* 0x0000000407057c11 */ /* 0x006fc8000f8010ff */
[----:B------:R-:W-:-:S09]  /*06e0*/  LEA.HI.X R6, R7, UR5, R8, 0x2, P0 ;  /* 0x0000000507067c11 */ /* 0x000fd200080f1408 */
.L_x_1552:
        /* <DEDUP_REMOVED lines=10> */
.L_x_1544:
[----:B------:R-:W-:Y:S05]  /*0790*/  WARPSYNC.ALL ;  /* 0x0000000000007948 */ /* 0x000fea0003800000 */
[----:B------:R-:W-:Y:S08]  /*07a0*/  BAR.SYNC.DEFER_BLOCKING 0x0 ;  /* 0x0000000000007b1d */ /* 0x000ff00000010000 */
[----:B------:R-:W-:Y:S08]  /*07b0*/  BAR.SYNC.DEFER_BLOCKING 0x0 ;  /* 0x0000000000007b1d */ /* 0x000ff00000010000 */
[----:B------:R-:W-:Y:S06]  /*07c0*/  BAR.SYNC.DEFER_BLOCKING 0x0 ;  /* 0x0000000000007b1d */ /* 0x000fec0000010000 */
[----:B------:R-:W-:Y:S05]  /*07d0*/  EXIT ;  /* 0x000000000000794d */ /* 0x000fea0003800000 */
.L_x_1543:
        /* <DEDUP_REMOVED lines=23> */
.L_x_1555:
        /* <DEDUP_REMOVED lines=20> */
.L_x_1554:
        /* <DEDUP_REMOVED lines=17> */
.L_x_1556:
        /* <DEDUP_REMOVED lines=12> */
.L_x_1557:
[----:B------:R-:W-:Y:S05]  /*0c60*/  @!P1 BRA `(.L_x_1553) ;  /* 0x0000000000289947 */ /* 0x000fea0003800000 */
[----:B0-----:R-:W-:Y:S01]  /*0c70*/  IMAD.SHL.U32 R5, R6, 0x4, RZ ;  /* 0x0000000406057824 */ /* 0x001fe200078e00ff */
[----:B------:R-:W-:Y:S01]  /*0c80*/  LEA R6, R4, 0xfffffc08, 0x2 ;  /* 0xfffffc0804067811 */ /* 0x000fe200078e10ff */
[----:B------:R-:W-:-:S04]  /*0c90*/  IMAD.MOV R7, RZ, RZ, -R7 ;  /* 0x000000ffff077224 */ /* 0x000fc800078e0a07 */
[----:B------:R-:W-:-:S05]  /*0ca0*/  IMAD R6, R6, R0, R5 ;  /* 0x0000000006067224 */ /* 0x000fca00078e0205 */
[----:B------:R-:W-:-:S07]  /*0cb0*/  IADD3 R6, PT, PT, R6, 0x4, R17 ;  /* 0x0000000406067810 */ /* 0x000fce0007ffe011 */
.L_x_1558:
[----:B------:R-:W-:Y:S01]  /*0cc0*/  VIADD R7, R7, 0x1 ;  /* 0x0000000107077836 */ /* 0x000fe20000000000 */
[----:B------:R0:W-:Y:S04]  /*0cd0*/  STS [R6], RZ ;  /* 0x000000ff06007388 */ /* 0x0001e80000000800 */
[----:B------:R-:W-:Y:S01]  /*0ce0*/  ISETP.NE.AND P0, PT, R7, RZ, PT ;  /* 0x000000ff0700720c */ /* 0x000fe20003f05270 */
[----:B0-----:R-:W-:-:S12]  /*0cf0*/  VIADD R6, R6, 0x4 ;  /* 0x0000000406067836 */ /* 0x001fd80000000000 */
[----:B------:R-:W-:Y:S05]  /*0d00*/  @P0 BRA `(.L_x_1558) ;  /* 0xfffffffc00ec0947 */ /* 0x000fea000383ffff */
.L_x_1553:
        /* <DEDUP_REMOVED lines=13> */
.L_x_1561:
[----:B------:R-:W-:-:S04]  /*0de0*/  LEA R10, P0, R12, UR8, 0x1 ;  /* 0x000000080c0a7c11 */ /* 0x000fc8000f8008ff */
[----:B------:R-:W-:-:S05]  /*0df0*/  LEA.HI.X R11, R12, UR9, R23, 0x1, P0 ;  /* 0x000000090c0b7c11 */ /* 0x000fca00080f0c17 */
        /* <DEDUP_REMOVED lines=17> */
.L_x_1560:
[----:B------:R-:W-:Y:S01]  /*0f10*/  MOV R12, R16 ;  /* 0x00000010000c7202 */ /* 0x000fe20000000f00 */
[----:B------:R-:W-:-:S07]  /*0f20*/  IMAD.MOV.U32 R18, RZ, RZ, R15 ;  /* 0x000000ffff127224 */ /* 0x000fce00078e000f */
.L_x_1562:
[----:B------:R-:W-:-:S04]  /*0f30*/  LEA R8, P0, R12, UR12, 0x1 ;  /* 0x0000000c0c087c11 */ /* 0x000fc8000f8008ff */
[----:B------:R-:W-:-:S05]  /*0f40*/  LEA.HI.X R9, R12, UR13, R18, 0x1, P0 ;  /* 0x0000000d0c097c11 */ /* 0x000fca00080f0c12 */
[----:B------:R-:W2:Y:S01]  /*0f50*/  LDG.E.U16.CONSTANT R8, desc[UR6][R8.64] ;  /* 0x0000000608087981 */ /* 0x000ea2000c1e9500 */
[----:B------:R-:W-:-:S05]  /*0f60*/  IADD3 R12, P0, PT, R13, R12, RZ ;  /* 0x0000000c0d0c7210 */ /* 0x000fca0007f1e0ff */
[----:B------:R-:W-:Y:S01]  /*0f70*/  IMAD.X R18, RZ, RZ, R18, P0 ;  /* 0x000000ffff127224 */ /* 0x000fe200000e0612 */
[----:B------:R-:W-:-:S04]  /*0f80*/  ISETP.GE.U32.AND P0, PT, R12, R6, PT ;  /* 0x000000060c00720c */ /* 0x000fc80003f06070 */
[----:B------:R-:W-:Y:S02]  /*0f90*/  ISETP.GE.U32.AND.EX P0, PT, R18, R7, PT, P0 ;  /* 0x000000071200720c */ /* 0x000fe40003f06100 */
[----:B0-2---:R-:W-:-:S05]  /*0fa0*/  PRMT R10, R8, 0x9910, RZ ;  /* 0x00009910080a7816 */ /* 0x005fca00000000ff */
[----:B------:R-:W-:-:S04]  /*0fb0*/  IMAD R11, R5, R0, R10 ;  /* 0x00000000050b7224 */ /* 0x000fc800078e020a */
[----:B------:R-:W-:-:S05]  /*0fc0*/  IMAD R11, R11, 0x4, R14 ;  /* 0x000000040b0b7824 */ /* 0x000fca00078e020e */
[----:B------:R-:W0:Y:S02]  /*0fd0*/  LDS R10, [R11+0x4] ;  /* 0x000004000b0a7984 */ /* 0x000e240000000800 */
[----:B0-----:R-:W-:-:S05]  /*0fe0*/  VIADD R10, R10, 0x1 ;  /* 0x000000010a0a7836 */ /* 0x001fca0000000000 */
[----:B------:R0:W-:Y:S01]  /*0ff0*/  STS [R11+0x4], R10 ;  /* 0x0000040a0b007388 */ /* 0x0001e20000000800 */
[----:B------:R-:W-:Y:S05]  /*1000*/  @!P0 BRA `(.L_x_1562) ;  /* 0xfffffffc00c88947 */ /* 0x000fea000383ffff */
.L_x_1559:
        /* <DEDUP_REMOVED lines=30> */
.L_x_1568:
        /* <DEDUP_REMOVED lines=72> */
.L_x_1567:
        /* <DEDUP_REMOVED lines=40> */
.L_x_1569:
[----:B------:R-:W-:-:S13]  /*18f0*/  ISETP.NE.OR P0, PT, R5, RZ, P0 ;  /* 0x000000ff0500720c */ /* 0x000fda0000705670 */
[----:B------:R-:W-:Y:S05]  /*1900*/  @!P0 BRA `(.L_x_1570) ;  /* 0x0000000000548947 */ /* 0x000fea0003800000 */
.L_x_1566:
        /* <DEDUP_REMOVED lines=21> */
.L_x_1570:
[----:B------:R-:W-:-:S12]  /*1a60*/  UIADD3 UR4, UPT, UPT, UR4, 0x1, URZ ;  /* 0x0000000104047890 */ /* 0x000fd8000fffe0ff */
.L_x_1565:
[----:B------:R-:W-:-:S13]  /*1a70*/  ISETP.NE.AND P0, PT, R0, RZ, PT ;  /* 0x000000ff0000720c */ /* 0x000fda0003f05270 */
[----:B------:R-:W-:Y:S05]  /*1a80*/  @!P0 BRA `(.L_x_1564) ;  /* 0x00000000003c8947 */ /* 0x000fea0003800000 */
[----:B------:R-:W-:Y:S01]  /*1a90*/  IMAD R5, R4, 0x4, R17 ;  /* 0x0000000404057824 */ /* 0x000fe200078e0211 */
[----:B------:R-:W-:Y:S01]  /*1aa0*/  ULEA UR5, UR4, 0x4, 0x2 ;  /* 0x0000000404057891 */ /* 0x000fe2000f8e10ff */
[----:B------:R-:W-:Y:S02]  /*1ab0*/  IMAD.MOV R0, RZ, RZ, -R0 ;  /* 0x000000ffff007224 */ /* 0x000fe400078e0a00 */
[----:B------:R-:W-:Y:S02]  /*1ac0*/  IMAD R12, R6, UR4, RZ ;  /* 0x00000004060c7c24 */ /* 0x000fe4000f8e02ff */
[----:B------:R-:W-:-:S07]  /*1ad0*/  VIADD R5, R5, 0xfffffc04 ;  /* 0xfffffc0405057836 */ /* 0x000fce0000000000 */
.L_x_1571:
        /* <DEDUP_REMOVED lines=10> */
.L_x_1564:
[----:B------:R-:W-:Y:S05]  /*1b80*/  BSYNC.RECONVERGENT B0 ;  /* 0x0000000000007941 */ /* 0x000fea0003800200 */
.L_x_1563:
        /* <DEDUP_REMOVED lines=35> */
.L_x_1576:
        /* <DEDUP_REMOVED lines=144> */
.L_x_1575:
        /* <DEDUP_REMOVED lines=33> */
[C---:B------:R-:W-:Y:S01]  /*28d0*/  IMAD R10, R8.reuse, 0x4, R17 ;  /* 0x00000004080a7824 */ /* 0x040fe200078e0211 */
[----:B------:R-:W-:Y:S02]  /*28e0*/  IADD3 R8, PT, PT, R8, 0x4, RZ ;  /* 0x0000000408087810 */ /* 0x000fe40007ffe0ff */
        /* <DEDUP_REMOVED lines=47> */
.L_x_1578:
        /* <DEDUP_REMOVED lines=14> */
[----:B0-----:R-:W-:-:S06]  /*2cc0*/  VIADD R18, R10, 0xffffffe ;  /* 0x0ffffffe0a127836 */ /* 0x001fcc0000000000 */
        /* <DEDUP_REMOVED lines=8> */
[----:B------:R-:W-:-:S05]  /*2d50*/  IMAD.HI.U32 R2, R3, R10, RZ ;  /* 0x0000000a03027227 */ /* 0x000fca00078e00ff */
[----:B------:R-:W-:-:S05]  /*2d60*/  IADD3 R2, PT, PT, -R2, RZ, RZ ;  /* 0x000000ff02027210 */ /* 0x000fca0007ffe1ff */
[C---:B------:R-:W-:Y:S02]  /*2d70*/  IMAD R10, R5.reuse, R2, R10 ;  /* 0x00000002050a7224 */ /* 0x040fe400078e020a */
[C---:B------:R-:W-:Y:S02]  /*2d80*/  IMAD R2, R8.reuse, 0x4, R17 ;  /* 0x0000000408027824 */ /* 0x040fe400078e0211 */
[----:B------:R-:W-:Y:S01]  /*2d90*/  VIADD R8, R8, 0x2 ;  /* 0x0000000208087836 */ /* 0x000fe20000000000 */
[----:B------:R-:W-:Y:S02]  /*2da0*/  ISETP.GT.U32.AND P1, PT, R5, R10, PT ;  /* 0x0000000a0500720c */ /* 0x000fe40003f24070 */
[----:B------:R-:W0:Y:S11]  /*2db0*/  LDS R9, [R2+-0x4] ;  /* 0xfffffc0002097984 */ /* 0x000e360000000800 */
        /* <DEDUP_REMOVED lines=22> */
.L_x_1580:
[----:B------:R-:W-:Y:S05]  /*2f20*/  BSYNC.RECONVERGENT B2 ;  /* 0x0000000000027941 */ /* 0x000fea0003800200 */
.L_x_1579:
        /* <DEDUP_REMOVED lines=8> */
[----:B0-----:R-:W-:-:S06]  /*2fb0*/  IADD3 R3, PT, PT, R10, 0xffffffe, RZ ;  /* 0x0ffffffe0a037810 */ /* 0x001fcc0007ffe0ff */
        /* <DEDUP_REMOVED lines=14> */
[----:B------:R-:W-:-:S04]  /*30a0*/  @!P0 IADD3 R2, PT, PT, R2, -R5, RZ ;  /* 0x8000000502028210 */ /* 0x000fc80007ffe0ff */
[----:B------:R-:W-:-:S13]  /*30b0*/  ISETP.GT.U32.AND P0, PT, R5, R2, PT ;  /* 0x000000020500720c */ /* 0x000fda0003f04070 */
[----:B------:R-:W-:-:S04]  /*30c0*/  @!P0 IMAD.IADD R2, R2, 0x1, -R5 ;  /* 0x0000000102028824 */ /* 0x000fc800078e0a05 */
[----:B------:R-:W-:Y:S01]  /*30d0*/  @!P1 IMAD.MOV R2, RZ, RZ, -R2 ;  /* 0x000000ffff029224 */ /* 0x000fe200078e0a02 */
[----:B------:R-:W-:-:S04]  /*30e0*/  @!P2 LOP3.LUT R2, RZ, R12, RZ, 0x33, !PT ;  /* 0x0000000cff02a212 */ /* 0x000fc800078e33ff */
[----:B0-----:R-:W-:-:S05]  /*30f0*/  IADD3 R2, PT, PT, R9, R7, -R2 ;  /* 0x0000000709027210 */ /* 0x001fca0007ffe802 */
[----:B------:R0:W-:Y:S02]  /*3100*/  STS [R3], R2 ;  /* 0x0000000203007388 */ /* 0x0001e40000000800 */
.L_x_1577:
[----:B------:R-:W-:Y:S05]  /*3110*/  BSYNC.RECONVERGENT B1 ;  /* 0x0000000000017941 */ /* 0x000fea0003800200 */
.L_x_1574:
[----:B------:R-:W5:Y:S01]  /*3120*/  LDS R5, [R14] ;  /* 0x000000000e057984 */ /* 0x000f620000000800 */
[----:B0-----:R-:W5:Y:S03]  /*3130*/  LDC.64 R2, c[0x0][0x398] ;  /* 0x0000e600ff027b82 */ /* 0x001f660000000a00 */
[----:B-----5:R0:W-:Y:S02]  /*3140*/  STG.E desc[UR6][R2.64], R5 ;  /* 0x0000000502007986 */ /* 0x0201e4000c101906 */
.L_x_1573:
[----:B------:R-:W-:Y:S05]  /*3150*/  BSYNC.RECONVERGENT B0 ;  /* 0x0000000000007941 */ /* 0x000fea0003800200 */
.L_x_1572:
        /* <DEDUP_REMOVED lines=12> */
[----:B------:R-:W-:Y:S01]  /*3220*/  BSSY.RECONVERGENT B1, `(.L_x_1583) ;  /* 0x0000041000017945 */ /* 0x000fe20003800200 */
[----:B0-----:R-:W-:Y:S02]  /*3230*/  IADD3 R5, PT, PT, R23, R12, RZ ;  /* 0x0000000c17057210 */ /* 0x001fe40007ffe0ff */
        /* <DEDUP_REMOVED lines=21> */
[----:B------:R-:W-:-:S04]  /*3390*/  @!P2 LOP3.LUT R3, RZ, R7, RZ, 0x33, !PT ;  /* 0x00000007ff03a212 */ /* 0x000fc800078e33ff */
[----:B------:R-:W-:-:S04]  /*33a0*/  IADD3 R4, PT, PT, R6, R3, RZ ;  /* 0x0000000306047210 */ /* 0x000fc80007ffe0ff */
        /* <DEDUP_REMOVED lines=13> */
[----:B-1----:R-:W-:-:S06]  /*3480*/  VIADD R5, R8, 0xffffffe ;  /* 0x0ffffffe08057836 */ /* 0x002fcc0000000000 */
[----:B------:R-:W1:Y:S02]  /*3490*/  F2I.FTZ.U32.TRUNC.NTZ R5, R5 ;  /* 0x0000000500057305 */ /* 0x000e64000021f000 */
[----:B-1----:R-:W-:-:S04]  /*34a0*/  IMAD.MOV R9, RZ, RZ, -R5 ;  /* 0x000000ffff097224 */ /* 0x002fc800078e0a05 */
[----:B------:R-:W-:-:S04]  /*34b0*/  IMAD R9, R9, R6, RZ ;  /* 0x0000000609097224 */ /* 0x000fc800078e02ff */
[----:B------:R-:W-:Y:S01]  /*34c0*/  IMAD.HI.U32 R10, R5, R9, R4 ;  /* 0x00000009050a7227 */ /* 0x000fe200078e0004 */
[----:B0-----:R-:W-:-:S07]  /*34d0*/  LOP3.LUT R9, RZ, R12, RZ, 0x33, !PT ;  /* 0x0000000cff097212 */ /* 0x001fce00078e33ff */
.L_x_1585:
        /* <DEDUP_REMOVED lines=21> */
.L_x_1584:
[----:B------:R-:W-:Y:S05]  /*3630*/  BSYNC.RECONVERGENT B1 ;  /* 0x0000000000017941 */ /* 0x000fea0003800200 */
.L_x_1583:
        /* <DEDUP_REMOVED lines=11> */
.L_x_1586:
        /* <DEDUP_REMOVED lines=80> */
.L_x_1582:
[----:B0-----:R-:W-:Y:S05]  /*3bf0*/  BSYNC.RECONVERGENT B0 ;  /* 0x0000000000007941 */ /* 0x001fea0003800200 */
.L_x_1581:
        /* <DEDUP_REMOVED lines=54> */
.L_x_1589:
        /* <DEDUP_REMOVED lines=8> */
.L_x_1588:
[----:B------:R-:W-:Y:S05]  /*3fe0*/  BSYNC.RECONVERGENT B0 ;  /* 0x0000000000007941 */ /* 0x000fea0003800200 */
.L_x_1587:
        /* <DEDUP_REMOVED lines=14> */
.L_x_1594:
[----:B-1----:R-:W-:-:S04]  /*40d0*/  LEA R8, P0, R16, UR10, 0x1 ;  /* 0x0000000a10087c11 */ /* 0x002fc8000f8008ff */
[----:B------:R-:W-:-:S05]  /*40e0*/  LEA.HI.X R9, R16, UR11, R15, 0x1, P0 ;  /* 0x0000000b10097c11 */ /* 0x000fca00080f0c0f */
[----:B------:R-:W2:Y:S02]  /*40f0*/  LDG.E.U16.CONSTANT R8, desc[UR6][R8.64] ;  /* 0x0000000608087981 */ /* 0x000ea4000c1e9500 */
[----:B--2---:R-:W-:-:S05]  /*4100*/  PRMT R3, R8, 0x9910, RZ ;  /* 0x0000991008037816 */ /* 0x004fca00000000ff */
[----:B------:R-:W-:-:S06]  /*4110*/  IMAD.WIDE R2, R3, 0x4, R4 ;  /* 0x0000000403027825 */ /* 0x000fcc00078e0204 */
        /* <DEDUP_REMOVED lines=14> */
.L_x_1593:
[----:B0-----:R-:W-:Y:S05]  /*4200*/  BSYNC.RECONVERGENT B1 ;  /* 0x0000000000017941 */ /* 0x001fea0003800200 */
.L_x_1592:
[----:B-1----:R-:W-:-:S05]  /*4210*/  IADD3 R16, P0, PT, R13, R16, RZ ;  /* 0x000000100d107210 */ /* 0x002fca0007f1e0ff */
[----:B------:R-:W-:Y:S01]  /*4220*/  IMAD.X R15, RZ, RZ, R15, P0 ;  /* 0x000000ffff0f7224 */ /* 0x000fe200000e060f */
[----:B------:R-:W-:-:S04]  /*4230*/  ISETP.GE.U32.AND P0, PT, R16, UR12, PT ;  /* 0x0000000c10007c0c */ /* 0x000fc8000bf06070 */
[----:B------:R-:W-:-:S13]  /*4240*/  ISETP.GE.U32.AND.EX P0, PT, R15, UR13, PT, P0 ;  /* 0x0000000d0f007c0c */ /* 0x000fda000bf06100 */
[----:B------:R-:W-:Y:S05]  /*4250*/  @!P0 BRA `(.L_x_1594) ;  /* 0xfffffffc009c8947 */ /* 0x000fea000383ffff */
[----:B------:R-:W-:Y:S05]  /*4260*/  BSYNC.RECONVERGENT B0 ;  /* 0x0000000000007941 */ /* 0x000fea0003800200 */
.L_x_1591:
[----:B------:R-:W-:Y:S05]  /*4270*/  EXIT ;  /* 0x000000000000794d */ /* 0x000fea0003800000 */
.L_x_1590:
[----:B------:R-:W-:Y:S01]  /*4280*/  BSSY.RECONVERGENT B0, `(.L_x_1595) ;  /* 0x0000014000007945 */ /* 0x000fe20003800200 */
.L_x_1596:
[----:B-1--4-:R-:W-:-:S04]  /*4290*/  LEA R6, P0, R16, UR14, 0x1 ;  /* 0x0000000e10067c11 */ /* 0x012fc8000f8008ff */
[----:B------:R-:W-:-:S05]  /*42a0*/  LEA.HI.X R7, R16, UR15, R15, 0x1, P0 ;  /* 0x0000000f10077c11 */ /* 0x000fca00080f0c0f */
[----:B------:R-:W2:Y:S02]  /*42b0*/  LDG.E.U16.CONSTANT R6, desc[UR6][R6.64] ;  /* 0x0000000606067981 */ /* 0x000ea4000c1e9500 */
[----:B--2---:R-:W-:-:S05]  /*42c0*/  PRMT R0, R6, 0x9910, RZ ;  /* 0x0000991006007816 */ /* 0x004fca00000000ff */
[----:B------:R-:W-:Y:S02]  /*42d0*/  IMAD R5, R19, UR16, R0 ;  /* 0x0000001013057c24 */ /* 0x000fe4000f8e0200 */
        /* <DEDUP_REMOVED lines=15> */
.L_x_1595:
[----:B------:R-:W-:Y:S05]  /*43d0*/  EXIT ;  /* 0x000000000000794d */ /* 0x000fea0003800000 */
.L_x_1597:
        /* <DEDUP_REMOVED lines=10> */
.L_x_1865:


//--------------------- .text._ZN4vllm3moe35count_and_sort_expert_tokens_kernelIaEEvPKT_PiS5_S5_miiib --------------------------
	.section	.text._ZN4vllm3moe35count_and_sort_expert_tokens_kernelIaEEvPKT_PiS5_S5_miiib,"ax",@progbits
	.align	128
        .global         _ZN4vllm3moe35count_and_sort_expert_tokens_kernelIaEEvPKT_PiS5_S5_miiib
        .type           _ZN4vllm3moe35count_and_sort_expert_tokens_kernelIaEEvPKT_PiS5_S5_miiib,@function
        .size           _ZN4vllm3moe35count_and_sort_expert_tokens_kernelIaEEvPKT_PiS5_S5_miiib,(.L_x_1866 - _ZN4vllm3moe35count_and_sort_expert_tokens_kernelIaEEvPKT_PiS5_S5_miiib)
        .other          _ZN4vllm3moe35count_and_sort_expert_tokens_kernelIaEEvPKT_PiS5_S5_miiib,@"STO_CUDA_ENTRY STV_DEFAULT"
_ZN4vllm3moe35count_and_sort_expert_tokens_kernelIaEEvPKT_PiS5_S5_miiib:
.text._ZN4vllm3moe35count_and_sort_expert_tokens_kernelIaEEvPKT_PiS5_S5_miiib:
        /* <DEDUP_REMOVED lines=29> */
.L_x_1602:
[----:B0-----:R-:W-:-:S04]  /*01d0*/  IADD3 R10, P0, PT, R9, UR8, RZ ;  /* 0x00000008090a7c10 */ /* 0x001fc8000ff1e0ff */
[----:B------:R-:W-:-:S05]  /*01e0*/  IADD3.X R11, PT, PT, R8, UR9, RZ, P0, !PT ;  /* 0x00000009080b7c10 */ /* 0x000fca00087fe4ff */
[----:B------:R-:W4:Y:S01]  /*01f0*/  LDG.E.U8.CONSTANT R10, desc[UR6][R10.64] ;  /* 0x000000060a0a7981 */ /* 0x000f22000c1e9100 */
        /* <DEDUP_REMOVED lines=13> */
.L_x_1601:
[----:B-1----:R-:W-:Y:S05]  /*02d0*/  BSYNC.RECONVERGENT B1 ;  /* 0x0000000000017941 */ /* 0x002fea0003800200 */
.L_x_1600:
[----:B0-----:R-:W-:-:S05]  /*02e0*/  IADD3 R9, P0, PT, R0, R9, RZ ;  /* 0x0000000900097210 */ /* 0x001fca0007f1e0ff */
[----:B------:R-:W-:Y:S01]  /*02f0*/  IMAD.X R8, RZ, RZ, R8, P0 ;  /* 0x000000ffff087224 */ /* 0x000fe200000e0608 */
[----:B------:R-:W-:-:S04]  /*0300*/  ISETP.GE.U32.AND P0, PT, R9, UR10, PT ;  /* 0x0000000a09007c0c */ /* 0x000fc8000bf06070 */
[----:B------:R-:W-:-:S13]  /*0310*/  ISETP.GE.U32.AND.EX P0, PT, R8, UR11, PT, P0 ;  /* 0x0000000b08007c0c */ /* 0x000fda000bf06100 */
[----:B------:R-:W-:Y:S05]  /*0320*/  @!P0 BRA `(.L_x_1602) ;  /* 0xfffffffc00a88947 */ /* 0x000fea000383ffff */
[----:B------:R-:W-:Y:S05]  /*0330*/  BSYNC.RECONVERGENT B0 ;  /* 0x0000000000007941 */ /* 0x000fea0003800200 */
.L_x_1599:
[----:B------:R-:W-:Y:S05]  /*0340*/  EXIT ;  /* 0x000000000000794d */ /* 0x000fea0003800000 */
.L_x_1598:
[----:B------:R-:W-:Y:S01]  /*0350*/  BSSY.RECONVERGENT B0, `(.L_x_1603) ;  /* 0x0000013000007945 */ /* 0x000fe20003800200 */
.L_x_1606:
[----:B0-----:R-:W-:-:S04]  /*0360*/  IADD3 R2, P0, PT, R9, UR12, RZ ;  /* 0x0000000c09027c10 */ /* 0x001fc8000ff1e0ff */
[----:B------:R-:W-:-:S05]  /*0370*/  IADD3.X R3, PT, PT, R8, UR13, RZ, P0, !PT ;  /* 0x0000000d08037c10 */ /* 0x000fca00087fe4ff */
[----:B------:R-:W1:Y:S01]  /*0380*/  LDG.E.U8.CONSTANT R2, desc[UR6][R2.64] ;  /* 0x0000000602027981 */ /* 0x000e62000c1e9100 */
[----:B------:R-:W-:Y:S01]  /*0390*/  BSSY.RECONVERGENT B1, `(.L_x_1604) ;  /* 0x0000009000017945 */ /* 0x000fe20003800200 */
[----:B-1----:R-:W-:-:S04]  /*03a0*/  PRMT R5, R2, 0x8880, RZ ;  /* 0x0000888002057816 */ /* 0x002fc800000000ff */
[----:B------:R-:W-:-:S13]  /*03b0*/  ISETP.GE.AND P0, PT, R5, UR14, PT ;  /* 0x0000000e05007c0c */ /* 0x000fda000bf06270 */
[----:B------:R-:W-:Y:S05]  /*03c0*/  @P0 BRA `(.L_x_1605) ;  /* 0x0000000000140947 */ /* 0x000fea0003800000 */
[----:B----4-:R-:W-:-:S04]  /*03d0*/  IMAD.WIDE R2, R5, 0x4, R12 ;  /* 0x0000000405027825 */ /* 0x010fc800078e020c */
[----:B------:R-:W-:-:S05]  /*03e0*/  IMAD.MOV.U32 R7, RZ, RZ, 0x1 ;  /* 0x00000001ff077424 */ /* 0x000fca00078e00ff */
[----:B------:R-:W2:Y:S02]  /*03f0*/  ATOMG.E.ADD.STRONG.GPU PT, R3, desc[UR6][R2.64], R7 ;  /* 0x80000007020379a8 */ /* 0x000ea400081ef106 */
[----:B--2---:R-:W-:-:S05]  /*0400*/  IMAD.WIDE R4, R3, 0x4, R10 ;  /* 0x0000000403047825 */ /* 0x004fca00078e020a */
[----:B------:R0:W-:Y:S02]  /*0410*/  STG.E desc[UR6][R4.64], R9 ;  /* 0x0000000904007986 */ /* 0x0001e4000c101906 */
.L_x_1605:
[----:B------:R-:W-:Y:S05]  /*0420*/  BSYNC.RECONVERGENT B1 ;  /* 0x0000000000017941 */ /* 0x000fea0003800200 */
.L_x_1604:
[----:B0-----:R-:W-:-:S05]  /*0430*/  IADD3 R9, P0, PT, R0, R9, RZ ;  /* 0x0000000900097210 */ /* 0x001fca0007f1e0ff */
[----:B------:R-:W-:Y:S01]  /*0440*/  IMAD.X R8, RZ, RZ, R8, P0 ;  /* 0x000000ffff087224 */ /* 0x000fe200000e0608 */
[----:B------:R-:W-:-:S04]  /*0450*/  ISETP.GE.U32.AND P0, PT, R9, UR16, PT ;  /* 0x0000001009007c0c */ /* 0x000fc8000bf06070 */
[----:B------:R-:W-:-:S13]  /*0460*/  ISETP.GE.U32.AND.EX P0, PT, R8, UR17, PT, P0 ;  /* 0x0000001108007c0c */ /* 0x000fda000bf06100 */
[----:B------:R-:W-:Y:S05]  /*0470*/  @!P0 BRA `(.L_x_1606) ;  /* 0xfffffffc00b88947 */ /* 0x000fea000383ffff */
[----:B------:R-:W-:Y:S05]  /*0480*/  BSYNC.RECONVERGENT B0 ;  /* 0x0000000000007941 */ /* 0x000fea0003800200 */
.L_x_1603:
[----:B------:R-:W-:Y:S05]  /*0490*/  EXIT ;  /* 0x000000000000794d */ /* 0x000fea0003800000 */
.L_x_1607:
        /* <DEDUP_REMOVED lines=14> */
.L_x_1866:


//--------------------- .text._ZN4vllm3moe27moe_align_block_size_kernelIaEEvPKT_PiS5_S5_S5_iiiimS5_iib --------------------------
	.section	.text._ZN4vllm3moe27moe_align_block_size_kernelIaEEvPKT_PiS5_S5_S5_iiiimS5_iib,"ax",@progbits
	.align	128
        .global         _ZN4vllm3moe27moe_align_block_size_kernelIaEEvPKT_PiS5_S5_S5_iiiimS5_iib
        .type           _ZN4vllm3moe27moe_align_block_size_kernelIaEEvPKT_PiS5_S5_S5_iiiimS5_iib,@function
        .size           _ZN4vllm3moe27moe_align_block_size_kernelIaEEvPKT_PiS5_S5_S5_iiiimS5_iib,(.L_x_1867 - _ZN4vllm3moe27moe_align_block_size_kernelIaEEvPKT_PiS5_S5_S5_iiiimS5_iib)
        .other          _ZN4vllm3moe27moe_align_block_size_kernelIaEEvPKT_PiS5_S5_S5_iiiimS5_iib,@"STO_CUDA_ENTRY STV_DEFAULT"
_ZN4vllm3moe27moe_align_block_size_kernelIaEEvPKT_PiS5_S5_S5_iiiimS5_iib:
.text._ZN4vllm3moe27moe_align_block_size_kernelIaEEvPKT_PiS5_S5_S5_iiiimS5_iib:
        /* <DEDUP_REMOVED lines=15> */
.L_x_1609:
        /* <DEDUP_REMOVED lines=9> */
.L_x_1608:
        /* <DEDUP_REMOVED lines=19> */
.L_x_1612:
        /* <DEDUP_REMOVED lines=29> */
.L_x_1611:
        /* <DEDUP_REMOVED lines=24> */
.L_x_1613:
        /* <DEDUP_REMOVED lines=18> */
.L_x_1614:
        /* <DEDUP_REMOVED lines=10> */
.L_x_1610:
        /* <DEDUP_REMOVED lines=25> */
.L_x_1621:
[----:B01----:R-:W-:-:S04]  /*0950*/  IADD3 R4, P0, PT, R8, UR10, RZ ;  /* 0x0000000a08047c10 */ /* 0x003fc8000ff1e0ff */
[----:B------:R-:W-:-:S05]  /*0960*/  IADD3.X R5, PT, PT, R9, UR11, RZ, P0, !PT ;  /* 0x0000000b09057c10 */ /* 0x000fca00087fe4ff */
[----:B------:R-:W2:Y:S01]  /*0970*/  LDG.E.U8.CONSTANT R4, desc[UR8][R4.64] ;  /* 0x0000000804047981 */ /* 0x000ea2000c1e9100 */
[----:B------:R-:W-:Y:S01]  /*0980*/  IADD3 R8, P1, PT, R8, UR6, RZ ;  /* 0x0000000608087c10 */ /* 0x000fe2000ff3e0ff */
[----:B------:R-:W-:Y:S03]  /*0990*/  BSSY.RECONVERGENT B2, `(.L_x_1619) ;  /* 0x000000d000027945 */ /* 0x000fe60003800200 */
[----:B---3--:R-:W-:Y:S01]  /*09a0*/  ISETP.GE.U32.AND P0, PT, R8, UR14, PT ;  /* 0x0000000e08007c0c */ /* 0x008fe2000bf06070 */
[----:B------:R-:W-:-:S05]  /*09b0*/  IMAD.X R9, RZ, RZ, R9, P1 ;  /* 0x000000ffff097224 */ /* 0x000fca00008e0609 */
        /* <DEDUP_REMOVED lines=10> */
.L_x_1620:
[----:B------:R-:W-:Y:S05]  /*0a60*/  BSYNC.RECONVERGENT B2 ;  /* 0x0000000000027941 */ /* 0x000fea0003800200 */
.L_x_1619:
[----:B------:R-:W-:Y:S05]  /*0a70*/  @!P0 BRA `(.L_x_1621) ;  /* 0xfffffffc00b48947 */ /* 0x000fea000383ffff */
[----:B------:R-:W-:Y:S05]  /*0a80*/  BSYNC.RECONVERGENT B1 ;  /* 0x0000000000017941 */ /* 0x000fea0003800200 */
.L_x_1618:
[----:B------:R-:W-:Y:S05]  /*0a90*/  BRA `(.L_x_1616) ;  /* 0x00000000004c7947 */ /* 0x000fea0003800000 */
.L_x_1617:
[----:B------:R-:W4:Y:S01]  /*0aa0*/  S2R R5, SR_CgaCtaId ;  /* 0x0000000000057919 */ /* 0x000f220000008800 */
[----:B--2---:R-:W-:-:S05]  /*0ab0*/  MOV R0, 0x400 ;  /* 0x0000040000007802 */ /* 0x004fca0000000f00 */
[----:B------:R-:W-:-:S05]  /*0ac0*/  VIADD R0, R0, 0x10a0 ;  /* 0x000010a000007836 */ /* 0x000fca0000000000 */
[----:B----4-:R-:W-:-:S07]  /*0ad0*/  LEA R6, R5, R0, 0x18 ;  /* 0x0000000005067211 */ /* 0x010fce00078ec0ff */
.L_x_1624:
[----:B01----:R-:W-:-:S04]  /*0ae0*/  IADD3 R4, P0, PT, R8, UR16, RZ ;  /* 0x0000001008047c10 */ /* 0x003fc8000ff1e0ff */
[----:B------:R-:W-:-:S05]  /*0af0*/  IADD3.X R5, PT, PT, R9, UR17, RZ, P0, !PT ;  /* 0x0000001109057c10 */ /* 0x000fca00087fe4ff */
[----:B------:R-:W2:Y:S01]  /*0b00*/  LDG.E.U8.CONSTANT R4, desc[UR8][R4.64] ;  /* 0x0000000804047981 */ /* 0x000ea2000c1e9100 */
[----:B------:R-:W-:Y:S01]  /*0b10*/  IADD3 R8, P1, PT, R8, UR6, RZ ;  /* 0x0000000608087c10 */ /* 0x000fe2000ff3e0ff */
[----:B------:R-:W-:Y:S03]  /*0b20*/  BSSY.RECONVERGENT B1, `(.L_x_1622) ;  /* 0x0000009000017945 */ /* 0x000fe60003800200 */
[----:B------:R-:W-:Y:S01]  /*0b30*/  ISETP.GE.U32.AND P0, PT, R8, UR18, PT ;  /* 0x0000001208007c0c */ /* 0x000fe2000bf06070 */
[----:B------:R-:W-:-:S05]  /*0b40*/  IMAD.X R9, RZ, RZ, R9, P1 ;  /* 0x000000ffff097224 */ /* 0x000fca00008e0609 */
[----:B------:R-:W-:Y:S02]  /*0b50*/  ISETP.GE.U32.AND.EX P0, PT, R9, UR19, PT, P0 ;  /* 0x0000001309007c0c */ /* 0x000fe4000bf06100 */
[----:B--2---:R-:W-:-:S04]  /*0b60*/  PRMT R7, R4, 0x8880, RZ ;  /* 0x0000888004077816 */ /* 0x004fc800000000ff */
[----:B------:R-:W-:-:S13]  /*0b70*/  ISETP.GE.AND P1, PT, R7, UR7, PT ;  /* 0x0000000707007c0c */ /* 0x000fda000bf26270 */
[----:B------:R-:W-:Y:S05]  /*0b80*/  @P1 BRA `(.L_x_1623) ;  /* 0x0000000000081947 */ /* 0x000fea0003800000 */
[----:B------:R-:W-:-:S05]  /*0b90*/  IMAD R0, R7, 0x4, R6 ;  /* 0x0000000407007824 */ /* 0x000fca00078e0206 */
[----:B------:R0:W-:Y:S02]  /*0ba0*/  ATOMS.POPC.INC.32 RZ, [R0+URZ] ;  /* 0x0000000000ff7f8c */ /* 0x0001e4000d8000ff */
.L_x_1623:
[----:B---3--:R-:W-:Y:S05]  /*0bb0*/  BSYNC.RECONVERGENT B1 ;  /* 0x0000000000017941 */ /* 0x008fea0003800200 */
.L_x_1622:
[----:B------:R-:W-:Y:S05]  /*0bc0*/  @!P0 BRA `(.L_x_1624) ;  /* 0xfffffffc00c48947 */ /* 0x000fea000383ffff */
.L_x_1616:
[----:B0--3--:R-:W-:Y:S05]  /*0bd0*/  BSYNC.RECONVERGENT B0 ;  /* 0x0000000000007941 */ /* 0x009fea0003800200 */
.L_x_1615:
        /* <DEDUP_REMOVED lines=41> */
.L_x_1626:
[----:B------:R-:W-:Y:S05]  /*0e70*/  BSYNC.RECONVERGENT B0 ;  /* 0x0000000000007941 */ /* 0x000fea0003800200 */
.L_x_1625:
        /* <DEDUP_REMOVED lines=65> */
.L_x_1641:
        /* <DEDUP_REMOVED lines=65> */
.L_x_1627:
        /* <DEDUP_REMOVED lines=73> */
.L_x_1633:
        /* <DEDUP_REMOVED lines=21> */
.L_x_1632:
[----:B--2---:R-:W-:Y:S05]  /*1c80*/  BSYNC.RECONVERGENT B1 ;  /* 0x0000000000017941 */ /* 0x004fea0003800200 */
.L_x_1631:
        /* <DEDUP_REMOVED lines=12> */
.L_x_1634:
        /* <DEDUP_REMOVED lines=79> */
.L_x_1630:
[----:B--2---:R-:W-:Y:S05]  /*2240*/  BSYNC.RECONVERGENT B0 ;  /* 0x0000000000007941 */ /* 0x004fea0003800200 */
.L_x_1629:
        /* <DEDUP_REMOVED lines=54> */
.L_x_1635:
        /* <DEDUP_REMOVED lines=9> */
.L_x_1628:
[----:B------:R-:W-:Y:S02]  /*2640*/  IMAD.MOV.U32 R40, RZ, RZ, R3 ;  /* 0x000000ffff287224 */ /* 0x000fe400078e0003 */
[----:B------:R-:W-:Y:S02]  /*2650*/  HFMA2 R41, -RZ, RZ, 0, 5.9604644775390625e-08 ;  /* 0x00000001ff297431 */ /* 0x000fe400000001ff */
[----:B------:R-:W-:Y:S02]  /*2660*/  IMAD.MOV.U32 R42, RZ, RZ, RZ ;  /* 0x000000ffff2a7224 */ /* 0x000fe400078e00ff */
[----:B------:R-:W-:-:S07]  /*2670*/  IMAD.MOV.U32 R39, RZ, RZ, -0x1 ;  /* 0xffffffffff277424 */ /* 0x000fce00078e00ff */
[----:B------:R-:W-:Y:S05]  /*2680*/  WARPSYNC.COLLECTIVE R39, `(.L_x_1636) ;  /* 0x0000000027087348 */ /* 0x000fea0003c00000 */
[----:B------:R0:W1:Y:S02]  /*2690*/  SHFL.UP P0, R38, R40, R41, R42 ;  /* 0x0400002928267389 */ /* 0x000064000000002a */
[----:B01----:R-:W-:Y:S05]  /*26a0*/  ENDCOLLECTIVE ;  /* 0x000000000000791b */ /* 0x003fea0003800000 */
.L_x_1636:
[----:B------:R-:W-:Y:S02]  /*26b0*/  IMAD.MOV.U32 R41, RZ, RZ, 0x2 ;  /* 0x00000002ff297424 */ /* 0x000fe400078e00ff */
[----:B------:R-:W-:-:S04]  /*26c0*/  IMAD.MOV.U32 R34, RZ, RZ, R38 ;  /* 0x000000ffff227224 */ /* 0x000fc800078e0026 */
[----:B------:R-:W-:-:S05]  /*26d0*/  @P0 IMAD.IADD R34, R3, 0x1, R34 ;  /* 0x0000000103220824 */ /* 0x000fca00078e0222 */
[----:B------:R-:W-:-:S07]  /*26e0*/  MOV R40, R34 ;  /* 0x0000002200287202 */ /* 0x000fce0000000f00 */
[----:B------:R-:W-:Y:S05]  /*26f0*/  WARPSYNC.COLLECTIVE R39, `(.L_x_1637) ;  /* 0x0000000027087348 */ /* 0x000fea0003c00000 */
[----:B------:R0:W1:Y:S02]  /*2700*/  SHFL.UP P0, R38, R40, R41, R42 ;  /* 0x0400002928267389 */ /* 0x000064000000002a */
[----:B01----:R-:W-:Y:S05]  /*2710*/  ENDCOLLECTIVE ;  /* 0x000000000000791b */ /* 0x003fea0003800000 */
.L_x_1637:
[----:B------:R-:W-:Y:S02]  /*2720*/  HFMA2 R41, -RZ, RZ, 0, 2.384185791015625e-07 ;  /* 0x00000004ff297431 */ /* 0x000fe400000001ff */
[----:B------:R-:W-:-:S04]  /*2730*/  IMAD.MOV.U32 R35, RZ, RZ, R38 ;  /* 0x000000ffff237224 */ /* 0x000fc800078e0026 */
[----:B------:R-:W-:-:S04]  /*2740*/  @P0 IMAD.IADD R35, R34, 0x1, R35 ;  /* 0x0000000122230824 */ /* 0x000fc800078e0223 */
[----:B------:R-:W-:-:S07]  /*2750*/  IMAD.MOV.U32 R40, RZ, RZ, R35 ;  /* 0x000000ffff287224 */ /* 0x000fce00078e0023 */
[----:B------:R-:W-:Y:S05]  /*2760*/  WARPSYNC.COLLECTIVE R39, `(.L_x_1638) ;  /* 0x0000000027087348 */ /* 0x000fea0003c00000 */
[----:B------:R0:W1:Y:S02]  /*2770*/  SHFL.UP P0, R38, R40, R41, R42 ;  /* 0x0400002928267389 */ /* 0x000064000000002a */
[----:B01----:R-:W-:Y:S05]  /*2780*/  ENDCOLLECTIVE ;  /* 0x000000000000791b */ /* 0x003fea0003800000 */
.L_x_1638:
[----:B------:R-:W-:Y:S02]  /*2790*/  IMAD.MOV.U32 R41, RZ, RZ, 0x8 ;  /* 0x00000008ff297424 */ /* 0x000fe400078e00ff */
[----:B------:R-:W-:-:S04]  /*27a0*/  IMAD.MOV.U32 R36, RZ, RZ, R38 ;  /* 0x000000ffff247224 */ /* 0x000fc800078e0026 */
[----:B------:R-:W-:-:S04]  /*27b0*/  @P0 IMAD.IADD R36, R35, 0x1, R36 ;  /* 0x0000000123240824 */ /* 0x000fc800078e0224 */
[----:B------:R-:W-:-:S07]  /*27c0*/  IMAD.MOV.U32 R40, RZ, RZ, R36 ;  /* 0x000000ffff287224 */ /* 0x000fce00078e0024 */
[----:B------:R-:W-:Y:S05]  /*27d0*/  WARPSYNC.COLLECTIVE R39, `(.L_x_1639) ;  /* 0x0000000027087348 */ /* 0x000fea0003c00000 */
[----:B------:R0:W1:Y:S02]  /*27e0*/  SHFL.UP P0, R38, R40, R41, R42 ;  /* 0x0400002928267389 */ /* 0x000064000000002a */
[----:B01----:R-:W-:Y:S05]  /*27f0*/  ENDCOLLECTIVE ;  /* 0x000000000000791b */ /* 0x003fea0003800000 */
.L_x_1639:
[----:B------:R-:W-:Y:S01]  /*2800*/  IMAD.MOV.U32 R41, RZ, RZ, 0x10 ;  /* 0x00000010ff297424 */ /* 0x000fe200078e00ff */
[----:B------:R-:W-:-:S05]  /*2810*/  MOV R37, R38 ;  /* 0x0000002600257202 */ /* 0x000fca0000000f00 */
[----:B------:R-:W-:-:S04]  /*2820*/  @P0 IMAD.IADD R37, R36, 0x1, R37 ;  /* 0x0000000124250824 */ /* 0x000fc800078e0225 */
[----:B------:R-:W-:-:S07]  /*2830*/  IMAD.MOV.U32 R40, RZ, RZ, R37 ;  /* 0x000000ffff287224 */ /* 0x000fce00078e0025 */
[----:B------:R-:W-:Y:S05]  /*2840*/  WARPSYNC.COLLECTIVE R39, `(.L_x_1640) ;  /* 0x0000000027087348 */ /* 0x000fea0003c00000 */
[----:B------:R0:W1:Y:S02]  /*2850*/  SHFL.UP P0, R38, R40, R41, R42 ;  /* 0x0400002928267389 */ /* 0x000064000000002a */
[----:B01----:R-:W-:Y:S05]  /*2860*/  ENDCOLLECTIVE ;  /* 0x000000000000791b */ /* 0x003fea0003800000 */
.L_x_1640:
[----:B------:R-:W-:Y:S05]  /*2870*/  BRA `(.L_x_1641) ;  /* 0xffffffe800847947 */ /* 0x000fea000383ffff */
.L_x_1642:
        /* <DEDUP_REMOVED lines=16> */
.L_x_1867:


//--------------------- .text._ZN4vllm3moe46moe_align_block_size_small_batch_expert_kernelIaLi256EEEvPKT_PiS5_S5_S5_iimiib --------------------------
	.section	.text._ZN4vllm3moe46moe_align_block_size_small_batch_expert_kernelIaLi256EEEvPKT_PiS5_S5_S5_iimiib,"ax",@progbits
	.align	128
        .global         _ZN4vllm3moe46moe_align_block_size_small_batch_expert_kernelIaLi256EEEvPKT_PiS5_S5_S5_iimiib
        .type           _ZN4vllm3moe46moe_align_block_size_small_batch_expert_kernelIaLi256EEEvPKT_PiS5_S5_S5_iimiib,@function
        .size           _ZN4vllm3moe46moe_align_block_size_small_batch_expert_kernelIaLi256EEEvPKT_PiS5_S5_S5_iimiib,(.L_x_1868 - _ZN4vllm3moe46moe_align_block_size_small_batch_expert_kernelIaLi256EEEvPKT_PiS5_S5_S5_iimiib)
        .other          _ZN4vllm3moe46moe_align_block_size_small_batch_expert_kernelIaLi256EEEvPKT_PiS5_S5_S5_iimiib,@"STO_CUDA_ENTRY STV_DEFAULT"
_ZN4vllm3moe46moe_align_block_size_small_batch_expert_kernelIaLi256EEEvPKT_PiS5_S5_S5_iimiib:
.text._ZN4vllm3moe46moe_align_block_size_small_batch_expert_kernelIaLi256EEEvPKT_PiS5_S5_S5_iimiib:
        /* <DEDUP_REMOVED lines=34> */
.L_x_1647:
        /* <DEDUP_REMOVED lines=27> */
.L_x_1646:
[----:B------:R-:W-:Y:S05]  /*03d0*/  BSYNC.RECONVERGENT B0 ;  /* 0x0000000000007941 */ /* 0x000fea0003800200 */
.L_x_1645:
        /* <DEDUP_REMOVED lines=22> */
.L_x_1649:
[----:B------:R-:W-:Y:S05]  /*0540*/  BSYNC.RECONVERGENT B0 ;  /* 0x0000000000007941 */ /* 0x000fea0003800200 */
.L_x_1648:
        /* <DEDUP_REMOVED lines=18> */
.L_x_1651:
[----:B------:R-:W-:Y:S05]  /*0670*/  BSYNC.RECONVERGENT B0 ;  /* 0x0000000000007941 */ /* 0x000fea0003800200 */
.L_x_1650:
[----:B------:R-:W-:Y:S05]  /*0680*/  @!P1 BRA `(.L_x_1644) ;  /* 0x0000000000409947 */ /* 0x000fea0003800000 */
[----:B------:R-:W1:Y:S01]  /*0690*/  LDCU.64 UR4, c[0x0][0x388] ;  /* 0x00007100ff0477ac */ /* 0x000e620008000a00 */
[----:B------:R-:W3:Y:S01]  /*06a0*/  LDC R9, c[0x0][0x3b0] ;  /* 0x0000ec00ff097b82 */ /* 0x000ee20000000800 */
[----:B------:R-:W-:-:S05]  /*06b0*/  IADD3 R0, P1, PT, RZ, -R0, RZ ;  /* 0x80000000ff007210 */ /* 0x000fca0007f3e0ff */
[----:B------:R-:W-:Y:S01]  /*06c0*/  IMAD.X R4, RZ, RZ, -0x1, P1 ;  /* 0xffffffffff047424 */ /* 0x000fe200008e06ff */
[----:B-12---:R-:W-:-:S04]  /*06d0*/  LEA R5, P0, R7, UR4, 0x2 ;  /* 0x0000000407057c11 */ /* 0x006fc8000f8010ff */
[----:B------:R-:W-:-:S09]  /*06e0*/  LEA.HI.X R6, R7, UR5, R8, 0x2, P0 ;  /* 0x0000000507067c11 */ /* 0x000fd200080f1408 */
.L_x_1652:
        /* <DEDUP_REMOVED lines=10> */
.L_x_1644:
[----:B------:R-:W-:Y:S05]  /*0790*/  WARPSYNC.ALL ;  /* 0x0000000000007948 */ /* 0x000fea0003800000 */
[----:B------:R-:W-:Y:S08]  /*07a0*/  BAR.SYNC.DEFER_BLOCKING 0x0 ;  /* 0x0000000000007b1d */ /* 0x000ff00000010000 */
[----:B------:R-:W-:Y:S08]  /*07b0*/  BAR.SYNC.DEFER_BLOCKING 0x0 ;  /* 0x0000000000007b1d */ /* 0x000ff00000010000 */
[----:B------:R-:W-:Y:S06]  /*07c0*/  BAR.SYNC.DEFER_BLOCKING 0x0 ;  /* 0x0000000000007b1d */ /* 0x000fec0000010000 */
[----:B------:R-:W-:Y:S05]  /*07d0*/  EXIT ;  /* 0x000000000000794d */ /* 0x000fea0003800000 */
.L_x_1643:
        /* <DEDUP_REMOVED lines=23> */
.L_x_1655:
        /* <DEDUP_REMOVED lines=20> */
.L_x_1654:
        /* <DEDUP_REMOVED lines=17> */
.L_x_1656:
        /* <DEDUP_REMOVED lines=12> */
.L_x_1657:
[----:B------:R-:W-:Y:S05]  /*0c60*/  @!P1 BRA `(.L_x_1653) ;  /* 0x0000000000289947 */ /* 0x000fea0003800000 */
[----:B0-----:R-:W-:Y:S01]  /*0c70*/  IMAD.SHL.U32 R5, R6, 0x4, RZ ;  /* 0x0000000406057824 */ /* 0x001fe200078e00ff */
[----:B------:R-:W-:Y:S01]  /*0c80*/  LEA R6, R4, 0xfffffc08, 0x2 ;  /* 0xfffffc0804067811 */ /* 0x000fe200078e10ff */
[----:B------:R-:W-:-:S04]  /*0c90*/  IMAD.MOV R7, RZ, RZ, -R7 ;  /* 0x000000ffff077224 */ /* 0x000fc800078e0a07 */
[----:B------:R-:W-:-:S05]  /*0ca0*/  IMAD R6, R6, R0, R5 ;  /* 0x0000000006067224 */ /* 0x000fca00078e0205 */
[----:B------:R-:W-:-:S07]  /*0cb0*/  IADD3 R6, PT, PT, R6, 0x4, R15 ;  /* 0x0000000406067810 */ /* 0x000fce0007ffe00f */
.L_x_1658:
[----:B------:R-:W-:Y:S01]  /*0cc0*/  VIADD R7, R7, 0x1 ;  /* 0x0000000107077836 */ /* 0x000fe20000000000 */
[----:B------:R0:W-:Y:S04]  /*0cd0*/  STS [R6], RZ ;  /* 0x000000ff06007388 */ /* 0x0001e80000000800 */
[----:B------:R-:W-:Y:S01]  /*0ce0*/  ISETP.NE.AND P0, PT, R7, RZ, PT ;  /* 0x000000ff0700720c */ /* 0x000fe20003f05270 */
[----:B0-----:R-:W-:-:S12]  /*0cf0*/  VIADD R6, R6, 0x4 ;  /* 0x0000000406067836 */ /* 0x001fd80000000000 */
[----:B------:R-:W-:Y:S05]  /*0d00*/  @P0 BRA `(.L_x_1658) ;  /* 0xfffffffc00ec0947 */ /* 0x000fea000383ffff */
.L_x_1653:
        /* <DEDUP_REMOVED lines=13> */
.L_x_1661:
[----:B------:R-:W-:-:S04]  /*0de0*/  IADD3 R10, P0, PT, R12, UR8, RZ ;  /* 0x000000080c0a7c10 */ /* 0x000fc8000ff1e0ff */
[----:B------:R-:W-:-:S05]  /*0df0*/  IADD3.X R11, PT, PT, R20, UR9, RZ, P0, !PT ;  /* 0x00000009140b7c10 */ /* 0x000fca00087fe4ff */
        /* <DEDUP_REMOVED lines=13> */
[----:B------:R-:W-:-:S04]  /*0ed0*/  ISETP.GE.U32.AND P0, PT, R12, UR10, PT ;  /* 0x0000000a0c007c0c */ /* 0x000fc8000bf06070 */
[----:B------:R-:W-:-:S13]  /*0ee0*/  ISETP.GE.U32.AND.EX P0, PT, R20, UR11, PT, P0 ;  /* 0x0000000b14007c0c */ /* 0x000fda000bf06100 */
[----:B-1----:R-:W-:Y:S05]  /*0ef0*/  @!P0 BRA `(.L_x_1661) ;  /* 0xfffffffc00b88947 */ /* 0x002fea000383ffff */
[----:B------:R-:W-:Y:S05]  /*0f00*/  BRA `(.L_x_1659) ;  /* 0x0000000000407947 */ /* 0x000fea0003800000 */
.L_x_1660:
[----:B------:R-:W-:Y:S01]  /*0f10*/  MOV R12, R16 ;  /* 0x00000010000c7202 */ /* 0x000fe20000000f00 */
[----:B------:R-:W-:-:S07]  /*0f20*/  IMAD.MOV.U32 R20, RZ, RZ, R18 ;  /* 0x000000ffff147224 */ /* 0x000fce00078e0012 */
.L_x_1662:
[----:B------:R-:W-:-:S04]  /*0f30*/  IADD3 R8, P0, PT, R12, UR12, RZ ;  /* 0x0000000c0c087c10 */ /* 0x000fc8000ff1e0ff */
[----:B------:R-:W-:-:S05]  /*0f40*/  IADD3.X R9, PT, PT, R20, UR13, RZ, P0, !PT ;  /* 0x0000000d14097c10 */ /* 0x000fca00087fe4ff */
[----:B------:R-:W2:Y:S01]  /*0f50*/  LDG.E.U8.CONSTANT R8, desc[UR6][R8.64] ;  /* 0x0000000608087981 */ /* 0x000ea2000c1e9100 */
[----:B------:R-:W-:-:S04]  /*0f60*/  IADD3 R12, P1, PT, R13, R12, RZ ;  /* 0x0000000c0d0c7210 */ /* 0x000fc80007f3e0ff */
[----:B------:R-:W-:Y:S01]  /*0f70*/  ISETP.GE.U32.AND P0, PT, R12, R6, PT ;  /* 0x000000060c00720c */ /* 0x000fe20003f06070 */
[----:B------:R-:W-:-:S05]  /*0f80*/  IMAD.X R20, RZ, RZ, R20, P1 ;  /* 0x000000ffff147224 */ /* 0x000fca00008e0614 */
        /* <DEDUP_REMOVED lines=8> */
.L_x_1659:
        /* <DEDUP_REMOVED lines=30> */
.L_x_1668:
        /* <DEDUP_REMOVED lines=72> */
.L_x_1667:
        /* <DEDUP_REMOVED lines=40> */
.L_x_1669:
[----:B------:R-:W-:-:S13]  /*18f0*/  ISETP.NE.OR P0, PT, R5, RZ, P0 ;  /* 0x000000ff0500720c */ /* 0x000fda0000705670 */
[----:B------:R-:W-:Y:S05]  /*1900*/  @!P0 BRA `(.L_x_1670) ;  /* 0x0000000000548947 */ /* 0x000fea0003800000 */
.L_x_1666:
[--C-:B------:R-:W-:Y:S01]  /*1910*/  IMAD.IADD R19, R3, 0x1, R7.reuse ;  /* 0x0000000103137824 */ /* 0x100fe200078e0207 */
[----:B------:R-:W-:Y:S01]  /*1920*/  IADD3 R5, PT, PT, R5, 0x4, RZ ;  /* 0x0000000405057810 */ /* 0x000fe20007ffe0ff */
[----:B------:R-:W-:Y:S01]  /*1930*/  UIADD3 UR4, UPT, UPT, UR4, 0x4, URZ ;  /* 0x0000000404047890 */ /* 0x000fe2000fffe0ff */
[----:B------:R-:W-:Y:S02]  /*1940*/  IMAD R7, R6, 0x10, R7 ;  /* 0x0000001006077824 */ /* 0x000fe400078e0207 */
[----:B------:R-:W2:Y:S01]  /*1950*/  LDS R8, [R19] ;  /* 0x0000000013087984 */ /* 0x000ea20000000800 */
[----:B-1-3--:R-:W-:Y:S02]  /*1960*/  IADD3 R20, PT, PT, R3, R19, RZ ;  /* 0x0000001303147210 */ /* 0x00afe40007ffe0ff */
        /* <DEDUP_REMOVED lines=15> */
.L_x_1670:
[----:B------:R-:W-:-:S12]  /*1a60*/  UIADD3 UR4, UPT, UPT, UR4, 0x1, URZ ;  /* 0x0000000104047890 */ /* 0x000fd8000fffe0ff */
.L_x_1665:
[----:B------:R-:W-:-:S13]  /*1a70*/  ISETP.NE.AND P0, PT, R0, RZ, PT ;  /* 0x000000ff0000720c */ /* 0x000fda0003f05270 */
[----:B------:R-:W-:Y:S05]  /*1a80*/  @!P0 BRA `(.L_x_1664) ;  /* 0x00000000003c8947 */ /* 0x000fea0003800000 */
[----:B------:R-:W-:Y:S01]  /*1a90*/  IMAD R5, R4, 0x4, R15 ;  /* 0x0000000404057824 */ /* 0x000fe200078e020f */
[----:B------:R-:W-:Y:S01]  /*1aa0*/  ULEA UR5, UR4, 0x4, 0x2 ;  /* 0x0000000404057891 */ /* 0x000fe2000f8e10ff */
[----:B------:R-:W-:Y:S02]  /*1ab0*/  IMAD.MOV R0, RZ, RZ, -R0 ;  /* 0x000000ffff007224 */ /* 0x000fe400078e0a00 */
[----:B------:R-:W-:Y:S02]  /*1ac0*/  IMAD R12, R6, UR4, RZ ;  /* 0x00000004060c7c24 */ /* 0x000fe4000f8e02ff */
[----:B------:R-:W-:-:S07]  /*1ad0*/  VIADD R5, R5, 0xfffffc04 ;  /* 0xfffffc0405057836 */ /* 0x000fce0000000000 */
.L_x_1671:
        /* <DEDUP_REMOVED lines=10> */
.L_x_1664:
[----:B------:R-:W-:Y:S05]  /*1b80*/  BSYNC.RECONVERGENT B0 ;  /* 0x0000000000007941 */ /* 0x000fea0003800200 */
.L_x_1663:
        /* <DEDUP_REMOVED lines=20> */
[----:B-1-3--:R-:W-:Y:S01]  /*1cd0*/  IMAD.MOV.U32 R20, RZ, RZ, RZ ;  /* 0x000000ffff147224 */ /* 0x00afe200078e00ff */
[----:B------:R-:W-:Y:S01]  /*1ce0*/  LOP3.LUT R6, R6, 0x7ffffff8, RZ, 0xc0, !PT ;  /* 0x7ffffff806067812 */ /* 0x000fe200078ec0ff */
[----:B------:R-:W0:Y:S01]  /*1cf0*/  LDCU.64 UR8, c[0x0][0x3a8] ;  /* 0x00007500ff0877ac */ /* 0x000e220008000a00 */
[----:B------:R-:W1:Y:S03]  /*1d00*/  I2F.RP R5, R3 ;  /* 0x0000000300057306 */ /* 0x000e660000209400 */
[----:B--2-4-:R-:W-:Y:S01]  /*1d10*/  IMAD.MOV R9, RZ, RZ, -R6 ;  /* 0x000000ffff097224 */ /* 0x014fe200078e0a06 */
[----:B------:R-:W-:-:S04]  /*1d20*/  UMOV UR4, URZ ;  /* 0x000000ff00047c82 */ /* 0x000fc80008000000 */
[----:B-1----:R-:W1:Y:S02]  /*1d30*/  MUFU.RCP R5, R5 ;  /* 0x0000000500057308 */ /* 0x002e640000001000 */
        /* <DEDUP_REMOVED lines=8> */
.L_x_1676:
        /* <DEDUP_REMOVED lines=8> */
[----:B------:R-:W-:Y:S01]  /*1e40*/  IABS R19, R2 ;  /* 0x0000000200137213 */ /* 0x000fe20000000000 */
[----:B------:R-:W0:Y:S01]  /*1e50*/  I2F.RP R24, R11 ;  /* 0x0000000b00187306 */ /* 0x000e220000209400 */
[----:B------:R-:W-:-:S03]  /*1e60*/  ISETP.GE.AND P1, PT, R2, RZ, PT ;  /* 0x000000ff0200720c */ /* 0x000fc60003f26270 */
[----:B------:R-:W-:-:S04]  /*1e70*/  IMAD.HI.U32 R20, R20, R19, RZ ;  /* 0x0000001314147227 */ /* 0x000fc800078e00ff */
[----:B------:R-:W-:-:S04]  /*1e80*/  IMAD.MOV R20, RZ, RZ, -R20 ;  /* 0x000000ffff147224 */ /* 0x000fc800078e0a14 */
[----:B------:R-:W-:Y:S01]  /*1e90*/  IMAD R20, R11, R20, R19 ;  /* 0x000000140b147224 */ /* 0x000fe200078e0213 */
[----:B------:R-:W-:Y:S01]  /*1ea0*/  LOP3.LUT R19, RZ, R12, RZ, 0x33, !PT ;  /* 0x0000000cff137212 */ /* 0x000fe200078e33ff */
[----:B0-----:R-:W0:Y:S03]  /*1eb0*/  MUFU.RCP R24, R24 ;  /* 0x0000001800187308 */ /* 0x001e260000001000 */
[----:B------:R-:W-:-:S13]  /*1ec0*/  ISETP.GT.U32.AND P0, PT, R3, R20, PT ;  /* 0x000000140300720c */ /* 0x000fda0003f04070 */
[----:B------:R-:W-:Y:S01]  /*1ed0*/  @!P0 IADD3 R20, PT, PT, R20, -R11, RZ ;  /* 0x8000000b14148210 */ /* 0x000fe20007ffe0ff */
[----:B0-----:R-:W-:-:S03]  /*1ee0*/  VIADD R25, R24, 0xffffffe ;  /* 0x0ffffffe18197836 */ /* 0x001fc60000000000 */
[----:B------:R-:W-:Y:S02]  /*1ef0*/  ISETP.GT.U32.AND P0, PT, R3, R20, PT ;  /* 0x000000140300720c */ /* 0x000fe40003f04070 */
[----:B------:R-:W0:Y:S11]  /*1f00*/  F2I.FTZ.U32.TRUNC.NTZ R3, R25 ;  /* 0x0000001900037305 */ /* 0x000e36000021f000 */
[----:B------:R-:W-:Y:S01]  /*1f10*/  @!P0 IMAD.IADD R20, R20, 0x1, -R11 ;  /* 0x0000000114148824 */ /* 0x000fe200078e0a0b */
[----:B------:R-:W-:-:S03]  /*1f20*/  ISETP.NE.AND P0, PT, R12, RZ, PT ;  /* 0x000000ff0c00720c */ /* 0x000fc60003f05270 */
[----:B------:R-:W-:-:S05]  /*1f30*/  @!P1 IMAD.MOV R20, RZ, RZ, -R20 ;  /* 0x000000ffff149224 */ /* 0x000fca00078e0a14 */
[----:B------:R-:W-:-:S04]  /*1f40*/  SEL R20, R19, R20, !P0 ;  /* 0x0000001413147207 */ /* 0x000fc80004000000 */
[----:B------:R-:W-:Y:S01]  /*1f50*/  IADD3 R5, PT, PT, R2, R5, -R20 ;  /* 0x0000000502057210 */ /* 0x000fe20007ffe814 */
[----:B0-----:R-:W-:-:S04]  /*1f60*/  IMAD.MOV R2, RZ, RZ, -R3 ;  /* 0x000000ffff027224 */ /* 0x001fc800078e0a03 */
[----:B------:R-:W-:Y:S04]  /*1f70*/  STS [R8+-0xc], R5 ;  /* 0xfffff40508007388 */ /* 0x000fe80000000800 */
[----:B------:R-:W0:Y:S02]  /*1f80*/  LDS R21, [R10+-0x8] ;  /* 0xfffff8000a157984 */ /* 0x000e240000000800 */
[----:B0-----:R-:W-:Y:S02]  /*1f90*/  IMAD.IADD R22, R21, 0x1, R0 ;  /* 0x0000000115167824 */ /* 0x001fe400078e0200 */
[----:B------:R-:W-:Y:S01]  /*1fa0*/  IMAD R21, R2, R11, RZ ;  /* 0x0000000b02157224 */ /* 0x000fe200078e02ff */
[----:B------:R-:W-:Y:S02]  /*1fb0*/  MOV R2, RZ ;  /* 0x000000ff00027202 */ /* 0x000fe40000000f00 */
[----:B------:R-:W-:-:S02]  /*1fc0*/  IABS R26, R22 ;  /* 0x00000016001a7213 */ /* 0x000fc40000000000 */
        /* <DEDUP_REMOVED lines=110> */
.L_x_1675:
        /* <DEDUP_REMOVED lines=82> */
.L_x_1678:
        /* <DEDUP_REMOVED lines=9> */
[----:B0-----:R-:W0:Y:S02]  /*2c60*/  I2F.RP R10, R5 ;  /* 0x00000005000a7306 */ /* 0x001e240000209400 */
[----:B------:R-:W-:-:S05]  /*2c70*/  LEA R7, R7, R14, 0x2 ;  /* 0x0000000e07077211 */ /* 0x000fca00078e10ff */
[----:B-1234-:R-:W1:Y:S01]  /*2c80*/  LDS R9, [R7] ;  /* 0x0000000007097984 */ /* 0x01ee620000000800 */
[----:B0-----:R-:W0:Y:S02]  /*2c90*/  MUFU.RCP R10, R10 ;  /* 0x0000000a000a7308 */ /* 0x001e240000001000 */
[----:B0-----:R-:W-:-:S06]  /*2ca0*/  VIADD R19, R10, 0xffffffe ;  /* 0x0ffffffe0a137836 */ /* 0x001fcc0000000000 */
[----:B------:R0:W2:Y:S02]  /*2cb0*/  F2I.FTZ.U32.TRUNC.NTZ R3, R19 ;  /* 0x0000001300037305 */ /* 0x0000a4000021f000 */
[----:B0-----:R-:W-:Y:S01]  /*2cc0*/  LOP3.LUT R19, RZ, R12, RZ, 0x33, !PT ;  /* 0x0000000cff137212 */ /* 0x001fe200078e33ff */
[----:B-1----:R-:W-:Y:S02]  /*2cd0*/  IMAD.IADD R11, R9, 0x1, R0 ;  /* 0x00000001090b7824 */ /* 0x002fe400078e0200 */
[----:B--2---:R-:W-:-:S03]  /*2ce0*/  IMAD.MOV R2, RZ, RZ, -R3 ;  /* 0x000000ffff027224 */ /* 0x004fc600078e0a03 */
        /* <DEDUP_REMOVED lines=34> */
.L_x_1680:
[----:B------:R-:W-:Y:S05]  /*2f10*/  BSYNC.RECONVERGENT B2 ;  /* 0x0000000000027941 */ /* 0x000fea0003800200 */
.L_x_1679:
        /* <DEDUP_REMOVED lines=30> */
.L_x_1677:
[----:B------:R-:W-:Y:S05]  /*3100*/  BSYNC.RECONVERGENT B1 ;  /* 0x0000000000017941 */ /* 0x000fea0003800200 */
.L_x_1674:
[----:B------:R-:W5:Y:S01]  /*3110*/  LDS R5, [R14] ;  /* 0x000000000e057984 */ /* 0x000f620000000800 */
[----:B0-----:R-:W5:Y:S03]  /*3120*/  LDC.64 R2, c[0x0][0x398] ;  /* 0x0000e600ff027b82 */ /* 0x001f660000000a00 */
[----:B-----5:R0:W-:Y:S02]  /*3130*/  STG.E desc[UR6][R2.64], R5 ;  /* 0x0000000502007986 */ /* 0x0201e4000c101906 */
.L_x_1673:
[----:B------:R-:W-:Y:S05]  /*3140*/  BSYNC.RECONVERGENT B0 ;  /* 0x0000000000007941 */ /* 0x000fea0003800200 */
.L_x_1672:
        /* <DEDUP_REMOVED lines=8> */
[----:B------:R-:W5:Y:S02]  /*31d0*/  LDS R19, [R4+-0x3fc] ;  /* 0xfffc040004137984 */ /* 0x000f640000000800 */
[----:B-----5:R-:W-:-:S13]  /*31e0*/  ISETP.GE.AND P0, PT, R23, R19, PT ;  /* 0x000000131700720c */ /* 0x020fda0003f06270 */
[----:B------:R-:W-:Y:S05]  /*31f0*/  @P0 BRA `(.L_x_1682) ;  /* 0x0000000800780947 */ /* 0x000fea0003800000 */
[----:B0-----:R-:W-:Y:S01]  /*3200*/  VIMNMX.U32 R8, PT, PT, R12, 0x1, !PT ;  /* 0x000000010c087848 */ /* 0x001fe20007fe0000 */
[----:B------:R-:W-:Y:S01]  /*3210*/  IMAD.IADD R4, R23, 0x1, R12 ;  /* 0x0000000117047824 */ /* 0x000fe200078e020c */
[----:B------:R-:W-:Y:S02]  /*3220*/  BSSY.RECONVERGENT B1, `(.L_x_1683) ;  /* 0x0000040000017945 */ /* 0x000fe40003800200 */
[----:B------:R-:W0:Y:S01]  /*3230*/  I2F.U32.RP R7, R8 ;  /* 0x0000000800077306 */ /* 0x000e220000209000 */
[----:B-1234-:R-:W-:Y:S01]  /*3240*/  IMAD.MOV R9, RZ, RZ, -R8 ;  /* 0x000000ffff097224 */ /* 0x01efe200078e0a08 */
        /* <DEDUP_REMOVED lines=40> */
.L_x_1685:
        /* <DEDUP_REMOVED lines=21> */
.L_x_1684:
[----:B------:R-:W-:Y:S05]  /*3620*/  BSYNC.RECONVERGENT B1 ;  /* 0x0000000000017941 */ /* 0x000fea0003800200 */
.L_x_1683:
[----:B------:R-:W-:Y:S05]  /*3630*/  @!P3 BRA `(.L_x_1682) ;  /* 0x000000040068b947 */ /* 0x000fea0003800000 */
[----:B------:R-:W-:Y:S01]  /*3640*/  IABS R21, R12 ;  /* 0x0000000c00157213 */ /* 0x000fe20000000000 */
[----:B------:R-:W1:Y:S03]  /*3650*/  LDC.64 R2, c[0x0][0x390] ;  /* 0x0000e400ff027b82 */ /* 0x000e660000000a00 */
[----:B------:R-:W2:Y:S08]  /*3660*/  I2F.RP R6, R21 ;  /* 0x0000001500067306 */ /* 0x000eb00000209400 */
[----:B--2---:R-:W0:Y:S02]  /*3670*/  MUFU.RCP R6, R6 ;  /* 0x0000000600067308 */ /* 0x004e240000001000 */
[----:B0-----:R-:W-:-:S06]  /*3680*/  VIADD R4, R6, 0xffffffe ;  /* 0x0ffffffe06047836 */ /* 0x001fcc0000000000 */
[----:B------:R0:W2:Y:S02]  /*3690*/  F2I.FTZ.U32.TRUNC.NTZ R5, R4 ;  /* 0x0000000400057305 */ /* 0x0000a4000021f000 */
[----:B0-----:R-:W-:Y:S01]  /*36a0*/  MOV R4, RZ ;  /* 0x000000ff00047202 */ /* 0x001fe20000000f00 */
[----:B--2---:R-:W-:-:S04]  /*36b0*/  IMAD.MOV R8, RZ, RZ, -R5 ;  /* 0x000000ffff087224 */ /* 0x004fc800078e0a05 */
[----:B------:R-:W-:-:S04]  /*36c0*/  IMAD R7, R8, R21, RZ ;  /* 0x0000001508077224 */ /* 0x000fc800078e02ff */
[----:B-1----:R-:W-:-:S07]  /*36d0*/  IMAD.HI.U32 R20, R5, R7, R4 ;  /* 0x0000000705147227 */ /* 0x002fce00078e0004 */
.L_x_1686:
        /* <DEDUP_REMOVED lines=80> */
.L_x_1682:
[----:B0-----:R-:W-:Y:S05]  /*3be0*/  BSYNC.RECONVERGENT B0 ;  /* 0x0000000000007941 */ /* 0x001fea0003800200 */
.L_x_1681:
        /* <DEDUP_REMOVED lines=54> */
.L_x_1689:
        /* <DEDUP_REMOVED lines=8> */
.L_x_1688:
[----:B------:R-:W-:Y:S05]  /*3fd0*/  BSYNC.RECONVERGENT B0 ;  /* 0x0000000000007941 */ /* 0x000fea0003800200 */
.L_x_1687:
        /* <DEDUP_REMOVED lines=14> */
.L_x_1694:
[----:B-1----:R-:W-:-:S04]  /*40c0*/  IADD3 R8, P0, PT, R16, UR10, RZ ;  /* 0x0000000a10087c10 */ /* 0x002fc8000ff1e0ff */
[----:B------:R-:W-:-:S05]  /*40d0*/  IADD3.X R9, PT, PT, R18, UR11, RZ, P0, !PT ;  /* 0x0000000b12097c10 */ /* 0x000fca00087fe4ff */
[----:B------:R-:W2:Y:S02]  /*40e0*/  LDG.E.U8.CONSTANT R8, desc[UR6][R8.64] ;  /* 0x0000000608087981 */ /* 0x000ea4000c1e9100 */
        /* <DEDUP_REMOVED lines=16> */
.L_x_1693:
[----:B0-----:R-:W-:Y:S05]  /*41f0*/  BSYNC.RECONVERGENT B1 ;  /* 0x0000000000017941 */ /* 0x001fea0003800200 */
.L_x_1692:
[----:B-1----:R-:W-:-:S05]  /*4200*/  IADD3 R16, P0, PT, R13, R16, RZ ;  /* 0x000000100d107210 */ /* 0x002fca0007f1e0ff */
[----:B------:R-:W-:Y:S01]  /*4210*/  IMAD.X R18, RZ, RZ, R18, P0 ;  /* 0x000000ffff127224 */ /* 0x000fe200000e0612 */
[----:B------:R-:W-:-:S04]  /*4220*/  ISETP.GE.U32.AND P0, PT, R16, UR12, PT ;  /* 0x0000000c10007c0c */ /* 0x000fc8000bf06070 */
[----:B------:R-:W-:-:S13]  /*4230*/  ISETP.GE.U32.AND.EX P0, PT, R18, UR13, PT, P0 ;  /* 0x0000000d12007c0c */ /* 0x000fda000bf06100 */
[----:B------:R-:W-:Y:S05]  /*4240*/  @!P0 BRA `(.L_x_1694) ;  /* 0xfffffffc009c8947 */ /* 0x000fea000383ffff */
[----:B------:R-:W-:Y:S05]  /*4250*/  BSYNC.RECONVERGENT B0 ;  /* 0x0000000000007941 */ /* 0x000fea0003800200 */
.L_x_1691:
[----:B------:R-:W-:Y:S05]  /*4260*/  EXIT ;  /* 0x000000000000794d */ /* 0x000fea0003800000 */
.L_x_1690:
[----:B------:R-:W-:Y:S01]  /*4270*/  BSSY.RECONVERGENT B0, `(.L_x_1695) ;  /* 0x0000014000007945 */ /* 0x000fe20003800200 */
.L_x_1696:
[----:B-1--4-:R-:W-:-:S04]  /*4280*/  IADD3 R6, P0, PT, R16, UR14, RZ ;  /* 0x0000000e10067c10 */ /* 0x012fc8000ff1e0ff */
[----:B------:R-:W-:-:S05]  /*4290*/  IADD3.X R7, PT, PT, R18, UR15, RZ, P0, !PT ;  /* 0x0000000f12077c10 */ /* 0x000fca00087fe4ff */
[----:B------:R-:W2:Y:S02]  /*42a0*/  LDG.E.U8.CONSTANT R6, desc[UR6][R6.64] ;  /* 0x0000000606067981 */ /* 0x000ea4000c1e9100 */
        /* <DEDUP_REMOVED lines=17> */
.L_x_1695:
[----:B------:R-:W-:Y:S05]  /*43c0*/  EXIT ;  /* 0x000000000000794d */ /* 0x000fea0003800000 */
.L_x_1697:
        /* <DEDUP_REMOVED lines=11> */
.L_x_1868:


//--------------------- .text._ZN4vllm3moe35count_and_sort_expert_tokens_kernelIhEEvPKT_PiS5_S5_miiib --------------------------
	.section	.text._ZN4vllm3moe35count_and_sort_expert_tokens_kernelIhEEvPKT_PiS5_S5_miiib,"ax",@progbits
	.align	128
        .global         _ZN4vllm3moe35count_and_sort_expert_tokens_kernelIhEEvPKT_PiS5_S5_miiib
        .type           _ZN4vllm3moe35count_and_sort_expert_tokens_kernelIhEEvPKT_PiS5_S5_miiib,@function
        .size           _ZN4vllm3moe35count_and_sort_expert_tokens_kernelIhEEvPKT_PiS5_S5_miiib,(.L_x_1869 - _ZN4vllm3moe35count_and_sort_expert_tokens_kernelIhEEvPKT_PiS5_S5_miiib)
        .other          _ZN4vllm3moe35count_and_sort_expert_tokens_kernelIhEEvPKT_PiS5_S5_miiib,@"STO_CUDA_ENTRY STV_DEFAULT"
_ZN4vllm3moe35count_and_sort_expert_tokens_kernelIhEEvPKT_PiS5_S5_miiib:
.text._ZN4vllm3moe35count_and_sort_expert_tokens_kernelIhEEvPKT_PiS5_S5_miiib:
        /* <DEDUP_REMOVED lines=29> */
.L_x_1702:
[----:B0---4-:R-:W-:-:S04]  /*01d0*/  IADD3 R10, P0, PT, R9, UR8, RZ ;  /* 0x00000008090a7c10 */ /* 0x011fc8000ff1e0ff */
[----:B------:R-:W-:-:S06]  /*01e0*/  IADD3.X R11, PT, PT, R8, UR9, RZ, P0, !PT ;  /* 0x00000009080b7c10 */ /* 0x000fcc00087fe4ff */
[----:B------:R-:W2:Y:S01]  /*01f0*/  LDG.E.U8.CONSTANT R11, desc[UR6][R10.64] ;  /* 0x000000060a0b7981 */ /* 0x000ea2000c1e9100 */
        /* <DEDUP_REMOVED lines=12> */
.L_x_1701:
[----:B-1----:R-:W-:Y:S05]  /*02c0*/  BSYNC.RECONVERGENT B1 ;  /* 0x0000000000017941 */ /* 0x002fea0003800200 */
.L_x_1700:
[----:B0-----:R-:W-:-:S05]  /*02d0*/  IADD3 R9, P0, PT, R0, R9, RZ ;  /* 0x0000000900097210 */ /* 0x001fca0007f1e0ff */
[----:B------:R-:W-:Y:S01]  /*02e0*/  IMAD.X R8, RZ, RZ, R8, P0 ;  /* 0x000000ffff087224 */ /* 0x000fe200000e0608 */
[----:B------:R-:W-:-:S04]  /*02f0*/  ISETP.GE.U32.AND P0, PT, R9, UR10, PT ;  /* 0x0000000a09007c0c */ /* 0x000fc8000bf06070 */
[----:B------:R-:W-:-:S13]  /*0300*/  ISETP.GE.U32.AND.EX P0, PT, R8, UR11, PT, P0 ;  /* 0x0000000b08007c0c */ /* 0x000fda000bf06100 */
[----:B------:R-:W-:Y:S05]  /*0310*/  @!P0 BRA `(.L_x_1702) ;  /* 0xfffffffc00ac8947 */ /* 0x000fea000383ffff */
[----:B------:R-:W-:Y:S05]  /*0320*/  BSYNC.RECONVERGENT B0 ;  /* 0x0000000000007941 */ /* 0x000fea0003800200 */
.L_x_1699:
[----:B------:R-:W-:Y:S05]  /*0330*/  EXIT ;  /* 0x000000000000794d */ /* 0x000fea0003800000 */
.L_x_1698:
[----:B------:R-:W-:Y:S01]  /*0340*/  BSSY.RECONVERGENT B0, `(.L_x_1703) ;  /* 0x0000012000007945 */ /* 0x000fe20003800200 */
.L_x_1706:
[----:B01----:R-:W-:-:S04]  /*0350*/  IADD3 R2, P0, PT, R9, UR12, RZ ;  /* 0x0000000c09027c10 */ /* 0x003fc8000ff1e0ff */
[----:B------:R-:W-:-:S06]  /*0360*/  IADD3.X R3, PT, PT, R8, UR13, RZ, P0, !PT ;  /* 0x0000000d08037c10 */ /* 0x000fcc00087fe4ff */
[----:B------:R-:W2:Y:S01]  /*0370*/  LDG.E.U8.CONSTANT R3, desc[UR6][R2.64] ;  /* 0x0000000602037981 */ /* 0x000ea2000c1e9100 */
        /* <DEDUP_REMOVED lines=8> */
.L_x_1705:
[----:B------:R-:W-:Y:S05]  /*0400*/  BSYNC.RECONVERGENT B1 ;  /* 0x0000000000017941 */ /* 0x000fea0003800200 */
.L_x_1704:
[----:B0-----:R-:W-:-:S05]  /*0410*/  IADD3 R9, P0, PT, R0, R9, RZ ;  /* 0x0000000900097210 */ /* 0x001fca0007f1e0ff */
[----:B------:R-:W-:Y:S01]  /*0420*/  IMAD.X R8, RZ, RZ, R8, P0 ;  /* 0x000000ffff087224 */ /* 0x000fe200000e0608 */
[----:B------:R-:W-:-:S04]  /*0430*/  ISETP.GE.U32.AND P0, PT, R9, UR16, PT ;  /* 0x0000001009007c0c */ /* 0x000fc8000bf06070 */
[----:B------:R-:W-:-:S13]  /*0440*/  ISETP.GE.U32.AND.EX P0, PT, R8, UR17, PT, P0 ;  /* 0x0000001108007c0c */ /* 0x000fda000bf06100 */
[----:B------:R-:W-:Y:S05]  /*0450*/  @!P0 BRA `(.L_x_1706) ;  /* 0xfffffffc00bc8947 */ /* 0x000fea000383ffff */
[----:B------:R-:W-:Y:S05]  /*0460*/  BSYNC.RECONVERGENT B0 ;  /* 0x0000000000007941 */ /* 0x000fea0003800200 */
.L_x_1703:
[----:B------:R-:W-:Y:S05]  /*0470*/  EXIT ;  /* 0x000000000000794d */ /* 0x000fea0003800000 */
.L_x_1707:
        /* <DEDUP_REMOVED lines=16> */
.L_x_1869:


//--------------------- .text._ZN4vllm3moe27moe_align_block_size_kernelIhEEvPKT_PiS5_S5_S5_iiiimS5_iib --------------------------
	.section	.text._ZN4vllm3moe27moe_align_block_size_kernelIhEEvPKT_PiS5_S5_S5_iiiimS5_iib,"ax",@progbits
	.align	128
        .global         _ZN4vllm3moe27moe_align_block_size_kernelIhEEvPKT_PiS5_S5_S5_iiiimS5_iib
        .type           _ZN4vllm3moe27moe_align_block_size_kernelIhEEvPKT_PiS5_S5_S5_iiiimS5_iib,@function
        .size           _ZN4vllm3moe27moe_align_block_size_kernelIhEEvPKT_PiS5_S5_S5_iiiimS5_iib,(.L_x_1870 - _ZN4vllm3moe27moe_align_block_size_kernelIhEEvPKT_PiS5_S5_S5_iiiimS5_iib)
        .other          _ZN4vllm3moe27moe_align_block_size_kernelIhEEvPKT_PiS5_S5_S5_iiiimS5_iib,@"STO_CUDA_ENTRY STV_DEFAULT"
_ZN4vllm3moe27moe_align_block_size_kernelIhEEvPKT_PiS5_S5_S5_iiiimS5_iib:
.text._ZN4vllm3moe27moe_align_block_size_kernelIhEEvPKT_PiS5_S5_S5_iiiimS5_iib:
        /* <DEDUP_REMOVED lines=15> */
.L_x_1709:
        /* <DEDUP_REMOVED lines=9> */
.L_x_1708:
        /* <DEDUP_REMOVED lines=19> */
.L_x_1712:
        /* <DEDUP_REMOVED lines=29> */
.L_x_1711:
        /* <DEDUP_REMOVED lines=24> */
.L_x_1713:
        /* <DEDUP_REMOVED lines=18> */
.L_x_1714:
        /* <DEDUP_REMOVED lines=10> */
.L_x_1710:
        /* <DEDUP_REMOVED lines=25> */
.L_x_1721:
[----:B01----:R-:W-:-:S04]  /*0950*/  IADD3 R4, P0, PT, R8, UR10, RZ ;  /* 0x0000000a08047c10 */ /* 0x003fc8000ff1e0ff */
[----:B------:R-:W-:-:S06]  /*0960*/  IADD3.X R5, PT, PT, R9, UR11, RZ, P0, !PT ;  /* 0x0000000b09057c10 */ /* 0x000fcc00087fe4ff */
[----:B------:R-:W2:Y:S01]  /*0970*/  LDG.E.U8.CONSTANT R5, desc[UR8][R4.64] ;  /* 0x0000000804057981 */ /* 0x000ea2000c1e9100 */
[----:B------:R-:W-:Y:S01]  /*0980*/  IADD3 R8, P1, PT, R8, UR6, RZ ;  /* 0x0000000608087c10 */ /* 0x000fe2000ff3e0ff */
[----:B------:R-:W-:Y:S03]  /*0990*/  BSSY.RECONVERGENT B2, `(.L_x_1719) ;  /* 0x000000c000027945 */ /* 0x000fe60003800200 */
[----:B---3--:R-:W-:Y:S01]  /*09a0*/  ISETP.GE.U32.AND P0, PT, R8, UR14, PT ;  /* 0x0000000e08007c0c */ /* 0x008fe2000bf06070 */
[----:B------:R-:W-:-:S05]  /*09b0*/  IMAD.X R9, RZ, RZ, R9, P1 ;  /* 0x000000ffff097224 */ /* 0x000fca00008e0609 */
        /* <DEDUP_REMOVED lines=9> */
.L_x_1720:
[----:B------:R-:W-:Y:S05]  /*0a50*/  BSYNC.RECONVERGENT B2 ;  /* 0x0000000000027941 */ /* 0x000fea0003800200 */
.L_x_1719:
[----:B------:R-:W-:Y:S05]  /*0a60*/  @!P0 BRA `(.L_x_1721) ;  /* 0xfffffffc00b88947 */ /* 0x000fea000383ffff */
[----:B------:R-:W-:Y:S05]  /*0a70*/  BSYNC.RECONVERGENT B1 ;  /* 0x0000000000017941 */ /* 0x000fea0003800200 */
.L_x_1718:
[----:B------:R-:W-:Y:S05]  /*0a80*/  BRA `(.L_x_1716) ;  /* 0x0000000000487947 */ /* 0x000fea0003800000 */
.L_x_1717:
[----:B------:R-:W4:Y:S01]  /*0a90*/  S2R R5, SR_CgaCtaId ;  /* 0x0000000000057919 */ /* 0x000f220000008800 */
[----:B--2---:R-:W-:-:S05]  /*0aa0*/  MOV R0, 0x400 ;  /* 0x0000040000007802 */ /* 0x004fca0000000f00 */
[----:B------:R-:W-:-:S05]  /*0ab0*/  VIADD R0, R0, 0x10a0 ;  /* 0x000010a000007836 */ /* 0x000fca0000000000 */
[----:B----4-:R-:W-:-:S07]  /*0ac0*/  LEA R6, R5, R0, 0x18 ;  /* 0x0000000005067211 */ /* 0x010fce00078ec0ff */
.L_x_1724:
[----:B01----:R-:W-:-:S04]  /*0ad0*/  IADD3 R4, P0, PT, R8, UR16, RZ ;  /* 0x0000001008047c10 */ /* 0x003fc8000ff1e0ff */
[----:B------:R-:W-:-:S06]  /*0ae0*/  IADD3.X R5, PT, PT, R9, UR17, RZ, P0, !PT ;  /* 0x0000001109057c10 */ /* 0x000fcc00087fe4ff */
[----:B------:R-:W2:Y:S01]  /*0af0*/  LDG.E.U8.CONSTANT R5, desc[UR8][R4.64] ;  /* 0x0000000804057981 */ /* 0x000ea2000c1e9100 */
[----:B------:R-:W-:Y:S01]  /*0b00*/  IADD3 R8, P1, PT, R8, UR6, RZ ;  /* 0x0000000608087c10 */ /* 0x000fe2000ff3e0ff */
[----:B------:R-:W-:Y:S03]  /*0b10*/  BSSY.RECONVERGENT B1, `(.L_x_1722) ;  /* 0x0000008000017945 */ /* 0x000fe60003800200 */
[----:B------:R-:W-:Y:S01]  /*0b20*/  ISETP.GE.U32.AND P0, PT, R8, UR18, PT ;  /* 0x0000001208007c0c */ /* 0x000fe2000bf06070 */
[----:B------:R-:W-:-:S05]  /*0b30*/  IMAD.X R9, RZ, RZ, R9, P1 ;  /* 0x000000ffff097224 */ /* 0x000fca00008e0609 */
[----:B------:R-:W-:Y:S02]  /*0b40*/  ISETP.GE.U32.AND.EX P0, PT, R9, UR19, PT, P0 ;  /* 0x0000001309007c0c */ /* 0x000fe4000bf06100 */
[----:B--2---:R-:W-:-:S13]  /*0b50*/  ISETP.GE.AND P1, PT, R5, UR7, PT ;  /* 0x0000000705007c0c */ /* 0x004fda000bf26270 */
[----:B------:R-:W-:Y:S05]  /*0b60*/  @P1 BRA `(.L_x_1723) ;  /* 0x0000000000081947 */ /* 0x000fea0003800000 */
[----:B------:R-:W-:-:S05]  /*0b70*/  IMAD R0, R5, 0x4, R6 ;  /* 0x0000000405007824 */ /* 0x000fca00078e0206 */
[----:B------:R0:W-:Y:S02]  /*0b80*/  ATOMS.POPC.INC.32 RZ, [R0+URZ] ;  /* 0x0000000000ff7f8c */ /* 0x0001e4000d8000ff */
.L_x_1723:
[----:B---3--:R-:W-:Y:S05]  /*0b90*/  BSYNC.RECONVERGENT B1 ;  /* 0x0000000000017941 */ /* 0x008fea0003800200 */
.L_x_1722:
[----:B------:R-:W-:Y:S05]  /*0ba0*/  @!P0 BRA `(.L_x_1724) ;  /* 0xfffffffc00c88947 */ /* 0x000fea000383ffff */
.L_x_1716:
[----:B0--3--:R-:W-:Y:S05]  /*0bb0*/  BSYNC.RECONVERGENT B0 ;  /* 0x0000000000007941 */ /* 0x009fea0003800200 */
.L_x_1715:
        /* <DEDUP_REMOVED lines=41> */
.L_x_1726:
[----:B------:R-:W-:Y:S05]  /*0e50*/  BSYNC.RECONVERGENT B0 ;  /* 0x0000000000007941 */ /* 0x000fea0003800200 */
.L_x_1725:
        /* <DEDUP_REMOVED lines=65> */
.L_x_1741:
        /* <DEDUP_REMOVED lines=65> */
.L_x_1727:
        /* <DEDUP_REMOVED lines=73> */
.L_x_1733:
        /* <DEDUP_REMOVED lines=21> */
.L_x_1732:
[----:B--2---:R-:W-:Y:S05]  /*1c60*/  BSYNC.RECONVERGENT B1 ;  /* 0x0000000000017941 */ /* 0x004fea0003800200 */
.L_x_1731:
        /* <DEDUP_REMOVED lines=12> */
.L_x_1734:
        /* <DEDUP_REMOVED lines=79> */
.L_x_1730:
[----:B--2---:R-:W-:Y:S05]  /*2220*/  BSYNC.RECONVERGENT B0 ;  /* 0x0000000000007941 */ /* 0x004fea0003800200 */
.L_x_1729:
        /* <DEDUP_REMOVED lines=54> */
.L_x_1735:
        /* <DEDUP_REMOVED lines=9> */
.L_x_1728:
[----:B------:R-:W-:Y:S01]  /*2620*/  IMAD.MOV.U32 R40, RZ, RZ, R3 ;  /* 0x000000ffff287224 */ /* 0x000fe200078e0003 */
[----:B------:R-:W-:Y:S01]  /*2630*/  MOV R41, 0x1 ;  /* 0x0000000100297802 */ /* 0x000fe20000000f00 */
[----:B------:R-:W-:Y:S02]  /*2640*/  IMAD.MOV.U32 R42, RZ, RZ, RZ ;  /* 0x000000ffff2a7224 */ /* 0x000fe400078e00ff */
[----:B------:R-:W-:-:S07]  /*2650*/  IMAD.MOV.U32 R39, RZ, RZ, -0x1 ;  /* 0xffffffffff277424 */ /* 0x000fce00078e00ff */
[----:B------:R-:W-:Y:S05]  /*2660*/  WARPSYNC.COLLECTIVE R39, `(.L_x_1736) ;  /* 0x0000000027087348 */ /* 0x000fea0003c00000 */
[----:B------:R0:W1:Y:S02]  /*2670*/  SHFL.UP P0, R38, R40, R41, R42 ;  /* 0x0400002928267389 */ /* 0x000064000000002a */
[----:B01----:R-:W-:Y:S05]  /*2680*/  ENDCOLLECTIVE ;  /* 0x000000000000791b */ /* 0x003fea0003800000 */
.L_x_1736:
[----:B------:R-:W-:Y:S02]  /*2690*/  IMAD.MOV.U32 R41, RZ, RZ, 0x2 ;  /* 0x00000002ff297424 */ /* 0x000fe400078e00ff */
[----:B------:R-:W-:-:S04]  /*26a0*/  IMAD.MOV.U32 R34, RZ, RZ, R38 ;  /* 0x000000ffff227224 */ /* 0x000fc800078e0026 */
[----:B------:R-:W-:-:S05]  /*26b0*/  @P0 IMAD.IADD R34, R3, 0x1, R34 ;  /* 0x0000000103220824 */ /* 0x000fca00078e0222 */
[----:B------:R-:W-:-:S07]  /*26c0*/  MOV R40, R34 ;  /* 0x0000002200287202 */ /* 0x000fce0000000f00 */
[----:B------:R-:W-:Y:S05]  /*26d0*/  WARPSYNC.COLLECTIVE R39, `(.L_x_1737) ;  /* 0x0000000027087348 */ /* 0x000fea0003c00000 */
[----:B------:R0:W1:Y:S02]  /*26e0*/  SHFL.UP P0, R38, R40, R41, R42 ;  /* 0x0400002928267389 */ /* 0x000064000000002a */
[----:B01----:R-:W-:Y:S05]  /*26f0*/  ENDCOLLECTIVE ;  /* 0x000000000000791b */ /* 0x003fea0003800000 */
.L_x_1737:
[----:B------:R-:W-:Y:S02]  /*2700*/  HFMA2 R41, -RZ, RZ, 0, 2.384185791015625e-07 ;  /* 0x00000004ff297431 */ /* 0x000fe400000001ff */
[----:B------:R-:W-:-:S04]  /*2710*/  IMAD.MOV.U32 R35, RZ, RZ, R38 ;  /* 0x000000ffff237224 */ /* 0x000fc800078e0026 */
[----:B------:R-:W-:-:S04]  /*2720*/  @P0 IMAD.IADD R35, R34, 0x1, R35 ;  /* 0x0000000122230824 */ /* 0x000fc800078e0223 */
[----:B------:R-:W-:-:S07]  /*2730*/  IMAD.MOV.U32 R40, RZ, RZ, R35 ;  /* 0x000000ffff287224 */ /* 0x000fce00078e0023 */
[----:B------:R-:W-:Y:S05]  /*2740*/  WARPSYNC.COLLECTIVE R39, `(.L_x_1738) ;  /* 0x0000000027087348 */ /* 0x000fea0003c00000 */
[----:B------:R0:W1:Y:S02]  /*2750*/  SHFL.UP P0, R38, R40, R41, R42 ;  /* 0x0400002928267389 */ /* 0x000064000000002a */
[----:B01----:R-:W-:Y:S05]  /*2760*/  ENDCOLLECTIVE ;  /* 0x000000000000791b */ /* 0x003fea0003800000 */
.L_x_1738:
[----:B------:R-:W-:Y:S02]  /*2770*/  IMAD.MOV.U32 R41, RZ, RZ, 0x8 ;  /* 0x00000008ff297424 */ /* 0x000fe400078e00ff */
[----:B------:R-:W-:-:S04]  /*2780*/  IMAD.MOV.U32 R36, RZ, RZ, R38 ;  /* 0x000000ffff247224 */ /* 0x000fc800078e0026 */
[----:B------:R-:W-:-:S04]  /*2790*/  @P0 IMAD.IADD R36, R35, 0x1, R36 ;  /* 0x0000000123240824 */ /* 0x000fc800078e0224 */
[----:B------:R-:W-:-:S07]  /*27a0*/  IMAD.MOV.U32 R40, RZ, RZ, R36 ;  /* 0x000000ffff287224 */ /* 0x000fce00078e0024 */
[----:B------:R-:W-:Y:S05]  /*27b0*/  WARPSYNC.COLLECTIVE R39, `(.L_x_1739) ;  /* 0x0000000027087348 */ /* 0x000fea0003c00000 */
[----:B------:R0:W1:Y:S02]  /*27c0*/  SHFL.UP P0, R38, R40, R41, R42 ;  /* 0x0400002928267389 */ /* 0x000064000000002a */
[----:B01----:R-:W-:Y:S05]  /*27d0*/  ENDCOLLECTIVE ;  /* 0x000000000000791b */ /* 0x003fea0003800000 */
.L_x_1739:
[----:B------:R-:W-:Y:S01]  /*27e0*/  IMAD.MOV.U32 R41, RZ, RZ, 0x10 ;  /* 0x00000010ff297424 */ /* 0x000fe200078e00ff */
[----:B------:R-:W-:-:S05]  /*27f0*/  MOV R37, R38 ;  /* 0x0000002600257202 */ /* 0x000fca0000000f00 */
[----:B------:R-:W-:-:S04]  /*2800*/  @P0 IMAD.IADD R37, R36, 0x1, R37 ;  /* 0x0000000124250824 */ /* 0x000fc800078e0225 */
[----:B------:R-:W-:-:S07]  /*2810*/  IMAD.MOV.U32 R40, RZ, RZ, R37 ;  /* 0x000000ffff287224 */ /* 0x000fce00078e0025 */
[----:B------:R-:W-:Y:S05]  /*2820*/  WARPSYNC.COLLECTIVE R39, `(.L_x_1740) ;  /* 0x0000000027087348 */ /* 0x000fea0003c00000 */
[----:B------:R0:W1:Y:S02]  /*2830*/  SHFL.UP P0, R38, R40, R41, R42 ;  /* 0x0400002928267389 */ /* 0x000064000000002a */
[----:B01----:R-:W-:Y:S05]  /*2840*/  ENDCOLLECTIVE ;  /* 0x000000000000791b */ /* 0x003fea0003800000 */
.L_x_1740:
[----:B------:R-:W-:Y:S05]  /*2850*/  BRA `(.L_x_1741) ;  /* 0xffffffe800847947 */ /* 0x000fea000383ffff */
.L_x_1742:
        /* <DEDUP_REMOVED lines=10> */
.L_x_1870:


//--------------------- .text._ZN4vllm3moe46moe_align_block_size_small_batch_expert_kernelIhLi256EEEvPKT_PiS5_S5_S5_iimiib --------------------------
	.section	.text._ZN4vllm3moe46moe_align_block_size_small_batch_expert_kernelIhLi256EEEvPKT_PiS5_S5_S5_iimiib,"ax",@progbits
	.align	128
        .global         _ZN4vllm3moe46moe_align_block_size_small_batch_expert_kernelIhLi256EEEvPKT_PiS5_S5_S5_iimiib
        .type           _ZN4vllm3moe46moe_align_block_size_small_batch_expert_kernelIhLi256EEEvPKT_PiS5_S5_S5_iimiib,@function
        .size           _ZN4vllm3moe46moe_align_block_size_small_batch_expert_kernelIhLi256EEEvPKT_PiS5_S5_S5_iimiib,(.L_x_1871 - _ZN4vllm3moe46moe_align_block_size_small_batch_expert_kernelIhLi256EEEvPKT_PiS5_S5_S5_iimiib)
        .other          _ZN4vllm3moe46moe_align_block_size_small_batch_expert_kernelIhLi256EEEvPKT_PiS5_S5_S5_iimiib,@"STO_CUDA_ENTRY STV_DEFAULT"
_ZN4vllm3moe46moe_align_block_size_small_batch_expert_kernelIhLi256EEEvPKT_PiS5_S5_S5_iimiib:
.text._ZN4vllm3moe46moe_align_block_size_small_batch_expert_kernelIhLi256EEEvPKT_PiS5_S5_S5_iimiib:
        /* <DEDUP_REMOVED lines=34> */
.L_x_1747:
        /* <DEDUP_REMOVED lines=27> */
.L_x_1746:
[----:B------:R-:W-:Y:S05]  /*03d0*/  BSYNC.RECONVERGENT B0 ;  /* 0x0000000000007941 */ /* 0x000fea0003800200 */
.L_x_1745:
        /* <DEDUP_REMOVED lines=22> */
.L_x_1749:
[----:B------:R-:W-:Y:S05]  /*0540*/  BSYNC.RECONVERGENT B0 ;  /* 0x0000000000007941 */ /* 0x000fea0003800200 */
.L_x_1748:
        /* <DEDUP_REMOVED lines=18> */
.L_x_1751:
[----:B------:R-:W-:Y:S05]  /*0670*/  BSYNC.RECONVERGENT B0 ;  /* 0x0000000000007941 */ /* 0x000fea0003800200 */
.L_x_1750:
[----:B------:R-:W-:Y:S05]  /*0680*/  @!P1 BRA `(.L_x_1744) ;  /* 0x0000000000409947 */ /* 0x000fea0003800000 */
[----:B------:R-:W1:Y:S01]  /*0690*/  LDCU.64 UR4, c[0x0][0x388] ;  /* 0x00007100ff0477ac */ /* 0x000e620008000a00 */
[----:B------:R-:W3:Y:S01]  /*06a0*/  LDC R9, c[0x0][0x3b0] ;  /* 0x0000ec00ff097b82 */ /* 0x000ee20000000800 */
[----:B------:R-:W-:-:S05]  /*06b0*/  IADD3 R0, P1, PT, RZ, -R0, RZ ;  /* 0x80000000ff007210 */ /* 0x000fca0007f3e0ff */
[----:B------:R-:W-:Y:S01]  /*06c0*/  IMAD.X R4, RZ, RZ, -0x1, P1 ;  /* 0xffffffffff047424 */ /* 0x000fe200008e06ff */
[----:B-12---:R-:W-:-:S04]  /*06d0*/  LEA R5, P0, R7, UR4, 0x2 ;  /* 0x0000000407057c11 */ /* 0x006fc8000f8010ff */
[----:B------:R-:W-:-:S09]  /*06e0*/  LEA.HI.X R6, R7, UR5, R8, 0x2, P0 ;  /* 0x0000000507067c11 */ /* 0x000fd200080f1408 */
.L_x_1752:
        /* <DEDUP_REMOVED lines=10> */
.L_x_1744:
[----:B------:R-:W-:Y:S05]  /*0790*/  WARPSYNC.ALL ;  /* 0x0000000000007948 */ /* 0x000fea0003800000 */
[----:B------:R-:W-:Y:S08]  /*07a0*/  BAR.SYNC.DEFER_BLOCKING 0x0 ;  /* 0x0000000000007b1d */ /* 0x000ff00000010000 */
[----:B------:R-:W-:Y:S08]  /*07b0*/  BAR.SYNC.DEFER_BLOCKING 0x0 ;  /* 0x0000000000007b1d */ /* 0x000ff00000010000 */
[----:B------:R-:W-:Y:S06]  /*07c0*/  BAR.SYNC.DEFER_BLOCKING 0x0 ;  /* 0x0000000000007b1d */ /* 0x000fec0000010000 */
[----:B------:R-:W-:Y:S05]  /*07d0*/  EXIT ;  /* 0x000000000000794d */ /* 0x000fea0003800000 */
.L_x_1743:
        /* <DEDUP_REMOVED lines=23> */
.L_x_1755:
        /* <DEDUP_REMOVED lines=20> */
.L_x_1754:
        /* <DEDUP_REMOVED lines=17> */
.L_x_1756:
        /* <DEDUP_REMOVED lines=12> */
.L_x_1757:
[----:B------:R-:W-:Y:S05]  /*0c60*/  @!P1 BRA `(.L_x_1753) ;  /* 0x0000000000289947 */ /* 0x000fea0003800000 */
[----:B0-----:R-:W-:Y:S01]  /*0c70*/  IMAD.SHL.U32 R5, R6, 0x4, RZ ;  /* 0x0000000406057824 */ /* 0x001fe200078e00ff */
[----:B------:R-:W-:Y:S01]  /*0c80*/  LEA R6, R4, 0xfffffc08, 0x2 ;  /* 0xfffffc0804067811 */ /* 0x000fe200078e10ff */
[----:B------:R-:W-:-:S04]  /*0c90*/  IMAD.MOV R7, RZ, RZ, -R7 ;  /* 0x000000ffff077224 */ /* 0x000fc800078e0a07 */
[----:B------:R-:W-:-:S05]  /*0ca0*/  IMAD R6, R6, R0, R5 ;  /* 0x0000000006067224 */ /* 0x000fca00078e0205 */
[----:B------:R-:W-:-:S07]  /*0cb0*/  IADD3 R6, PT, PT, R6, 0x4, R15 ;  /* 0x0000000406067810 */ /* 0x000fce0007ffe00f */
.L_x_1758:
[----:B------:R-:W-:Y:S01]  /*0cc0*/  VIADD R7, R7, 0x1 ;  /* 0x0000000107077836 */ /* 0x000fe20000000000 */
[----:B------:R0:W-:Y:S04]  /*0cd0*/  STS [R6], RZ ;  /* 0x000000ff06007388 */ /* 0x0001e80000000800 */
[----:B------:R-:W-:Y:S01]  /*0ce0*/  ISETP.NE.AND P0, PT, R7, RZ, PT ;  /* 0x000000ff0700720c */ /* 0x000fe20003f05270 */
[----:B0-----:R-:W-:-:S12]  /*0cf0*/  VIADD R6, R6, 0x4 ;  /* 0x0000000406067836 */ /* 0x001fd80000000000 */
[----:B------:R-:W-:Y:S05]  /*0d00*/  @P0 BRA `(.L_x_1758) ;  /* 0xfffffffc00ec0947 */ /* 0x000fea000383ffff */
.L_x_1753:
        /* <DEDUP_REMOVED lines=13> */
.L_x_1761:
[----:B------:R-:W-:-:S04]  /*0de0*/  IADD3 R10, P0, PT, R12, UR8, RZ ;  /* 0x000000080c0a7c10 */ /* 0x000fc8000ff1e0ff */
[----:B------:R-:W-:-:S05]  /*0df0*/  IADD3.X R11, PT, PT, R20, UR9, RZ, P0, !PT ;  /* 0x00000009140b7c10 */ /* 0x000fca00087fe4ff */
        /* <DEDUP_REMOVED lines=16> */
.L_x_1760:
[----:B------:R-:W-:Y:S01]  /*0f00*/  MOV R12, R16 ;  /* 0x00000010000c7202 */ /* 0x000fe20000000f00 */
[----:B------:R-:W-:-:S07]  /*0f10*/  IMAD.MOV.U32 R20, RZ, RZ, R18 ;  /* 0x000000ffff147224 */ /* 0x000fce00078e0012 */
.L_x_1762:
[----:B------:R-:W-:-:S04]  /*0f20*/  IADD3 R8, P0, PT, R12, UR12, RZ ;  /* 0x0000000c0c087c10 */ /* 0x000fc8000ff1e0ff */
[----:B------:R-:W-:-:S05]  /*0f30*/  IADD3.X R9, PT, PT, R20, UR13, RZ, P0, !PT ;  /* 0x0000000d14097c10 */ /* 0x000fca00087fe4ff */
[----:B------:R-:W2:Y:S01]  /*0f40*/  LDG.E.U8.CONSTANT R8, desc[UR6][R8.64] ;  /* 0x0000000608087981 */ /* 0x000ea2000c1e9100 */
[----:B------:R-:W-:-:S04]  /*0f50*/  IADD3 R12, P1, PT, R13, R12, RZ ;  /* 0x0000000c0d0c7210 */ /* 0x000fc80007f3e0ff */
[----:B------:R-:W-:Y:S01]  /*0f60*/  ISETP.GE.U32.AND P0, PT, R12, R6, PT ;  /* 0x000000060c00720c */ /* 0x000fe20003f06070 */
[----:B------:R-:W-:-:S05]  /*0f70*/  IMAD.X R20, RZ, RZ, R20, P1 ;  /* 0x000000ffff147224 */ /* 0x000fca00008e0614 */
[----:B------:R-:W-:Y:S01]  /*0f80*/  ISETP.GE.U32.AND.EX P0, PT, R20, R7, PT, P0 ;  /* 0x000000071400720c */ /* 0x000fe20003f06100 */
[----:B0-2---:R-:W-:-:S04]  /*0f90*/  IMAD R11, R5, R0, R8 ;  /* 0x00000000050b7224 */ /* 0x005fc800078e0208 */
[----:B------:R-:W-:-:S05]  /*0fa0*/  IMAD R11, R11, 0x4, R14 ;  /* 0x000000040b0b7824 */ /* 0x000fca00078e020e */
[----:B------:R-:W0:Y:S02]  /*0fb0*/  LDS R10, [R11+0x4] ;  /* 0x000004000b0a7984 */ /* 0x000e240000000800 */
[----:B0-----:R-:W-:-:S05]  /*0fc0*/  VIADD R10, R10, 0x1 ;  /* 0x000000010a0a7836 */ /* 0x001fca0000000000 */
[----:B------:R0:W-:Y:S01]  /*0fd0*/  STS [R11+0x4], R10 ;  /* 0x0000040a0b007388 */ /* 0x0001e20000000800 */
[----:B------:R-:W-:Y:S05]  /*0fe0*/  @!P0 BRA `(.L_x_1762) ;  /* 0xfffffffc00cc8947 */ /* 0x000fea000383ffff */
.L_x_1759:
        /* <DEDUP_REMOVED lines=30> */
.L_x_1768:
        /* <DEDUP_REMOVED lines=72> */
.L_x_1767:
        /* <DEDUP_REMOVED lines=40> */
.L_x_1769:
[----:B------:R-:W-:-:S13]  /*18d0*/  ISETP.NE.OR P0, PT, R5, RZ, P0 ;  /* 0x000000ff0500720c */ /* 0x000fda0000705670 */
[----:B------:R-:W-:Y:S05]  /*18e0*/  @!P0 BRA `(.L_x_1770) ;  /* 0x0000000000548947 */ /* 0x000fea0003800000 */
.L_x_1766:
        /* <DEDUP_REMOVED lines=21> */
.L_x_1770:
[----:B------:R-:W-:-:S12]  /*1a40*/  UIADD3 UR4, UPT, UPT, UR4, 0x1, URZ ;  /* 0x0000000104047890 */ /* 0x000fd8000fffe0ff */
.L_x_1765:
[----:B------:R-:W-:-:S13]  /*1a50*/  ISETP.NE.AND P0, PT, R0, RZ, PT ;  /* 0x000000ff0000720c */ /* 0x000fda0003f05270 */
[----:B------:R-:W-:Y:S05]  /*1a60*/  @!P0 BRA `(.L_x_1764) ;  /* 0x00000000003c8947 */ /* 0x000fea0003800000 */
[----:B------:R-:W-:Y:S01]  /*1a70*/  IMAD R5, R4, 0x4, R15 ;  /* 0x0000000404057824 */ /* 0x000fe200078e020f */
[----:B------:R-:W-:Y:S01]  /*1a80*/  ULEA UR5, UR4, 0x4, 0x2 ;  /* 0x0000000404057891 */ /* 0x000fe2000f8e10ff */
[----:B------:R-:W-:Y:S02]  /*1a90*/  IMAD.MOV R0, RZ, RZ, -R0 ;  /* 0x000000ffff007224 */ /* 0x000fe400078e0a00 */
[----:B------:R-:W-:Y:S02]  /*1aa0*/  IMAD R12, R6, UR4, RZ ;  /* 0x00000004060c7c24 */ /* 0x000fe4000f8e02ff */
[----:B------:R-:W-:-:S07]  /*1ab0*/  VIADD R5, R5, 0xfffffc04 ;  /* 0xfffffc0405057836 */ /* 0x000fce0000000000 */
.L_x_1771:
        /* <DEDUP_REMOVED lines=10> */
.L_x_1764:
[----:B------:R-:W-:Y:S05]  /*1b60*/  BSYNC.RECONVERGENT B0 ;  /* 0x0000000000007941 */ /* 0x000fea0003800200 */
.L_x_1763:
        /* <DEDUP_REMOVED lines=35> */
.L_x_1776:
        /* <DEDUP_REMOVED lines=143> */
.L_x_1775:
        /* <DEDUP_REMOVED lines=82> */
.L_x_1778:
        /* <DEDUP_REMOVED lines=10> */
[----:B------:R-:W-:-:S05]  /*2c50*/  IMAD R7, R7, 0x4, R14 ;  /* 0x0000000407077824 */ /* 0x000fca00078e020e */
[----:B-1234-:R-:W1:Y:S02]  /*2c60*/  LDS R9, [R7] ;  /* 0x0000000007097984 */ /* 0x01ee640000000800 */
[----:B0-----:R-:W0:Y:S02]  /*2c70*/  MUFU.RCP R10, R10 ;  /* 0x0000000a000a7308 */ /* 0x001e240000001000 */
[----:B0-----:R-:W-:-:S06]  /*2c80*/  IADD3 R19, PT, PT, R10, 0xffffffe, RZ ;  /* 0x0ffffffe0a137810 */ /* 0x001fcc0007ffe0ff */
[----:B------:R0:W2:Y:S01]  /*2c90*/  F2I.FTZ.U32.TRUNC.NTZ R3, R19 ;  /* 0x0000001300037305 */ /* 0x0000a2000021f000 */
[----:B-1----:R-:W-:Y:S01]  /*2ca0*/  IMAD.IADD R11, R9, 0x1, R0 ;  /* 0x00000001090b7824 */ /* 0x002fe200078e0200 */
[----:B0-----:R-:W-:-:S04]  /*2cb0*/  LOP3.LUT R19, RZ, R12, RZ, 0x33, !PT ;  /* 0x0000000cff137212 */ /* 0x001fc800078e33ff */
[----:B------:R-:W-:Y:S01]  /*2cc0*/  IABS R10, R11 ;  /* 0x0000000b000a7213 */ /* 0x000fe20000000000 */
[----:B--2---:R-:W-:Y:S01]  /*2cd0*/  IMAD.MOV R2, RZ, RZ, -R3 ;  /* 0x000000ffff027224 */ /* 0x004fe200078e0a03 */
        /* <DEDUP_REMOVED lines=33> */
.L_x_1780:
[----:B------:R-:W-:Y:S05]  /*2ef0*/  BSYNC.RECONVERGENT B2 ;  /* 0x0000000000027941 */ /* 0x000fea0003800200 */
.L_x_1779:
        /* <DEDUP_REMOVED lines=30> */
.L_x_1777:
[----:B------:R-:W-:Y:S05]  /*30e0*/  BSYNC.RECONVERGENT B1 ;  /* 0x0000000000017941 */ /* 0x000fea0003800200 */
.L_x_1774:
[----:B------:R-:W5:Y:S01]  /*30f0*/  LDS R5, [R14] ;  /* 0x000000000e057984 */ /* 0x000f620000000800 */
[----:B0-----:R-:W5:Y:S03]  /*3100*/  LDC.64 R2, c[0x0][0x398] ;  /* 0x0000e600ff027b82 */ /* 0x001f660000000a00 */
[----:B-----5:R0:W-:Y:S02]  /*3110*/  STG.E desc[UR6][R2.64], R5 ;  /* 0x0000000502007986 */ /* 0x0201e4000c101906 */
.L_x_1773:
[----:B------:R-:W-:Y:S05]  /*3120*/  BSYNC.RECONVERGENT B0 ;  /* 0x0000000000007941 */ /* 0x000fea0003800200 */
.L_x_1772:
        /* <DEDUP_REMOVED lines=56> */
.L_x_1785:
        /* <DEDUP_REMOVED lines=21> */
.L_x_1784:
[----:B------:R-:W-:Y:S05]  /*3600*/  BSYNC.RECONVERGENT B1 ;  /* 0x0000000000017941 */ /* 0x000fea0003800200 */
.L_x_1783:
        /* <DEDUP_REMOVED lines=11> */
.L_x_1786:
        /* <DEDUP_REMOVED lines=80> */
.L_x_1782:
[----:B0-----:R-:W-:Y:S05]  /*3bc0*/  BSYNC.RECONVERGENT B0 ;  /* 0x0000000000007941 */ /* 0x001fea0003800200 */
.L_x_1781:
        /* <DEDUP_REMOVED lines=54> */
.L_x_1789:
        /* <DEDUP_REMOVED lines=8> */
.L_x_1788:
[----:B------:R-:W-:Y:S05]  /*3fb0*/  BSYNC.RECONVERGENT B0 ;  /* 0x0000000000007941 */ /* 0x000fea0003800200 */
.L_x_1787:
        /* <DEDUP_REMOVED lines=14> */
.L_x_1794:
[----:B-1----:R-:W-:-:S04]  /*40a0*/  IADD3 R8, P0, PT, R16, UR10, RZ ;  /* 0x0000000a10087c10 */ /* 0x002fc8000ff1e0ff */
[----:B------:R-:W-:-:S05]  /*40b0*/  IADD3.X R9, PT, PT, R18, UR11, RZ, P0, !PT ;  /* 0x0000000b12097c10 */ /* 0x000fca00087fe4ff */
[----:B------:R-:W2:Y:S02]  /*40c0*/  LDG.E.U8.CONSTANT R3, desc[UR6][R8.64] ;  /* 0x0000000608037981 */ /* 0x000ea4000c1e9100 */
        /* <DEDUP_REMOVED lines=15> */
.L_x_1793:
[----:B0-----:R-:W-:Y:S05]  /*41c0*/  BSYNC.RECONVERGENT B1 ;  /* 0x0000000000017941 */ /* 0x001fea0003800200 */
.L_x_1792:
[----:B-1----:R-:W-:-:S05]  /*41d0*/  IADD3 R16, P0, PT, R13, R16, RZ ;  /* 0x000000100d107210 */ /* 0x002fca0007f1e0ff */
[----:B------:R-:W-:Y:S01]  /*41e0*/  IMAD.X R18, RZ, RZ, R18, P0 ;  /* 0x000000ffff127224 */ /* 0x000fe200000e0612 */
[----:B------:R-:W-:-:S04]  /*41f0*/  ISETP.GE.U32.AND P0, PT, R16, UR12, PT ;  /* 0x0000000c10007c0c */ /* 0x000fc8000bf06070 */
[----:B------:R-:W-:-:S13]  /*4200*/  ISETP.GE.U32.AND.EX P0, PT, R18, UR13, PT, P0 ;  /* 0x0000000d12007c0c */ /* 0x000fda000bf06100 */
[----:B------:R-:W-:Y:S05]  /*4210*/  @!P0 BRA `(.L_x_1794) ;  /* 0xfffffffc00a08947 */ /* 0x000fea000383ffff */
[----:B------:R-:W-:Y:S05]  /*4220*/  BSYNC.RECONVERGENT B0 ;  /* 0x0000000000007941 */ /* 0x000fea0003800200 */
.L_x_1791:
[----:B------:R-:W-:Y:S05]  /*4230*/  EXIT ;  /* 0x000000000000794d */ /* 0x000fea0003800000 */
.L_x_1790:
[----:B------:R-:W-:Y:S01]  /*4240*/  BSSY.RECONVERGENT B0, `(.L_x_1795) ;  /* 0x0000013000007945 */ /* 0x000fe20003800200 */
.L_x_1796:
[----:B-1--4-:R-:W-:-:S04]  /*4250*/  IADD3 R6, P0, PT, R16, UR14, RZ ;  /* 0x0000000e10067c10 */ /* 0x012fc8000ff1e0ff */
[----:B------:R-:W-:-:S05]  /*4260*/  IADD3.X R7, PT, PT, R18, UR15, RZ, P0, !PT ;  /* 0x0000000f12077c10 */ /* 0x000fca00087fe4ff */
[----:B------:R-:W2:Y:S02]  /*4270*/  LDG.E.U8.CONSTANT R6, desc[UR6][R6.64] ;  /* 0x0000000606067981 */ /* 0x000ea4000c1e9100 */
        /* <DEDUP_REMOVED lines=16> */
.L_x_1795:
[----:B------:R-:W-:Y:S05]  /*4380*/  EXIT ;  /* 0x000000000000794d */ /* 0x000fea0003800000 */
.L_x_1797:
        /* <DEDUP_REMOVED lines=15> */
.L_x_1871:


//--------------------- .text._ZN3cub18CUB_300001_SM_10306detail11EmptyKernelIvEEvv --------------------------
	.section	.text._ZN3cub18CUB_300001_SM_10306detail11EmptyKernelIvEEvv,"ax",@progbits
	.align	128
        .global         _ZN3cub18CUB_300001_SM_10306detail11EmptyKernelIvEEvv
        .type           _ZN3cub18CUB_300001_SM_10306detail11EmptyKernelIvEEvv,@function
        .size           _ZN3cub18CUB_300001_SM_10306detail11EmptyKernelIvEEvv,(.L_x_1872 - _ZN3cub18CUB_300001_SM_10306detail11EmptyKernelIvEEvv)
        .other          _ZN3cub18CUB_300001_SM_10306detail11EmptyKernelIvEEvv,@"STO_CUDA_ENTRY STV_DEFAULT"
_ZN3cub18CUB_300001_SM_10306detail11EmptyKernelIvEEvv:
.text._ZN3cub18CUB_300001_SM_10306detail11EmptyKernelIvEEvv:
[----:B------:R-:W-:Y:S01]  /*0000*/  LDC R1, c[0x0][0x37c] ;  /* 0x0000df00ff017b82 */ /* 0x000fe20000000800 */
[----:B------:R-:W-:Y:S05]  /*0010*/  EXIT ;  /* 0x000000000000794d */ /* 0x000fea0003800000 */
.L_x_1798:
        /* <DEDUP_REMOVED lines=14> */
.L_x_1872:


//--------------------- .nv.shared._ZN4vllm3moe28batched_moe_align_block_size35batched_moe_align_block_size_kernelEiiiPKiPiS4_S4_ --------------------------
	.section	.nv.shared._ZN4vllm3moe28batched_moe_align_block_size35batched_moe_align_block_size_kernelEiiiPKiPiS4_S4_,"aw",@nobits
	.sectionflags	@""
	.align	16
.nv.shared._ZN4vllm3moe28batched_moe_align_block_size35batched_moe_align_block_size_kernelEiiiPKiPiS4_S4_:
	.zero		5280


//--------------------- .nv.shared.reserved.0     --------------------------
	.section	.nv.shared.reserved.0,"aw",@nobits
	.weak		__nv_reservedSMEM_offset_0_alias
	.size		__nv_reservedSMEM_offset_0_alias, 0, 64
	.other		__nv_reservedSMEM_offset_0_alias,@"STO_CUDA_RESERVED_SHARED STV_DEFAULT"
__nv_reservedSMEM_offset_0_alias:
	.zero		0
	.zero		64


//--------------------- .nv.global                --------------------------
	.section	.nv.global,"aw",@nobits
.nv.global:
	.type		_ZN55_INTERNAL_9c60e064_24_moe_align_sum_kernels_cu_7672d19f6thrust24THRUST_300001_SM_1030_NS12placeholders2_5E,@object
	.size		_ZN55_INTERNAL_9c60e064_24_moe_align_sum_kernels_cu_7672d19f6thrust24THRUST_300001_SM_1030_NS12placeholders2_5E,(_ZN55_INTERNAL_9c60e064_24_moe_align_sum_kernels_cu_7672d19f4cuda3std3__45__cpo6cbeginE - _ZN55_INTERNAL_9c60e064_24_moe_align_sum_kernels_cu_7672d19f6thrust24THRUST_300001_SM_1030_NS12placeholders2_5E)
_ZN55_INTERNAL_9c60e064_24_moe_align_sum_kernels_cu_7672d19f6thrust24THRUST_300001_SM_1030_NS12placeholders2_5E:
	.zero		1
	.type		_ZN55_INTERNAL_9c60e064_24_moe_align_sum_kernels_cu_7672d19f4cuda3std3__45__cpo6cbeginE,@object
	.size		_ZN55_INTERNAL_9c60e064_24_moe_align_sum_kernels_cu_7672d19f4cuda3std3__45__cpo6cbeginE,(_ZN55_INTERNAL_9c60e064_24_moe_align_sum_kernels_cu_7672d19f4cuda3std6ranges3__45__cpo6cbeginE - _ZN55_INTERNAL_9c60e064_24_moe_align_sum_kernels_cu_7672d19f4cuda3std3__45__cpo6cbeginE)
_ZN55_INTERNAL_9c60e064_24_moe_align_sum_kernels_cu_7672d19f4cuda3std3__45__cpo6cbeginE:
	.zero		1
	.type		_ZN55_INTERNAL_9c60e064_24_moe_align_sum_kernels_cu_7672d19f4cuda3std6ranges3__45__cpo6cbeginE,@object
	.size		_ZN55_INTERNAL_9c60e064_24_moe_align_sum_kernels_cu_7672d19f4cuda3std6ranges3__45__cpo6cbeginE,(_ZN55_INTERNAL_9c60e064_24_moe_align_sum_kernels_cu_7672d19f4cuda3std3__48in_placeE - _ZN55_INTERNAL_9c60e064_24_moe_align_sum_kernels_cu_7672d19f4cuda3std6ranges3__45__cpo6cbeginE)
_ZN55_INTERNAL_9c60e064_24_moe_align_sum_kernels_cu_7672d19f4cuda3std6ranges3__45__cpo6cbeginE:
	.zero		1
	.type		_ZN55_INTERNAL_9c60e064_24_moe_align_sum_kernels_cu_7672d19f4cuda3std3__48in_placeE,@object
	.size		_ZN55_INTERNAL_9c60e064_24_moe_align_sum_kernels_cu_7672d19f4cuda3std3__48in_placeE,(_ZN55_INTERNAL_9c60e064_24_moe_align_sum_kernels_cu_7672d19f4cuda3std6ranges3__45__cpo4sizeE - _ZN55_INTERNAL_9c60e064_24_moe_align_sum_kernels_cu_7672d19f4cuda3std3__48in_placeE)
_ZN55_INTERNAL_9c60e064_24_moe_align_sum_kernels_cu_7672d19f4cuda3std3__48in_placeE:
	.zero		1
	.type		_ZN55_INTERNAL_9c60e064_24_moe_align_sum_kernels_cu_7672d19f4cuda3std6ranges3__45__cpo4sizeE,@object
	.size		_ZN55_INTERNAL_9c60e064_24_moe_align_sum_kernels_cu_7672d19f4cuda3std6ranges3__45__cpo4sizeE,(_ZN55_INTERNAL_9c60e064_24_moe_align_sum_kernels_cu_7672d19f6thrust24THRUST_300001_SM_1030_NS12placeholders2_9E - _ZN55_INTERNAL_9c60e064_24_moe_align_sum_kernels_cu_7672d19f4cuda3std6ranges3__45__cpo4sizeE)
_ZN55_INTERNAL_9c60e064_24_moe_align_sum_kernels_cu_7672d19f4cuda3std6ranges3__45__cpo4sizeE:
	.zero		1
	.type		_ZN55_INTERNAL_9c60e064_24_moe_align_sum_kernels_cu_7672d19f6thrust24THRUST_300001_SM_1030_NS12placeholders2_9E,@object
	.size		_ZN55_INTERNAL_9c60e064_24_moe_align_sum_kernels_cu_7672d19f6thrust24THRUST_300001_SM_1030_NS12placeholders2_9E,(_ZN55_INTERNAL_9c60e064_24_moe_align_sum_kernels_cu_7672d19f4cuda3std3__45__cpo7crbeginE - _ZN55_INTERNAL_9c60e064_24_moe_align_sum_kernels_cu_7672d19f6thrust24THRUST_300001_SM_1030_NS12placeholders2_9E)
_ZN55_INTERNAL_9c60e064_24_moe_align_sum_kernels_cu_7672d19f6thrust24THRUST_300001_SM_1030_NS12placeholders2_9E:
	.zero		1
	.type		_ZN55_INTERNAL_9c60e064_24_moe_align_sum_kernels_cu_7672d19f4cuda3std3__45__cpo7crbeginE,@object
	.size		_ZN55_INTERNAL_9c60e064_24_moe_align_sum_kernels_cu_7672d19f4cuda3std3__45__cpo7crbeginE,(_ZN55_INTERNAL_9c60e064_24_moe_align_sum_kernels_cu_7672d19f4cuda3std6ranges3__45__cpo4nextE - _ZN55_INTERNAL_9c60e064_24_moe_align_sum_kernels_cu_7672d19f4cuda3std3__45__cpo7crbeginE)
_ZN55_INTERNAL_9c60e064_24_moe_align_sum_kernels_cu_7672d19f4cuda3std3__45__cpo7crbeginE:
	.zero		1
	.type		_ZN55_INTERNAL_9c60e064_24_moe_align_sum_kernels_cu_7672d19f4cuda3std6ranges3__45__cpo4nextE,@object
	.size		_ZN55_INTERNAL_9c60e064_24_moe_align_sum_kernels_cu_7672d19f4cuda3std6ranges3__45__cpo4nextE,(_ZN55_INTERNAL_9c60e064_24_moe_align_sum_kernels_cu_7672d19f4cuda3std6ranges3__45__cpo4swapE - _ZN55_INTERNAL_9c60e064_24_moe_align_sum_kernels_cu_7672d19f4cuda3std6ranges3__45__cpo4nextE)
_ZN55_INTERNAL_9c60e064_24_moe_align_sum_kernels_cu_7672d19f4cuda3std6ranges3__45__cpo4nextE:
	.zero		1
	.type		_ZN55_INTERNAL_9c60e064_24_moe_align_sum_kernels_cu_7672d19f4cuda3std6ranges3__45__cpo4swapE,@object
	.size		_ZN55_INTERNAL_9c60e064_24_moe_align_sum_kernels_cu_7672d19f4cuda3std6ranges3__45__cpo4swapE,(_ZN55_INTERNAL_9c60e064_24_moe_align_sum_kernels_cu_7672d19f6thrust24THRUST_300001_SM_1030_NS12placeholders2_1E - _ZN55_INTERNAL_9c60e064_24_moe_align_sum_kernels_cu_7672d19f4cuda3std6ranges3__45__cpo4swapE)
_ZN55_INTERNAL_9c60e064_24_moe_align_sum_kernels_cu_7672d19f4cuda3std6ranges3__45__cpo4swapE:
	.zero		1
	.type		_ZN55_INTERNAL_9c60e064_24_moe_align_sum_kernels_cu_7672d19f6thrust24THRUST_300001_SM_1030_NS12placeholders2_1E,@object
	.size		_ZN55_INTERNAL_9c60e064_24_moe_align_sum_kernels_cu_7672d19f6thrust24THRUST_300001_SM_1030_NS12placeholders2_1E,(_ZN55_INTERNAL_9c60e064_24_moe_align_sum_kernels_cu_7672d19f6thrust24THRUST_300001_SM_1030_NS12placeholders2_3E - _ZN55_INTERNAL_9c60e064_24_moe_align_sum_kernels_cu_7672d19f6thrust24THRUST_300001_SM_1030_NS12placeholders2_1E)
_ZN55_INTERNAL_9c60e064_24_moe_align_sum_kernels_cu_7672d19f6thrust24THRUST_300001_SM_1030_NS12placeholders2_1E:
	.zero		1
	.type		_ZN55_INTERNAL_9c60e064_24_moe_align_sum_kernels_cu_7672d19f6thrust24THRUST_300001_SM_1030_NS12placeholders2_3E,@object
	.size		_ZN55_INTERNAL_9c60e064_24_moe_align_sum_kernels_cu_7672d19f6thrust24THRUST_300001_SM_1030_NS12placeholders2_3E,(_ZN55_INTERNAL_9c60e064_24_moe_align_sum_kernels_cu_7672d19f4cuda3std3__45__cpo5beginE - _ZN55_INTERNAL_9c60e064_24_moe_align_sum_kernels_cu_7672d19f6thrust24THRUST_300001_SM_1030_NS12placeholders2_3E)
_ZN55_INTERNAL_9c60e064_24_moe_align_sum_kernels_cu_7672d19f6thrust24THRUST_300001_SM_1030_NS12placeholders2_3E:
	.zero		1
	.type		_ZN55_INTERNAL_9c60e064_24_moe_align_sum_kernels_cu_7672d19f4cuda3std3__45__cpo5beginE,@object
	.size		_ZN55_INTERNAL_9c60e064_24_moe_align_sum_kernels_cu_7672d19f4cuda3std3__45__cpo5beginE,(_ZN55_INTERNAL_9c60e064_24_moe_align_sum_kernels_cu_7672d19f4cuda3std6ranges3__45__cpo5beginE - _ZN55_INTERNAL_9c60e064_24_moe_align_sum_kernels_cu_7672d19f4cuda3std3__45__cpo5beginE)
_ZN55_INTERNAL_9c60e064_24_moe_align_sum_kernels_cu_7672d19f4cuda3std3__45__cpo5beginE:
	.zero		1
	.type		_ZN55_INTERNAL_9c60e064_24_moe_align_sum_kernels_cu_7672d19f4cuda3std6ranges3__45__cpo5beginE,@object
	.size		_ZN55_INTERNAL_9c60e064_24_moe_align_sum_kernels_cu_7672d19f4cuda3std6ranges3__45__cpo5beginE,(_ZN55_INTERNAL_9c60e064_24_moe_align_sum_kernels_cu_7672d19f4cuda3std3__457_GLOBAL__N__9c60e064_24_moe_align_sum_kernels_cu_7672d19f6ignoreE - _ZN55_INTERNAL_9c60e064_24_moe_align_sum_kernels_cu_7672d19f4cuda3std6ranges3__45__cpo5beginE)
_ZN55_INTERNAL_9c60e064_24_moe_align_sum_kernels_cu_7672d19f4cuda3std6ranges3__45__cpo5beginE:
	.zero		1
	.type		_ZN55_INTERNAL_9c60e064_24_moe_align_sum_kernels_cu_7672d19f4cuda3std3__457_GLOBAL__N__9c60e064_24_moe_align_sum_kernels_cu_7672d19f6ignoreE,@object
	.size		_ZN55_INTERNAL_9c60e064_24_moe_align_sum_kernels_cu_7672d19f4cuda3std3__457_GLOBAL__N__9c60e064_24_moe_align_sum_kernels_cu_7672d19f6ignoreE,(_ZN55_INTERNAL_9c60e064_24_moe_align_sum_kernels_cu_7672d19f4cuda3std6ranges3__45__cpo4dataE - _ZN55_INTERNAL_9c60e064_24_moe_align_sum_kernels_cu_7672d19f4cuda3std3__457_GLOBAL__N__9c60e064_24_moe_align_sum_kernels_cu_7672d19f6ignoreE)
_ZN55_INTERNAL_9c60e064_24_moe_align_sum_kernels_cu_7672d19f4cuda3std3__457_GLOBAL__N__9c60e064_24_moe_align_sum_kernels_cu_7672d19f6ignoreE:
	.zero		1
	.type		_ZN55_INTERNAL_9c60e064_24_moe_align_sum_kernels_cu_7672d19f4cuda3std6ranges3__45__cpo4dataE,@object
	.size		_ZN55_INTERNAL_9c60e064_24_moe_align_sum_kernels_cu_7672d19f4cuda3std6ranges3__45__cpo4dataE,(_ZN55_INTERNAL_9c60e064_24_moe_align_sum_kernels_cu_7672d19f6thrust24THRUST_300001_SM_1030_NS12placeholders2_7E - _ZN55_INTERNAL_9c60e064_24_moe_align_sum_kernels_cu_7672d19f4cuda3std6ranges3__45__cpo4dataE)
_ZN55_INTERNAL_9c60e064_24_moe_align_sum_kernels_cu_7672d19f4cuda3std6ranges3__45__cpo4dataE:
	.zero		1
	.type		_ZN55_INTERNAL_9c60e064_24_moe_align_sum_kernels_cu_7672d19f6thrust24THRUST_300001_SM_1030_NS12placeholders2_7E,@object
	.size		_ZN55_INTERNAL_9c60e064_24_moe_align_sum_kernels_cu_7672d19f6thrust24THRUST_300001_SM_1030_NS12placeholders2_7E,(_ZN55_INTERNAL_9c60e064_24_moe_align_sum_kernels_cu_7672d19f4cuda3std3__45__cpo6rbeginE - _ZN55_INTERNAL_9c60e064_24_moe_align_sum_kernels_cu_7672d19f6thrust24THRUST_300001_SM_1030_NS12placeholders2_7E)
_ZN55_INTERNAL_9c60e064_24_moe_align_sum_kernels_cu_7672d19f6thrust24THRUST_300001_SM_1030_NS12placeholders2_7E:
	.zero		1
	.type		_ZN55_INTERNAL_9c60e064_24_moe_align_sum_kernels_cu_7672d19f4cuda3std3__45__cpo6rbeginE,@object
	.size		_ZN55_INTERNAL_9c60e064_24_moe_align_sum_kernels_cu_7672d19f4cuda3std3__45__cpo6rbeginE,(_ZN55_INTERNAL_9c60e064_24_moe_align_sum_kernels_cu_7672d19f4cuda3std6ranges3__45__cpo7advanceE - _ZN55_INTERNAL_9c60e064_24_moe_align_sum_kernels_cu_7672d19f4cuda3std3__45__cpo6rbeginE)
_ZN55_INTERNAL_9c60e064_24_moe_align_sum_kernels_cu_7672d19f4cuda3std3__45__cpo6rbeginE:
	.zero		1
	.type		_ZN55_INTERNAL_9c60e064_24_moe_align_sum_kernels_cu_7672d19f4cuda3std6ranges3__45__cpo7advanceE,@object
	.size		_ZN55_INTERNAL_9c60e064_24_moe_align_sum_kernels_cu_7672d19f4cuda3std6ranges3__45__cpo7advanceE,(_ZN55_INTERNAL_9c60e064_24_moe_align_sum_kernels_cu_7672d19f4cuda3std3__47nulloptE - _ZN55_INTERNAL_9c60e064_24_moe_align_sum_kernels_cu_7672d19f4cuda3std6ranges3__45__cpo7advanceE)
_ZN55_INTERNAL_9c60e064_24_moe_align_sum_kernels_cu_7672d19f4cuda3std6ranges3__45__cpo7advanceE:
	.zero		1
	.type		_ZN55_INTERNAL_9c60e064_24_moe_align_sum_kernels_cu_7672d19f4cuda3std3__47nulloptE,@object
	.size		_ZN55_INTERNAL_9c60e064_24_moe_align_sum_kernels_cu_7672d19f4cuda3std3__47nulloptE,(_ZN55_INTERNAL_9c60e064_24_moe_align_sum_kernels_cu_7672d19f4cuda3std6ranges3__45__cpo8distanceE - _ZN55_INTERNAL_9c60e064_24_moe_align_sum_kernels_cu_7672d19f4cuda3std3__47nulloptE)
_ZN55_INTERNAL_9c60e064_24_moe_align_sum_kernels_cu_7672d19f4cuda3std3__47nulloptE:
	.zero		1
	.type		_ZN55_INTERNAL_9c60e064_24_moe_align_sum_kernels_cu_7672d19f4cuda3std6ranges3__45__cpo8distanceE,@object
	.size		_ZN55_INTERNAL_9c60e064_24_moe_align_sum_kernels_cu_7672d19f4cuda3std6ranges3__45__cpo8distanceE,(_ZN55_INTERNAL_9c60e064_24_moe_align_sum_kernels_cu_7672d19f6thrust24THRUST_300001_SM_1030_NS12placeholders2_6E - _ZN55_INTERNAL_9c60e064_24_moe_align_sum_kernels_cu_7672d19f4cuda3std6ranges3__45__cpo8distanceE)
_ZN55_INTERNAL_9c60e064_24_moe_align_sum_kernels_cu_7672d19f4cuda3std6ranges3__45__cpo8distanceE:
	.zero		1
	.type		_ZN55_INTERNAL_9c60e064_24_moe_align_sum_kernels_cu_7672d19f6thrust24THRUST_300001_SM_1030_NS12placeholders2_6E,@object
	.size		_ZN55_INTERNAL_9c60e064_24_moe_align_sum_kernels_cu_7672d19f6thrust24THRUST_300001_SM_1030_NS12placeholders2_6E,(_ZN55_INTERNAL_9c60e064_24_moe_align_sum_kernels_cu_7672d19f4cuda3std3__45__cpo4cendE - _ZN55_INTERNAL_9c60e064_24_moe_align_sum_kernels_cu_7672d19f6thrust24THRUST_300001_SM_1030_NS12placeholders2_6E)
_ZN55_INTERNAL_9c60e064_24_moe_align_sum_kernels_cu_7672d19f6thrust24THRUST_300001_SM_1030_NS12placeholders2_6E:
	.zero		1
	.type		_ZN55_INTERNAL_9c60e064_24_moe_align_sum_kernels_cu_7672d19f4cuda3std3__45__cpo4cendE,@object
	.size		_ZN55_INTERNAL_9c60e064_24_moe_align_sum_kernels_cu_7672d19f4cuda3std3__45__cpo4cendE,(_ZN55_INTERNAL_9c60e064_24_moe_align_sum_kernels_cu_7672d19f4cuda3std6ranges3__45__cpo4cendE - _ZN55_INTERNAL_9c60e064_24_moe_align_sum_kernels_cu_7672d19f4cuda3std3__45__cpo4cendE)
_ZN55_INTERNAL_9c60e064_24_moe_align_sum_kernels_cu_7672d19f4cuda3std3__45__cpo4cendE:
	.zero		1
	.type		_ZN55_INTERNAL_9c60e064_24_moe_align_sum_kernels_cu_7672d19f4cuda3std6ranges3__45__cpo4cendE,@object
	.size		_ZN55_INTERNAL_9c60e064_24_moe_align_sum_kernels_cu_7672d19f4cuda3std6ranges3__45__cpo4cendE,(_ZN55_INTERNAL_9c60e064_24_moe_align_sum_kernels_cu_7672d19f4cuda3std3__420unreachable_sentinelE - _ZN55_INTERNAL_9c60e064_24_moe_align_sum_kernels_cu_7672d19f4cuda3std6ranges3__45__cpo4cendE)
_ZN55_INTERNAL_9c60e064_24_moe_align_sum_kernels_cu_7672d19f4cuda3std6ranges3__45__cpo4cendE:
	.zero		1
	.type		_ZN55_INTERNAL_9c60e064_24_moe_align_sum_kernels_cu_7672d19f4cuda3std3__420unreachable_sentinelE,@object
	.size		_ZN55_INTERNAL_9c60e064_24_moe_align_sum_kernels_cu_7672d19f4cuda3std3__420unreachable_sentinelE,(_ZN55_INTERNAL_9c60e064_24_moe_align_sum_kernels_cu_7672d19f4cuda3std6ranges3__45__cpo5ssizeE - _ZN55_INTERNAL_9c60e064_24_moe_align_sum_kernels_cu_7672d19f4cuda3std3__420unreachable_sentinelE)
_ZN55_INTERNAL_9c60e064_24_moe_align_sum_kernels_cu_7672d19f4cuda3std3__420unreachable_sentinelE:
	.zero		1
	.type		_ZN55_INTERNAL_9c60e064_24_moe_align_sum_kernels_cu_7672d19f4cuda3std6ranges3__45__cpo5ssizeE,@object
	.size		_ZN55_INTERNAL_9c60e064_24_moe_align_sum_kernels_cu_7672d19f4cuda3std6ranges3__45__cpo5ssizeE,(_ZN55_INTERNAL_9c60e064_24_moe_align_sum_kernels_cu_7672d19f6thrust24THRUST_300001_SM_1030_NS12placeholders3_10E - _ZN55_INTERNAL_9c60e064_24_moe_align_sum_kernels_cu_7672d19f4cuda3std6ranges3__45__cpo5ssizeE)
_ZN55_INTERNAL_9c60e064_24_moe_align_sum_kernels_cu_7672d19f4cuda3std6ranges3__45__cpo5ssizeE:
	.zero		1
	.type		_ZN55_INTERNAL_9c60e064_24_moe_align_sum_kernels_cu_7672d19f6thrust24THRUST_300001_SM_1030_NS12placeholders3_10E,@object
	.size		_ZN55_INTERNAL_9c60e064_24_moe_align_sum_kernels_cu_7672d19f6thrust24THRUST_300001_SM_1030_NS12placeholders3_10E,(_ZN55_INTERNAL_9c60e064_24_moe_align_sum_kernels_cu_7672d19f4cuda3std3__45__cpo5crendE - _ZN55_INTERNAL_9c60e064_24_moe_align_sum_kernels_cu_7672d19f6thrust24THRUST_300001_SM_1030_NS12placeholders3_10E)
_ZN55_INTERNAL_9c60e064_24_moe_align_sum_kernels_cu_7672d19f6thrust24THRUST_300001_SM_1030_NS12placeholders3_10E:
	.zero		1
	.type		_ZN55_INTERNAL_9c60e064_24_moe_align_sum_kernels_cu_7672d19f4cuda3std3__45__cpo5crendE,@object
	.size		_ZN55_INTERNAL_9c60e064_24_moe_align_sum_kernels_cu_7672d19f4cuda3std3__45__cpo5crendE,(_ZN55_INTERNAL_9c60e064_24_moe_align_sum_kernels_cu_7672d19f4cuda3std6ranges3__45__cpo4prevE - _ZN55_INTERNAL_9c60e064_24_moe_align_sum_kernels_cu_7672d19f4cuda3std3__45__cpo5crendE)
_ZN55_INTERNAL_9c60e064_24_moe_align_sum_kernels_cu_7672d19f4cuda3std3__45__cpo5crendE:
	.zero		1
	.type		_ZN55_INTERNAL_9c60e064_24_moe_align_sum_kernels_cu_7672d19f4cuda3std6ranges3__45__cpo4prevE,@object
	.size		_ZN55_INTERNAL_9c60e064_24_moe_align_sum_kernels_cu_7672d19f4cuda3std6ranges3__45__cpo4prevE,(_ZN55_INTERNAL_9c60e064_24_moe_align_sum_kernels_cu_7672d19f4cuda3std6ranges3__45__cpo9iter_moveE - _ZN55_INTERNAL_9c60e064_24_moe_align_sum_kernels_cu_7672d19f4cuda3std6ranges3__45__cpo4prevE)
_ZN55_INTERNAL_9c60e064_24_moe_align_sum_kernels_cu_7672d19f4cuda3std6ranges3__45__cpo4prevE:
	.zero		1
	.type		_ZN55_INTERNAL_9c60e064_24_moe_align_sum_kernels_cu_7672d19f4cuda3std6ranges3__45__cpo9iter_moveE,@object
	.size		_ZN55_INTERNAL_9c60e064_24_moe_align_sum_kernels_cu_7672d19f4cuda3std6ranges3__45__cpo9iter_moveE,(_ZN55_INTERNAL_9c60e064_24_moe_align_sum_kernels_cu_7672d19f6thrust24THRUST_300001_SM_1030_NS12placeholders2_2E - _ZN55_INTERNAL_9c60e064_24_moe_align_sum_kernels_cu_7672d19f4cuda3std6ranges3__45__cpo9iter_moveE)
_ZN55_INTERNAL_9c60e064_24_moe_align_sum_kernels_cu_7672d19f4cuda3std6ranges3__45__cpo9iter_moveE:
	.zero		1
	.type		_ZN55_INTERNAL_9c60e064_24_moe_align_sum_kernels_cu_7672d19f6thrust24THRUST_300001_SM_1030_NS12placeholders2_2E,@object
	.size		_ZN55_INTERNAL_9c60e064_24_moe_align_sum_kernels_cu_7672d19f6thrust24THRUST_300001_SM_1030_NS12placeholders2_2E,(_ZN55_INTERNAL_9c60e064_24_moe_align_sum_kernels_cu_7672d19f6thrust24THRUST_300001_SM_1030_NS12placeholders2_4E - _ZN55_INTERNAL_9c60e064_24_moe_align_sum_kernels_cu_7672d19f6thrust24THRUST_300001_SM_1030_NS12placeholders2_2E)
_ZN55_INTERNAL_9c60e064_24_moe_align_sum_kernels_cu_7672d19f6thrust24THRUST_300001_SM_1030_NS12placeholders2_2E:
	.zero		1
	.type		_ZN55_INTERNAL_9c60e064_24_moe_align_sum_kernels_cu_7672d19f6thrust24THRUST_300001_SM_1030_NS12placeholders2_4E,@object
	.size		_ZN55_INTERNAL_9c60e064_24_moe_align_sum_kernels_cu_7672d19f6thrust24THRUST_300001_SM_1030_NS12placeholders2_4E,(_ZN55_INTERNAL_9c60e064_24_moe_align_sum_kernels_cu_7672d19f4cuda3std3__45__cpo3endE - _ZN55_INTERNAL_9c60e064_24_moe_align_sum_kernels_cu_7672d19f6thrust24THRUST_300001_SM_1030_NS12placeholders2_4E)
_ZN55_INTERNAL_9c60e064_24_moe_align_sum_kernels_cu_7672d19f6thrust24THRUST_300001_SM_1030_NS12placeholders2_4E:
	.zero		1
	.type		_ZN55_INTERNAL_9c60e064_24_moe_align_sum_kernels_cu_7672d19f4cuda3std3__45__cpo3endE,@object
	.size		_ZN55_INTERNAL_9c60e064_24_moe_align_sum_kernels_cu_7672d19f4cuda3std3__45__cpo3endE,(_ZN55_INTERNAL_9c60e064_24_moe_align_sum_kernels_cu_7672d19f4cuda3std6ranges3__45__cpo3endE - _ZN55_INTERNAL_9c60e064_24_moe_align_sum_kernels_cu_7672d19f4cuda3std3__45__cpo3endE)
_ZN55_INTERNAL_9c60e064_24_moe_align_sum_kernels_cu_7672d19f4cuda3std3__45__cpo3endE:
	.zero		1
	.type		_ZN55_INTERNAL_9c60e064_24_moe_align_sum_kernels_cu_7672d19f4cuda3std6ranges3__45__cpo3endE,@object
	.size		_ZN55_INTERNAL_9c60e064_24_moe_align_sum_kernels_cu_7672d19f4cuda3std6ranges3__45__cpo3endE,(_ZN55_INTERNAL_9c60e064_24_moe_align_sum_kernels_cu_7672d19f4cuda3std3__419piecewise_constructE - _ZN55_INTERNAL_9c60e064_24_moe_align_sum_kernels_cu_7672d19f4cuda3std6ranges3__45__cpo3endE)
_ZN55_INTERNAL_9c60e064_24_moe_align_sum_kernels_cu_7672d19f4cuda3std6ranges3__45__cpo3endE:
	.zero		1
	.type		_ZN55_INTERNAL_9c60e064_24_moe_align_sum_kernels_cu_7672d19f4cuda3std3__419piecewise_constructE,@object
	.size		_ZN55_INTERNAL_9c60e064_24_moe_align_sum_kernels_cu_7672d19f4cuda3std3__419piecewise_constructE,(_ZN55_INTERNAL_9c60e064_24_moe_align_sum_kernels_cu_7672d19f4cuda3std6ranges3__45__cpo5cdataE - _ZN55_INTERNAL_9c60e064_24_moe_align_sum_kernels_cu_7672d19f4cuda3std3__419piecewise_constructE)
_ZN55_INTERNAL_9c60e064_24_moe_align_sum_kernels_cu_7672d19f4cuda3std3__419piecewise_constructE:
	.zero		1
	.type		_ZN55_INTERNAL_9c60e064_24_moe_align_sum_kernels_cu_7672d19f4cuda3std6ranges3__45__cpo5cdataE,@object
	.size		_ZN55_INTERNAL_9c60e064_24_moe_align_sum_kernels_cu_7672d19f4cuda3std6ranges3__45__cpo5cdataE,(_ZN55_INTERNAL_9c60e064_24_moe_align_sum_kernels_cu_7672d19f6thrust24THRUST_300001_SM_1030_NS12placeholders2_8E - _ZN55_INTERNAL_9c60e064_24_moe_align_sum_kernels_cu_7672d19f4cuda3std6ranges3__45__cpo5cdataE)
_ZN55_INTERNAL_9c60e064_24_moe_align_sum_kernels_cu_7672d19f4cuda3std6ranges3__45__cpo5cdataE:
	.zero		1
	.type		_ZN55_INTERNAL_9c60e064_24_moe_align_sum_kernels_cu_7672d19f6thrust24THRUST_300001_SM_1030_NS12placeholders2_8E,@object
	.size		_ZN55_INTERNAL_9c60e064_24_moe_align_sum_kernels_cu_7672d19f6thrust24THRUST_300001_SM_1030_NS12placeholders2_8E,(_ZN55_INTERNAL_9c60e064_24_moe_align_sum_kernels_cu_7672d19f4cuda3std3__45__cpo4rendE - _ZN55_INTERNAL_9c60e064_24_moe_align_sum_kernels_cu_7672d19f6thrust24THRUST_300001_SM_1030_NS12placeholders2_8E)
_ZN55_INTERNAL_9c60e064_24_moe_align_sum_kernels_cu_7672d19f6thrust24THRUST_300001_SM_1030_NS12placeholders2_8E:
	.zero		1
	.type		_ZN55_INTERNAL_9c60e064_24_moe_align_sum_kernels_cu_7672d19f4cuda3std3__45__cpo4rendE,@object
	.size		_ZN55_INTERNAL_9c60e064_24_moe_align_sum_kernels_cu_7672d19f4cuda3std3__45__cpo4rendE,(_ZN55_INTERNAL_9c60e064_24_moe_align_sum_kernels_cu_7672d19f4cuda3std6ranges3__45__cpo9iter_swapE - _ZN55_INTERNAL_9c60e064_24_moe_align_sum_kernels_cu_7672d19f4cuda3std3__45__cpo4rendE)
_ZN55_INTERNAL_9c60e064_24_moe_align_sum_kernels_cu_7672d19f4cuda3std3__45__cpo4rendE:
	.zero		1
	.type		_ZN55_INTERNAL_9c60e064_24_moe_align_sum_kernels_cu_7672d19f4cuda3std6ranges3__45__cpo9iter_swapE,@object
	.size		_ZN55_INTERNAL_9c60e064_24_moe_align_sum_kernels_cu_7672d19f4cuda3std6ranges3__45__cpo9iter_swapE,(_ZN55_INTERNAL_9c60e064_24_moe_align_sum_kernels_cu_7672d19f4cuda3std3__48unexpectE - _ZN55_INTERNAL_9c60e064_24_moe_align_sum_kernels_cu_7672d19f4cuda3std6ranges3__45__cpo9iter_swapE)
_ZN55_INTERNAL_9c60e064_24_moe_align_sum_kernels_cu_7672d19f4cuda3std6ranges3__45__cpo9iter_swapE:
	.zero		1
	.type		_ZN55_INTERNAL_9c60e064_24_moe_align_sum_kernels_cu_7672d19f4cuda3std3__48unexpectE,@object
	.size		_ZN55_INTERNAL_9c60e064_24_moe_align_sum_kernels_cu_7672d19f4cuda3std3__48unexpectE,(_ZN55_INTERNAL_9c60e064_24_moe_align_sum_kernels_cu_7672d19f6thrust24THRUST_300001_SM_1030_NS6system6detail10sequential3seqE - _ZN55_INTERNAL_9c60e064_24_moe_align_sum_kernels_cu_7672d19f4cuda3std3__48unexpectE)
_ZN55_INTERNAL_9c60e064_24_moe_align_sum_kernels_cu_7672d19f4cuda3std3__48unexpectE:
	.zero		1
	.type		_ZN55_INTERNAL_9c60e064_24_moe_align_sum_kernels_cu_7672d19f6thrust24THRUST_300001_SM_1030_NS6system6detail10sequential3seqE,@object
	.size		_ZN55_INTERNAL_9c60e064_24_moe_align_sum_kernels_cu_7672d19f6thrust24THRUST_300001_SM_1030_NS6system6detail10sequential3seqE,(.L_29 - _ZN55_INTERNAL_9c60e064_24_moe_align_sum_kernels_cu_7672d19f6thrust24THRUST_300001_SM_1030_NS6system6detail10sequential3seqE)
_ZN55_INTERNAL_9c60e064_24_moe_align_sum_kernels_cu_7672d19f6thrust24THRUST_300001_SM_1030_NS6system6detail10sequential3seqE:
	.zero		1
.L_29:


//--------------------- .nv.shared._ZN4vllm3moe40lora_count_and_sort_expert_tokens_kernelIlEEvPKT_PiS5_S5_miiiS5_S5_b --------------------------
	.section	.nv.shared._ZN4vllm3moe40lora_count_and_sort_expert_tokens_kernelIlEEvPKT_PiS5_S5_miiiS5_S5_b,"aw",@nobits
	.sectionflags	@""
	.align	16
	.zero		1024


//--------------------- .nv.shared._ZN4vllm3moe32moe_lora_align_block_size_kernelIlEEvPT_PilS4_iimiiS4_S4_iS4_S4_S4_iiS4_S4_b --------------------------
	.section	.nv.shared._ZN4vllm3moe32moe_lora_align_block_size_kernelIlEEvPT_PilS4_iimiiS4_S4_iS4_S4_S4_iiS4_S4_b,"aw",@nobits
	.sectionflags	@""
	.align	16
.nv.shared._ZN4vllm3moe32moe_lora_align_block_size_kernelIlEEvPT_PilS4_iimiiS4_S4_iS4_S4_S4_iiS4_S4_b:
	.zero		5280


//--------------------- .nv.shared._ZN4vllm3moe51moe_lora_align_block_size_small_batch_expert_kernelIlLi256EEEvPT_PilS4_iimiiS4_S4_iS4_S4_S4_S4_b --------------------------
	.section	.nv.shared._ZN4vllm3moe51moe_lora_align_block_size_small_batch_expert_kernelIlLi256EEEvPT_PilS4_iimiiS4_S4_iS4_S4_S4_S4_b,"aw",@nobits
	.sectionflags	@""
	.align	16
	.zero		1024


//--------------------- .nv.shared._ZN4vllm3moe40lora_count_and_sort_expert_tokens_kernelIiEEvPKT_PiS5_S5_miiiS5_S5_b --------------------------
	.section	.nv.shared._ZN4vllm3moe40lora_count_and_sort_expert_tokens_kernelIiEEvPKT_PiS5_S5_miiiS5_S5_b,"aw",@nobits
	.sectionflags	@""
	.align	16
	.zero		1024


//--------------------- .nv.shared._ZN4vllm3moe32moe_lora_align_block_size_kernelIiEEvPT_PilS4_iimiiS4_S4_iS4_S4_S4_iiS4_S4_b --------------------------
	.section	.nv.shared._ZN4vllm3moe32moe_lora_align_block_size_kernelIiEEvPT_PilS4_iimiiS4_S4_iS4_S4_S4_iiS4_S4_b,"aw",@nobits
	.sectionflags	@""
	.align	16
.nv.shared._ZN4vllm3moe32moe_lora_align_block_size_kernelIiEEvPT_PilS4_iimiiS4_S4_iS4_S4_S4_iiS4_S4_b:
	.zero		5280


//--------------------- .nv.shared._ZN4vllm3moe51moe_lora_align_block_size_small_batch_expert_kernelIiLi256EEEvPT_PilS4_iimiiS4_S4_iS4_S4_S4_S4_b --------------------------
	.section	.nv.shared._ZN4vllm3moe51moe_lora_align_block_size_small_batch_expert_kernelIiLi256EEEvPT_PilS4_iimiiS4_S4_iS4_S4_S4_S4_b,"aw",@nobits
	.sectionflags	@""
	.align	16
	.zero		1024


//--------------------- .nv.shared._ZN4vllm3moe40lora_count_and_sort_expert_tokens_kernelIsEEvPKT_PiS5_S5_miiiS5_S5_b --------------------------
	.section	.nv.shared._ZN4vllm3moe40lora_count_and_sort_expert_tokens_kernelIsEEvPKT_PiS5_S5_miiiS5_S5_b,"aw",@nobits
	.sectionflags	@""
	.align	16
	.zero		1024


//--------------------- .nv.shared._ZN4vllm3moe32moe_lora_align_block_size_kernelIsEEvPT_PilS4_iimiiS4_S4_iS4_S4_S4_iiS4_S4_b --------------------------
	.section	.nv.shared._ZN4vllm3moe32moe_lora_align_block_size_kernelIsEEvPT_PilS4_iimiiS4_S4_iS4_S4_S4_iiS4_S4_b,"aw",@nobits
	.sectionflags	@""
	.align	16
.nv.shared._ZN4vllm3moe32moe_lora_align_block_size_kernelIsEEvPT_PilS4_iimiiS4_S4_iS4_S4_S4_iiS4_S4_b:
	.zero		5280


//--------------------- .nv.shared._ZN4vllm3moe51moe_lora_align_block_size_small_batch_expert_kernelIsLi256EEEvPT_PilS4_iimiiS4_S4_iS4_S4_S4_S4_b --------------------------
	.section	.nv.shared._ZN4vllm3moe51moe_lora_align_block_size_small_batch_expert_kernelIsLi256EEEvPT_PilS4_iimiiS4_S4_iS4_S4_S4_S4_b,"aw",@nobits
	.sectionflags	@""
	.align	16
	.zero		1024


//--------------------- .nv.shared._ZN4vllm3moe40lora_count_and_sort_expert_tokens_kernelIaEEvPKT_PiS5_S5_miiiS5_S5_b --------------------------
	.section	.nv.shared._ZN4vllm3moe40lora_count_and_sort_expert_tokens_kernelIaEEvPKT_PiS5_S5_miiiS5_S5_b,"aw",@nobits
	.sectionflags	@""
	.align	16
	.zero		1024


//--------------------- .nv.shared._ZN4vllm3moe32moe_lora_align_block_size_kernelIaEEvPT_PilS4_iimiiS4_S4_iS4_S4_S4_iiS4_S4_b --------------------------
	.section	.nv.shared._ZN4vllm3moe32moe_lora_align_block_size_kernelIaEEvPT_PilS4_iimiiS4_S4_iS4_S4_S4_iiS4_S4_b,"aw",@nobits
	.sectionflags	@""
	.align	16
.nv.shared._ZN4vllm3moe32moe_lora_align_block_size_kernelIaEEvPT_PilS4_iimiiS4_S4_iS4_S4_S4_iiS4_S4_b:
	.zero		5280


//--------------------- .nv.shared._ZN4vllm3moe51moe_lora_align_block_size_small_batch_expert_kernelIaLi256EEEvPT_PilS4_iimiiS4_S4_iS4_S4_S4_S4_b --------------------------
	.section	.nv.shared._ZN4vllm3moe51moe_lora_align_block_size_small_batch_expert_kernelIaLi256EEEvPT_PilS4_iimiiS4_S4_iS4_S4_S4_S4_b,"aw",@nobits
	.sectionflags	@""
	.align	16
	.zero		1024


//--------------------- .nv.shared._ZN4vllm3moe40lora_count_and_sort_expert_tokens_kernelIhEEvPKT_PiS5_S5_miiiS5_S5_b --------------------------
	.section	.nv.shared._ZN4vllm3moe40lora_count_and_sort_expert_tokens_kernelIhEEvPKT_PiS5_S5_miiiS5_S5_b,"aw",@nobits
	.sectionflags	@""
	.align	16
	.zero		1024


//--------------------- .nv.shared._ZN4vllm3moe32moe_lora_align_block_size_kernelIhEEvPT_PilS4_iimiiS4_S4_iS4_S4_S4_iiS4_S4_b --------------------------
	.section	.nv.shared._ZN4vllm3moe32moe_lora_align_block_size_kernelIhEEvPT_PilS4_iimiiS4_S4_iS4_S4_S4_iiS4_S4_b,"aw",@nobits
	.sectionflags	@""
	.align	16
.nv.shared._ZN4vllm3moe32moe_lora_align_block_size_kernelIhEEvPT_PilS4_iimiiS4_S4_iS4_S4_S4_iiS4_S4_b:
	.zero		5280


//--------------------- .nv.shared._ZN4vllm3moe51moe_lora_align_block_size_small_batch_expert_kernelIhLi256EEEvPT_PilS4_iimiiS4_S4_iS4_S4_S4_S4_b --------------------------
	.section	.nv.shared._ZN4vllm3moe51moe_lora_align_block_size_small_batch_expert_kernelIhLi256EEEvPT_PilS4_iimiiS4_S4_iS4_S4_S4_S4_b,"aw",@nobits
	.sectionflags	@""
	.align	16
	.zero		1024


//--------------------- .nv.shared._ZN4vllm3moe14moe_sum_kernelIN3c108BFloat16ELi4EEEvPT_PKS4_i --------------------------
	.section	.nv.shared._ZN4vllm3moe14moe_sum_kernelIN3c108BFloat16ELi4EEEvPT_PKS4_i,"aw",@nobits
	.sectionflags	@""
	.align	16
	.zero		1024


//--------------------- .nv.shared._ZN4vllm3moe14moe_sum_kernelIN3c104HalfELi4EEEvPT_PKS4_i --------------------------
	.section	.nv.shared._ZN4vllm3moe14moe_sum_kernelIN3c104HalfELi4EEEvPT_PKS4_i,"aw",@nobits
	.sectionflags	@""
	.align	16
	.zero		1024


//--------------------- .nv.shared._ZN4vllm3moe14moe_sum_kernelIfLi4EEEvPT_PKS2_i --------------------------
	.section	.nv.shared._ZN4vllm3moe14moe_sum_kernelIfLi4EEEvPT_PKS2_i,"aw",@nobits
	.sectionflags	@""
	.align	16
	.zero		1024


//--------------------- .nv.shared._ZN4vllm3moe14moe_sum_kernelIN3c108BFloat16ELi3EEEvPT_PKS4_i --------------------------
	.section	.nv.shared._ZN4vllm3moe14moe_sum_kernelIN3c108BFloat16ELi3EEEvPT_PKS4_i,"aw",@nobits
	.sectionflags	@""
	.align	16
	.zero		1024


//--------------------- .nv.shared._ZN4vllm3moe14moe_sum_kernelIN3c104HalfELi3EEEvPT_PKS4_i --------------------------
	.section	.nv.shared._ZN4vllm3moe14moe_sum_kernelIN3c104HalfELi3EEEvPT_PKS4_i,"aw",@nobits
	.sectionflags	@""
	.align	16
	.zero		1024


//--------------------- .nv.shared._ZN4vllm3moe14moe_sum_kernelIfLi3EEEvPT_PKS2_i --------------------------
	.section	.nv.shared._ZN4vllm3moe14moe_sum_kernelIfLi3EEEvPT_PKS2_i,"aw",@nobits
	.sectionflags	@""
	.align	16
	.zero		1024


//--------------------- .nv.shared._ZN4vllm3moe14moe_sum_kernelIN3c108BFloat16ELi2EEEvPT_PKS4_i --------------------------
	.section	.nv.shared._ZN4vllm3moe14moe_sum_kernelIN3c108BFloat16ELi2EEEvPT_PKS4_i,"aw",@nobits
	.sectionflags	@""
	.align	16
	.zero		1024


//--------------------- .nv.shared._ZN4vllm3moe14moe_sum_kernelIN3c104HalfELi2EEEvPT_PKS4_i --------------------------
	.section	.nv.shared._ZN4vllm3moe14moe_sum_kernelIN3c104HalfELi2EEEvPT_PKS4_i,"aw",@nobits
	.sectionflags	@""
	.align	16
	.zero		1024


//--------------------- .nv.shared._ZN4vllm3moe14moe_sum_kernelIfLi2EEEvPT_PKS2_i --------------------------
	.section	.nv.shared._ZN4vllm3moe14moe_sum_kernelIfLi2EEEvPT_PKS2_i,"aw",@nobits
	.sectionflags	@""
	.align	16
	.zero		1024


//--------------------- .nv.shared._ZN4vllm3moe35count_and_sort_expert_tokens_kernelImEEvPKT_PiS5_S5_miiib --------------------------
	.section	.nv.shared._ZN4vllm3moe35count_and_sort_expert_tokens_kernelImEEvPKT_PiS5_S5_miiib,"aw",@nobits
	.sectionflags	@""
	.align	16
	.zero		1024


//--------------------- .nv.shared._ZN4vllm3moe27moe_align_block_size_kernelImEEvPKT_PiS5_S5_S5_iiiimS5_iib --------------------------
	.section	.nv.shared._ZN4vllm3moe27moe_align_block_size_kernelImEEvPKT_PiS5_S5_S5_iiiimS5_iib,"aw",@nobits
	.sectionflags	@""
	.align	16
.nv.shared._ZN4vllm3moe27moe_align_block_size_kernelImEEvPKT_PiS5_S5_S5_iiiimS5_iib:
	.zero		5280


//--------------------- .nv.shared._ZN4vllm3moe46moe_align_block_size_small_batch_expert_kernelImLi256EEEvPKT_PiS5_S5_S5_iimiib --------------------------
	.section	.nv.shared._ZN4vllm3moe46moe_align_block_size_small_batch_expert_kernelImLi256EEEvPKT_PiS5_S5_S5_iimiib,"aw",@nobits
	.sectionflags	@""
	.align	16
	.zero		1024


//--------------------- .nv.shared._ZN4vllm3moe35count_and_sort_expert_tokens_kernelIjEEvPKT_PiS5_S5_miiib --------------------------
	.section	.nv.shared._ZN4vllm3moe35count_and_sort_expert_tokens_kernelIjEEvPKT_PiS5_S5_miiib,"aw",@nobits
	.sectionflags	@""
	.align	16
	.zero		1024


//--------------------- .nv.shared._ZN4vllm3moe27moe_align_block_size_kernelIjEEvPKT_PiS5_S5_S5_iiiimS5_iib --------------------------
	.section	.nv.shared._ZN4vllm3moe27moe_align_block_size_kernelIjEEvPKT_PiS5_S5_S5_iiiimS5_iib,"aw",@nobits
	.sectionflags	@""
	.align	16
.nv.shared._ZN4vllm3moe27moe_align_block_size_kernelIjEEvPKT_PiS5_S5_S5_iiiimS5_iib:
	.zero		5280


//--------------------- .nv.shared._ZN4vllm3moe46moe_align_block_size_small_batch_expert_kernelIjLi256EEEvPKT_PiS5_S5_S5_iimiib --------------------------
	.section	.nv.shared._ZN4vllm3moe46moe_align_block_size_small_batch_expert_kernelIjLi256EEEvPKT_PiS5_S5_S5_iimiib,"aw",@nobits
	.sectionflags	@""
	.align	16
	.zero		1024


//--------------------- .nv.shared._ZN4vllm3moe35count_and_sort_expert_tokens_kernelItEEvPKT_PiS5_S5_miiib --------------------------
	.section	.nv.shared._ZN4vllm3moe35count_and_sort_expert_tokens_kernelItEEvPKT_PiS5_S5_miiib,"aw",@nobits
	.sectionflags	@""
	.align	16
	.zero		1024


//--------------------- .nv.shared._ZN4vllm3moe27moe_align_block_size_kernelItEEvPKT_PiS5_S5_S5_iiiimS5_iib --------------------------
	.section	.nv.shared._ZN4vllm3moe27moe_align_block_size_kernelItEEvPKT_PiS5_S5_S5_iiiimS5_iib,"aw",@nobits
	.sectionflags	@""
	.align	16
.nv.shared._ZN4vllm3moe27moe_align_block_size_kernelItEEvPKT_PiS5_S5_S5_iiiimS5_iib:
	.zero		5280


//--------------------- .nv.shared._ZN4vllm3moe46moe_align_block_size_small_batch_expert_kernelItLi256EEEvPKT_PiS5_S5_S5_iimiib --------------------------
	.section	.nv.shared._ZN4vllm3moe46moe_align_block_size_small_batch_expert_kernelItLi256EEEvPKT_PiS5_S5_S5_iimiib,"aw",@nobits
	.sectionflags	@""
	.align	16
	.zero		1024


//--------------------- .nv.shared._ZN4vllm3moe35count_and_sort_expert_tokens_kernelIlEEvPKT_PiS5_S5_miiib --------------------------
	.section	.nv.shared._ZN4vllm3moe35count_and_sort_expert_tokens_kernelIlEEvPKT_PiS5_S5_miiib,"aw",@nobits
	.sectionflags	@""
	.align	16
	.zero		1024


//--------------------- .nv.shared._ZN4vllm3moe27moe_align_block_size_kernelIlEEvPKT_PiS5_S5_S5_iiiimS5_iib --------------------------
	.section	.nv.shared._ZN4vllm3moe27moe_align_block_size_kernelIlEEvPKT_PiS5_S5_S5_iiiimS5_iib,"aw",@nobits
	.sectionflags	@""
	.align	16
.nv.shared._ZN4vllm3moe27moe_align_block_size_kernelIlEEvPKT_PiS5_S5_S5_iiiimS5_iib:
	.zero		5280


//--------------------- .nv.shared._ZN4vllm3moe46moe_align_block_size_small_batch_expert_kernelIlLi256EEEvPKT_PiS5_S5_S5_iimiib --------------------------
	.section	.nv.shared._ZN4vllm3moe46moe_align_block_size_small_batch_expert_kernelIlLi256EEEvPKT_PiS5_S5_S5_iimiib,"aw",@nobits
	.sectionflags	@""
	.align	16
	.zero		1024


//--------------------- .nv.shared._ZN4vllm3moe35count_and_sort_expert_tokens_kernelIiEEvPKT_PiS5_S5_miiib --------------------------
	.section	.nv.shared._ZN4vllm3moe35count_and_sort_expert_tokens_kernelIiEEvPKT_PiS5_S5_miiib,"aw",@nobits
	.sectionflags	@""
	.align	16
	.zero		1024


//--------------------- .nv.shared._ZN4vllm3moe27moe_align_block_size_kernelIiEEvPKT_PiS5_S5_S5_iiiimS5_iib --------------------------
	.section	.nv.shared._ZN4vllm3moe27moe_align_block_size_kernelIiEEvPKT_PiS5_S5_S5_iiiimS5_iib,"aw",@nobits
	.sectionflags	@""
	.align	16
.nv.shared._ZN4vllm3moe27moe_align_block_size_kernelIiEEvPKT_PiS5_S5_S5_iiiimS5_iib:
	.zero		5280


//--------------------- .nv.shared._ZN4vllm3moe46moe_align_block_size_small_batch_expert_kernelIiLi256EEEvPKT_PiS5_S5_S5_iimiib --------------------------
	.section	.nv.shared._ZN4vllm3moe46moe_align_block_size_small_batch_expert_kernelIiLi256EEEvPKT_PiS5_S5_S5_iimiib,"aw",@nobits
	.sectionflags	@""
	.align	16
	.zero		1024


//--------------------- .nv.shared._ZN4vllm3moe35count_and_sort_expert_tokens_kernelIsEEvPKT_PiS5_S5_miiib --------------------------
	.section	.nv.shared._ZN4vllm3moe35count_and_sort_expert_tokens_kernelIsEEvPKT_PiS5_S5_miiib,"aw",@nobits
	.sectionflags	@""
	.align	16
	.zero		1024


//--------------------- .nv.shared._ZN4vllm3moe27moe_align_block_size_kernelIsEEvPKT_PiS5_S5_S5_iiiimS5_iib --------------------------
	.section	.nv.shared._ZN4vllm3moe27moe_align_block_size_kernelIsEEvPKT_PiS5_S5_S5_iiiimS5_iib,"aw",@nobits
	.sectionflags	@""
	.align	16
.nv.shared._ZN4vllm3moe27moe_align_block_size_kernelIsEEvPKT_PiS5_S5_S5_iiiimS5_iib:
	.zero		5280


//--------------------- .nv.shared._ZN4vllm3moe46moe_align_block_size_small_batch_expert_kernelIsLi256EEEvPKT_PiS5_S5_S5_iimiib --------------------------
	.section	.nv.shared._ZN4vllm3moe46moe_align_block_size_small_batch_expert_kernelIsLi256EEEvPKT_PiS5_S5_S5_iimiib,"aw",@nobits
	.sectionflags	@""
	.align	16
	.zero		1024


//--------------------- .nv.shared._ZN4vllm3moe35count_and_sort_expert_tokens_kernelIaEEvPKT_PiS5_S5_miiib --------------------------
	.section	.nv.shared._ZN4vllm3moe35count_and_sort_expert_tokens_kernelIaEEvPKT_PiS5_S5_miiib,"aw",@nobits
	.sectionflags	@""
	.align	16
	.zero		1024


//--------------------- .nv.shared._ZN4vllm3moe27moe_align_block_size_kernelIaEEvPKT_PiS5_S5_S5_iiiimS5_iib --------------------------
	.section	.nv.shared._ZN4vllm3moe27moe_align_block_size_kernelIaEEvPKT_PiS5_S5_S5_iiiimS5_iib,"aw",@nobits
	.sectionflags	@""
	.align	16
.nv.shared._ZN4vllm3moe27moe_align_block_size_kernelIaEEvPKT_PiS5_S5_S5_iiiimS5_iib:
	.zero		5280


//--------------------- .nv.shared._ZN4vllm3moe46moe_align_block_size_small_batch_expert_kernelIaLi256EEEvPKT_PiS5_S5_S5_iimiib --------------------------
	.section	.nv.shared._ZN4vllm3moe46moe_align_block_size_small_batch_expert_kernelIaLi256EEEvPKT_PiS5_S5_S5_iimiib,"aw",@nobits
	.sectionflags	@""
	.align	16
	.zero		1024


//--------------------- .nv.shared._ZN4vllm3moe35count_and_sort_expert_tokens_kernelIhEEvPKT_PiS5_S5_miiib --------------------------
	.section	.nv.shared._ZN4vllm3moe35count_and_sort_expert_tokens_kernelIhEEvPKT_PiS5_S5_miiib,"aw",@nobits
	.sectionflags	@""
	.align	16
	.zero		1024


//--------------------- .nv.shared._ZN4vllm3moe27moe_align_block_size_kernelIhEEvPKT_PiS5_S5_S5_iiiimS5_iib --------------------------
	.section	.nv.shared._ZN4vllm3moe27moe_align_block_size_kernelIhEEvPKT_PiS5_S5_S5_iiiimS5_iib,"aw",@nobits
	.sectionflags	@""
	.align	16
.nv.shared._ZN4vllm3moe27moe_align_block_size_kernelIhEEvPKT_PiS5_S5_S5_iiiimS5_iib:
	.zero		5280


//--------------------- .nv.shared._ZN4vllm3moe46moe_align_block_size_small_batch_expert_kernelIhLi256EEEvPKT_PiS5_S5_S5_iimiib --------------------------
	.section	.nv.shared._ZN4vllm3moe46moe_align_block_size_small_batch_expert_kernelIhLi256EEEvPKT_PiS5_S5_S5_iimiib,"aw",@nobits
	.sectionflags	@""
	.align	16
	.zero		1024


//--------------------- .nv.shared._ZN3cub18CUB_300001_SM_10306detail11EmptyKernelIvEEvv --------------------------
	.section	.nv.shared._ZN3cub18CUB_300001_SM_10306detail11EmptyKernelIvEEvv,"aw",@nobits
	.sectionflags	@""
	.align	16
	.zero		1024


//--------------------- .nv.constant0._ZN4vllm3moe28batched_moe_align_block_size35batched_moe_align_block_size_kernelEiiiPKiPiS4_S4_ --------------------------
	.section	.nv.constant0._ZN4vllm3moe28batched_moe_align_block_size35batched_moe_align_block_size_kernelEiiiPKiPiS4_S4_,"a",@progbits
	.sectionflags	@""
	.align	4
.nv.constant0._ZN4vllm3moe28batched_moe_align_block_size35batched_moe_align_block_size_kernelEiiiPKiPiS4_S4_:
	.zero		944


//--------------------- .nv.constant0._ZN4vllm3moe40lora_count_and_sort_expert_tokens_kernelIlEEvPKT_PiS5_S5_miiiS5_S5_b --------------------------
	.section	.nv.constant0._ZN4vllm3moe40lora_count_and_sort_expert_tokens_kernelIlEEvPKT_PiS5_S5_miiiS5_S5_b,"a",@progbits
	.sectionflags	@""
	.align	4
.nv.constant0._ZN4vllm3moe40lora_count_and_sort_expert_tokens_kernelIlEEvPKT_PiS5_S5_miiiS5_S5_b:
	.zero		969


//--------------------- .nv.constant0._ZN4vllm3moe32moe_lora_align_block_size_kernelIlEEvPT_PilS4_iimiiS4_S4_iS4_S4_S4_iiS4_S4_b --------------------------
	.section	.nv.constant0._ZN4vllm3moe32moe_lora_align_block_size_kernelIlEEvPT_PilS4_iimiiS4_S4_iS4_S4_S4_iiS4_S4_b,"a",@progbits
	.sectionflags	@""
	.align	4
.nv.constant0._ZN4vllm3moe32moe_lora_align_block_size_kernelIlEEvPT_PilS4_iimiiS4_S4_iS4_S4_S4_iiS4_S4_b:
	.zero		1025


//--------------------- .nv.constant0._ZN4vllm3moe51moe_lora_align_block_size_small_batch_expert_kernelIlLi256EEEvPT_PilS4_iimiiS4_S4_iS4_S4_S4_S4_b --------------------------
	.section	.nv.constant0._ZN4vllm3moe51moe_lora_align_block_size_small_batch_expert_kernelIlLi256EEEvPT_PilS4_iimiiS4_S4_iS4_S4_S4_S4_b,"a",@progbits
	.sectionflags	@""
	.align	4
.nv.constant0._ZN4vllm3moe51moe_lora_align_block_size_small_batch_expert_kernelIlLi256EEEvPT_PilS4_iimiiS4_S4_iS4_S4_S4_S4_b:
	.zero		1009


//--------------------- .nv.constant0._ZN4vllm3moe40lora_count_and_sort_expert_tokens_kernelIiEEvPKT_PiS5_S5_miiiS5_S5_b --------------------------
	.section	.nv.constant0._ZN4vllm3moe40lora_count_and_sort_expert_tokens_kernelIiEEvPKT_PiS5_S5_miiiS5_S5_b,"a",@progbits
	.sectionflags	@""
	.align	4
.nv.constant0._ZN4vllm3moe40lora_count_and_sort_expert_tokens_kernelIiEEvPKT_PiS5_S5_miiiS5_S5_b:
	.zero		969


//--------------------- .nv.constant0._ZN4vllm3moe32moe_lora_align_block_size_kernelIiEEvPT_PilS4_iimiiS4_S4_iS4_S4_S4_iiS4_S4_b --------------------------
	.section	.nv.constant0._ZN4vllm3moe32moe_lora_align_block_size_kernelIiEEvPT_PilS4_iimiiS4_S4_iS4_S4_S4_iiS4_S4_b,"a",@progbits
	.sectionflags	@""
	.align	4
.nv.constant0._ZN4vllm3moe32moe_lora_align_block_size_kernelIiEEvPT_PilS4_iimiiS4_S4_iS4_S4_S4_iiS4_S4_b:
	.zero		1025


//--------------------- .nv.constant0._ZN4vllm3moe51moe_lora_align_block_size_small_batch_expert_kernelIiLi256EEEvPT_PilS4_iimiiS4_S4_iS4_S4_S4_S4_b --------------------------
	.section	.nv.constant0._ZN4vllm3moe51moe_lora_align_block_size_small_batch_expert_kernelIiLi256EEEvPT_PilS4_iimiiS4_S4_iS4_S4_S4_S4_b,"a",@progbits
	.sectionflags	@""
	.align	4
.nv.constant0._ZN4vllm3moe51moe_lora_align_block_size_small_batch_expert_kernelIiLi256EEEvPT_PilS4_iimiiS4_S4_iS4_S4_S4_S4_b:
	.zero		1009


//--------------------- .nv.constant0._ZN4vllm3moe40lora_count_and_sort_expert_tokens_kernelIsEEvPKT_PiS5_S5_miiiS5_S5_b --------------------------
	.section	.nv.constant0._ZN4vllm3moe40lora_count_and_sort_expert_tokens_kernelIsEEvPKT_PiS5_S5_miiiS5_S5_b,"a",@progbits
	.sectionflags	@""
	.align	4
.nv.constant0._ZN4vllm3moe40lora_count_and_sort_expert_tokens_kernelIsEEvPKT_PiS5_S5_miiiS5_S5_b:
	.zero		969


//--------------------- .nv.constant0._ZN4vllm3moe32moe_lora_align_block_size_kernelIsEEvPT_PilS4_iimiiS4_S4_iS4_S4_S4_iiS4_S4_b --------------------------
	.section	.nv.constant0._ZN4vllm3moe32moe_lora_align_block_size_kernelIsEEvPT_PilS4_iimiiS4_S4_iS4_S4_S4_iiS4_S4_b,"a",@progbits
	.sectionflags	@""
	.align	4
.nv.constant0._ZN4vllm3moe32moe_lora_align_block_size_kernelIsEEvPT_PilS4_iimiiS4_S4_iS4_S4_S4_iiS4_S4_b:
	.zero		1025


//--------------------- .nv.constant0._ZN4vllm3moe51moe_lora_align_block_size_small_batch_expert_kernelIsLi256EEEvPT_PilS4_iimiiS4_S4_iS4_S4_S4_S4_b --------------------------
	.section	.nv.constant0._ZN4vllm3moe51moe_lora_align_block_size_small_batch_expert_kernelIsLi256EEEvPT_PilS4_iimiiS4_S4_iS4_S4_S4_S4_b,"a",@progbits
	.sectionflags	@""
	.align	4
.nv.constant0._ZN4vllm3moe51moe_lora_align_block_size_small_batch_expert_kernelIsLi256EEEvPT_PilS4_iimiiS4_S4_iS4_S4_S4_S4_b:
	.zero		1009


//--------------------- .nv.constant0._ZN4vllm3moe40lora_count_and_sort_expert_tokens_kernelIaEEvPKT_PiS5_S5_miiiS5_S5_b --------------------------
	.section	.nv.constant0._ZN4vllm3moe40lora_count_and_sort_expert_tokens_kernelIaEEvPKT_PiS5_S5_miiiS5_S5_b,"a",@progbits
	.sectionflags	@""
	.align	4
.nv.constant0._ZN4vllm3moe40lora_count_and_sort_expert_tokens_kernelIaEEvPKT_PiS5_S5_miiiS5_S5_b:
	.zero		969


//--------------------- .nv.constant0._ZN4vllm3moe32moe_lora_align_block_size_kernelIaEEvPT_PilS4_iimiiS4_S4_iS4_S4_S4_iiS4_S4_b --------------------------
	.section	.nv.constant0._ZN4vllm3moe32moe_lora_align_block_size_kernelIaEEvPT_PilS4_iimiiS4_S4_iS4_S4_S4_iiS4_S4_b,"a",@progbits
	.sectionflags	@""
	.align	4
.nv.constant0._ZN4vllm3moe32moe_lora_align_block_size_kernelIaEEvPT_PilS4_iimiiS4_S4_iS4_S4_S4_iiS4_S4_b:
	.zero		1025


//--------------------- .nv.constant0._ZN4vllm3moe51moe_lora_align_block_size_small_batch_expert_kernelIaLi256EEEvPT_PilS4_iimiiS4_S4_iS4_S4_S4_S4_b --------------------------
	.section	.nv.constant0._ZN4vllm3moe51moe_lora_align_block_size_small_batch_expert_kernelIaLi256EEEvPT_PilS4_iimiiS4_S4_iS4_S4_S4_S4_b,"a",@progbits
	.sectionflags	@""
	.align	4
.nv.constant0._ZN4vllm3moe51moe_lora_align_block_size_small_batch_expert_kernelIaLi256EEEvPT_PilS4_iimiiS4_S4_iS4_S4_S4_S4_b:
	.zero		1009


//--------------------- .nv.constant0._ZN4vllm3moe40lora_count_and_sort_expert_tokens_kernelIhEEvPKT_PiS5_S5_miiiS5_S5_b --------------------------
	.section	.nv.constant0._ZN4vllm3moe40lora_count_and_sort_expert_tokens_kernelIhEEvPKT_PiS5_S5_miiiS5_S5_b,"a",@progbits
	.sectionflags	@""
	.align	4
.nv.constant0._ZN4vllm3moe40lora_count_and_sort_expert_tokens_kernelIhEEvPKT_PiS5_S5_miiiS5_S5_b:
	.zero		969


//--------------------- .nv.constant0._ZN4vllm3moe32moe_lora_align_block_size_kernelIhEEvPT_PilS4_iimiiS4_S4_iS4_S4_S4_iiS4_S4_b --------------------------
	.section	.nv.constant0._ZN4vllm3moe32moe_lora_align_block_size_kernelIhEEvPT_PilS4_iimiiS4_S4_iS4_S4_S4_iiS4_S4_b,"a",@progbits
	.sectionflags	@""
	.align	4
.nv.constant0._ZN4vllm3moe32moe_lora_align_block_size_kernelIhEEvPT_PilS4_iimiiS4_S4_iS4_S4_S4_iiS4_S4_b:
	.zero		1025


//--------------------- .nv.constant0._ZN4vllm3moe51moe_lora_align_block_size_small_batch_expert_kernelIhLi256EEEvPT_PilS4_iimiiS4_S4_iS4_S4_S4_S4_b --------------------------
	.section	.nv.constant0._ZN4vllm3moe51moe_lora_align_block_size_small_batch_expert_kernelIhLi256EEEvPT_PilS4_iimiiS4_S4_iS4_S4_S4_S4_b,"a",@progbits
	.sectionflags	@""
	.align	4
.nv.constant0._ZN4vllm3moe51moe_lora_align_block_size_small_batch_expert_kernelIhLi256EEEvPT_PilS4_iimiiS4_S4_iS4_S4_S4_S4_b:
	.zero		1009


//--------------------- .nv.constant0._ZN4vllm3moe14moe_sum_kernelIN3c108BFloat16ELi4EEEvPT_PKS4_i --------------------------
	.section	.nv.constant0._ZN4vllm3moe14moe_sum_kernelIN3c108BFloat16ELi4EEEvPT_PKS4_i,"a",@progbits
	.sectionflags	@""
	.align	4
.nv.constant0._ZN4vllm3moe14moe_sum_kernelIN3c108BFloat16ELi4EEEvPT_PKS4_i:
	.zero		916


//--------------------- .nv.constant0._ZN4vllm3moe14moe_sum_kernelIN3c104HalfELi4EEEvPT_PKS4_i --------------------------
	.section	.nv.constant0._ZN4vllm3moe14moe_sum_kernelIN3c104HalfELi4EEEvPT_PKS4_i,"a",@progbits
	.sectionflags	@""
	.align	4
.nv.constant0._ZN4vllm3moe14moe_sum_kernelIN3c104HalfELi4EEEvPT_PKS4_i:
	.zero		916


//--------------------- .nv.constant0._ZN4vllm3moe14moe_sum_kernelIfLi4EEEvPT_PKS2_i --------------------------
	.section	.nv.constant0._ZN4vllm3moe14moe_sum_kernelIfLi4EEEvPT_PKS2_i,"a",@progbits
	.sectionflags	@""
	.align	4
.nv.constant0._ZN4vllm3moe14moe_sum_kernelIfLi4EEEvPT_PKS2_i:
	.zero		916


//--------------------- .nv.constant0._ZN4vllm3moe14moe_sum_kernelIN3c108BFloat16ELi3EEEvPT_PKS4_i --------------------------
	.section	.nv.constant0._ZN4vllm3moe14moe_sum_kernelIN3c108BFloat16ELi3EEEvPT_PKS4_i,"a",@progbits
	.sectionflags	@""
	.align	4
.nv.constant0._ZN4vllm3moe14moe_sum_kernelIN3c108BFloat16ELi3EEEvPT_PKS4_i:
	.zero		916


//--------------------- .nv.constant0._ZN4vllm3moe14moe_sum_kernelIN3c104HalfELi3EEEvPT_PKS4_i --------------------------
	.section	.nv.constant0._ZN4vllm3moe14moe_sum_kernelIN3c104HalfELi3EEEvPT_PKS4_i,"a",@progbits
	.sectionflags	@""
	.align	4
.nv.constant0._ZN4vllm3moe14moe_sum_kernelIN3c104HalfELi3EEEvPT_PKS4_i:
	.zero		916


//--------------------- .nv.constant0._ZN4vllm3moe14moe_sum_kernelIfLi3EEEvPT_PKS2_i --------------------------
	.section	.nv.constant0._ZN4vllm3moe14moe_sum_kernelIfLi3EEEvPT_PKS2_i,"a",@progbits
	.sectionflags	@""
	.align	4
.nv.constant0._ZN4vllm3moe14moe_sum_kernelIfLi3EEEvPT_PKS2_i:
	.zero		916


//--------------------- .nv.constant0._ZN4vllm3moe14moe_sum_kernelIN3c108BFloat16ELi2EEEvPT_PKS4_i --------------------------
	.section	.nv.constant0._ZN4vllm3moe14moe_sum_kernelIN3c108BFloat16ELi2EEEvPT_PKS4_i,"a",@progbits
	.sectionflags	@""
	.align	4
.nv.constant0._ZN4vllm3moe14moe_sum_kernelIN3c108BFloat16ELi2EEEvPT_PKS4_i:
	.zero		916


//--------------------- .nv.constant0._ZN4vllm3moe14moe_sum_kernelIN3c104HalfELi2EEEvPT_PKS4_i --------------------------
	.section	.nv.constant0._ZN4vllm3moe14moe_sum_kernelIN3c104HalfELi2EEEvPT_PKS4_i,"a",@progbits
	.sectionflags	@""
	.align	4
.nv.constant0._ZN4vllm3moe14moe_sum_kernelIN3c104HalfELi2EEEvPT_PKS4_i:
	.zero		916


//--------------------- .nv.constant0._ZN4vllm3moe14moe_sum_kernelIfLi2EEEvPT_PKS2_i --------------------------
	.section	.nv.constant0._ZN4vllm3moe14moe_sum_kernelIfLi2EEEvPT_PKS2_i,"a",@progbits
	.sectionflags	@""
	.align	4
.nv.constant0._ZN4vllm3moe14moe_sum_kernelIfLi2EEEvPT_PKS2_i:
	.zero		916


//--------------------- .nv.constant0._ZN4vllm3moe35count_and_sort_expert_tokens_kernelImEEvPKT_PiS5_S5_miiib --------------------------
	.section	.nv.constant0._ZN4vllm3moe35count_and_sort_expert_tokens_kernelImEEvPKT_PiS5_S5_miiib,"a",@progbits
	.sectionflags	@""
	.align	4
.nv.constant0._ZN4vllm3moe35count_and_sort_expert_tokens_kernelImEEvPKT_PiS5_S5_miiib:
	.zero		949


//--------------------- .nv.constant0._ZN4vllm3moe27moe_align_block_size_kernelImEEvPKT_PiS5_S5_S5_iiiimS5_iib --------------------------
	.section	.nv.constant0._ZN4vllm3moe27moe_align_block_size_kernelImEEvPKT_PiS5_S5_S5_iiiimS5_iib,"a",@progbits
	.sectionflags	@""
	.align	4
.nv.constant0._ZN4vllm3moe27moe_align_block_size_kernelImEEvPKT_PiS5_S5_S5_iiiimS5_iib:
	.zero		977


//--------------------- .nv.constant0._ZN4vllm3moe46moe_align_block_size_small_batch_expert_kernelImLi256EEEvPKT_PiS5_S5_S5_iimiib --------------------------
	.section	.nv.constant0._ZN4vllm3moe46moe_align_block_size_small_batch_expert_kernelImLi256EEEvPKT_PiS5_S5_S5_iimiib,"a",@progbits
	.sectionflags	@""
	.align	4
.nv.constant0._ZN4vllm3moe46moe_align_block_size_small_batch_expert_kernelImLi256EEEvPKT_PiS5_S5_S5_iimiib:
	.zero		961


//--------------------- .nv.constant0._ZN4vllm3moe35count_and_sort_expert_tokens_kernelIjEEvPKT_PiS5_S5_miiib --------------------------
	.section	.nv.constant0._ZN4vllm3moe35count_and_sort_expert_tokens_kernelIjEEvPKT_PiS5_S5_miiib,"a",@progbits
	.sectionflags	@""
	.align	4
.nv.constant0._ZN4vllm3moe35count_and_sort_expert_tokens_kernelIjEEvPKT_PiS5_S5_miiib:
	.zero		949


//--------------------- .nv.constant0._ZN4vllm3moe27moe_align_block_size_kernelIjEEvPKT_PiS5_S5_S5_iiiimS5_iib --------------------------
	.section	.nv.constant0._ZN4vllm3moe27moe_align_block_size_kernelIjEEvPKT_PiS5_S5_S5_iiiimS5_iib,"a",@progbits
	.sectionflags	@""
	.align	4
.nv.constant0._ZN4vllm3moe27moe_align_block_size_kernelIjEEvPKT_PiS5_S5_S5_iiiimS5_iib:
	.zero		977


//--------------------- .nv.constant0._ZN4vllm3moe46moe_align_block_size_small_batch_expert_kernelIjLi256EEEvPKT_PiS5_S5_S5_iimiib --------------------------
	.section	.nv.constant0._ZN4vllm3moe46moe_align_block_size_small_batch_expert_kernelIjLi256EEEvPKT_PiS5_S5_S5_iimiib,"a",@progbits
	.sectionflags	@""
	.align	4
.nv.constant0._ZN4vllm3moe46moe_align_block_size_small_batch_expert_kernelIjLi256EEEvPKT_PiS5_S5_S5_iimiib:
	.zero		961


//--------------------- .nv.constant0._ZN4vllm3moe35count_and_sort_expert_tokens_kernelItEEvPKT_PiS5_S5_miiib --------------------------
	.section	.nv.constant0._ZN4vllm3moe35count_and_sort_expert_tokens_kernelItEEvPKT_PiS5_S5_miiib,"a",@progbits
	.sectionflags	@""
	.align	4
.nv.constant0._ZN4vllm3moe35count_and_sort_expert_tokens_kernelItEEvPKT_PiS5_S5_miiib:
	.zero		949


//--------------------- .nv.constant0._ZN4vllm3moe27moe_align_block_size_kernelItEEvPKT_PiS5_S5_S5_iiiimS5_iib --------------------------
	.section	.nv.constant0._ZN4vllm3moe27moe_align_block_size_kernelItEEvPKT_PiS5_S5_S5_iiiimS5_iib,"a",@progbits
	.sectionflags	@""
	.align	4
.nv.constant0._ZN4vllm3moe27moe_align_block_size_kernelItEEvPKT_PiS5_S5_S5_iiiimS5_iib:
	.zero		977


//--------------------- .nv.constant0._ZN4vllm3moe46moe_align_block_size_small_batch_expert_kernelItLi256EEEvPKT_PiS5_S5_S5_iimiib --------------------------
	.section	.nv.constant0._ZN4vllm3moe46moe_align_block_size_small_batch_expert_kernelItLi256EEEvPKT_PiS5_S5_S5_iimiib,"a",@progbits
	.sectionflags	@""
	.align	4
.nv.constant0._ZN4vllm3moe46moe_align_block_size_small_batch_expert_kernelItLi256EEEvPKT_PiS5_S5_S5_iimiib:
	.zero		961


//--------------------- .nv.constant0._ZN4vllm3moe35count_and_sort_expert_tokens_kernelIlEEvPKT_PiS5_S5_miiib --------------------------
	.section	.nv.constant0._ZN4vllm3moe35count_and_sort_expert_tokens_kernelIlEEvPKT_PiS5_S5_miiib,"a",@progbits
	.sectionflags	@""
	.align	4
.nv.constant0._ZN4vllm3moe35count_and_sort_expert_tokens_kernelIlEEvPKT_PiS5_S5_miiib:
	.zero		949


//--------------------- .nv.constant0._ZN4vllm3moe27moe_align_block_size_kernelIlEEvPKT_PiS5_S5_S5_iiiimS5_iib --------------------------
	.section	.nv.constant0._ZN4vllm3moe27moe_align_block_size_kernelIlEEvPKT_PiS5_S5_S5_iiiimS5_iib,"a",@progbits
	.sectionflags	@""
	.align	4
.nv.constant0._ZN4vllm3moe27moe_align_block_size_kernelIlEEvPKT_PiS5_S5_S5_iiiimS5_iib:
	.zero		977


//--------------------- .nv.constant0._ZN4vllm3moe46moe_align_block_size_small_batch_expert_kernelIlLi256EEEvPKT_PiS5_S5_S5_iimiib --------------------------
	.section	.nv.constant0._ZN4vllm3moe46moe_align_block_size_small_batch_expert_kernelIlLi256EEEvPKT_PiS5_S5_S5_iimiib,"a",@progbits
	.sectionflags	@""
	.align	4
.nv.constant0._ZN4vllm3moe46moe_align_block_size_small_batch_expert_kernelIlLi256EEEvPKT_PiS5_S5_S5_iimiib:
	.zero		961


//--------------------- .nv.constant0._ZN4vllm3moe35count_and_sort_expert_tokens_kernelIiEEvPKT_PiS5_S5_miiib --------------------------
	.section	.nv.constant0._ZN4vllm3moe35count_and_sort_expert_tokens_kernelIiEEvPKT_PiS5_S5_miiib,"a",@progbits
	.sectionflags	@""
	.align	4
.nv.constant0._ZN4vllm3moe35count_and_sort_expert_tokens_kernelIiEEvPKT_PiS5_S5_miiib:
	.zero		949


//--------------------- .nv.constant0._ZN4vllm3moe27moe_align_block_size_kernelIiEEvPKT_PiS5_S5_S5_iiiimS5_iib --------------------------
	.section	.nv.constant0._ZN4vllm3moe27moe_align_block_size_kernelIiEEvPKT_PiS5_S5_S5_iiiimS5_iib,"a",@progbits
	.sectionflags	@""
	.align	4
.nv.constant0._ZN4vllm3moe27moe_align_block_size_kernelIiEEvPKT_PiS5_S5_S5_iiiimS5_iib:
	.zero		977


//--------------------- .nv.constant0._ZN4vllm3moe46moe_align_block_size_small_batch_expert_kernelIiLi256EEEvPKT_PiS5_S5_S5_iimiib --------------------------
	.section	.nv.constant0._ZN4vllm3moe46moe_align_block_size_small_batch_expert_kernelIiLi256EEEvPKT_PiS5_S5_S5_iimiib,"a",@progbits
	.sectionflags	@""
	.align	4
.nv.constant0._ZN4vllm3moe46moe_align_block_size_small_batch_expert_kernelIiLi256EEEvPKT_PiS5_S5_S5_iimiib:
	.zero		961


//--------------------- .nv.constant0._ZN4vllm3moe35count_and_sort_expert_tokens_kernelIsEEvPKT_PiS5_S5_miiib --------------------------
	.section	.nv.constant0._ZN4vllm3moe35count_and_sort_expert_tokens_kernelIsEEvPKT_PiS5_S5_miiib,"a",@progbits
	.sectionflags	@""
	.align	4
.nv.constant0._ZN4vllm3moe35count_and_sort_expert_tokens_kernelIsEEvPKT_PiS5_S5_miiib:
	.zero		949


//--------------------- .nv.constant0._ZN4vllm3moe27moe_align_block_size_kernelIsEEvPKT_PiS5_S5_S5_iiiimS5_iib --------------------------
	.section	.nv.constant0._ZN4vllm3moe27moe_align_block_size_kernelIsEEvPKT_PiS5_S5_S5_iiiimS5_iib,"a",@progbits
	.sectionflags	@""
	.align	4
.nv.constant0._ZN4vllm3moe27moe_align_block_size_kernelIsEEvPKT_PiS5_S5_S5_iiiimS5_iib:
	.zero		977


//--------------------- .nv.constant0._ZN4vllm3moe46moe_align_block_size_small_batch_expert_kernelIsLi256EEEvPKT_PiS5_S5_S5_iimiib --------------------------
	.section	.nv.constant0._ZN4vllm3moe46moe_align_block_size_small_batch_expert_kernelIsLi256EEEvPKT_PiS5_S5_S5_iimiib,"a",@progbits
	.sectionflags	@""
	.align	4
.nv.constant0._ZN4vllm3moe46moe_align_block_size_small_batch_expert_kernelIsLi256EEEvPKT_PiS5_S5_S5_iimiib:
	.zero		961


//--------------------- .nv.constant0._ZN4vllm3moe35count_and_sort_expert_tokens_kernelIaEEvPKT_PiS5_S5_miiib --------------------------
	.section	.nv.constant0._ZN4vllm3moe35count_and_sort_expert_tokens_kernelIaEEvPKT_PiS5_S5_miiib,"a",@progbits
	.sectionflags	@""
	.align	4
.nv.constant0._ZN4vllm3moe35count_and_sort_expert_tokens_kernelIaEEvPKT_PiS5_S5_miiib:
	.zero		949


//--------------------- .nv.constant0._ZN4vllm3moe27moe_align_block_size_kernelIaEEvPKT_PiS5_S5_S5_iiiimS5_iib --------------------------
	.section	.nv.constant0._ZN4vllm3moe27moe_align_block_size_kernelIaEEvPKT_PiS5_S5_S5_iiiimS5_iib,"a",@progbits
	.sectionflags	@""
	.align	4
.nv.constant0._ZN4vllm3moe27moe_align_block_size_kernelIaEEvPKT_PiS5_S5_S5_iiiimS5_iib:
	.zero		977


//--------------------- .nv.constant0._ZN4vllm3moe46moe_align_block_size_small_batch_expert_kernelIaLi256EEEvPKT_PiS5_S5_S5_iimiib --------------------------
	.section	.nv.constant0._ZN4vllm3moe46moe_align_block_size_small_batch_expert_kernelIaLi256EEEvPKT_PiS5_S5_S5_iimiib,"a",@progbits
	.sectionflags	@""
	.align	4
.nv.constant0._ZN4vllm3moe46moe_align_block_size_small_batch_expert_kernelIaLi256EEEvPKT_PiS5_S5_S5_iimiib:
	.zero		961


//--------------------- .nv.constant0._ZN4vllm3moe35count_and_sort_expert_tokens_kernelIhEEvPKT_PiS5_S5_miiib --------------------------
	.section	.nv.constant0._ZN4vllm3moe35count_and_sort_expert_tokens_kernelIhEEvPKT_PiS5_S5_miiib,"a",@progbits
	.sectionflags	@""
	.align	4
.nv.constant0._ZN4vllm3moe35count_and_sort_expert_tokens_kernelIhEEvPKT_PiS5_S5_miiib:
	.zero		949


//--------------------- .nv.constant0._ZN4vllm3moe27moe_align_block_size_kernelIhEEvPKT_PiS5_S5_S5_iiiimS5_iib --------------------------
	.section	.nv.constant0._ZN4vllm3moe27moe_align_block_size_kernelIhEEvPKT_PiS5_S5_S5_iiiimS5_iib,"a",@progbits
	.sectionflags	@""
	.align	4
.nv.constant0._ZN4vllm3moe27moe_align_block_size_kernelIhEEvPKT_PiS5_S5_S5_iiiimS5_iib:
	.zero		977


//--------------------- .nv.constant0._ZN4vllm3moe46moe_align_block_size_small_batch_expert_kernelIhLi256EEEvPKT_PiS5_S5_S5_iimiib --------------------------
	.section	.nv.constant0._ZN4vllm3moe46moe_align_block_size_small_batch_expert_kernelIhLi256EEEvPKT_PiS5_S5_S5_iimiib,"a",@progbits
	.sectionflags	@""
	.align	4
.nv.constant0._ZN4vllm3moe46moe_align_block_size_small_batch_expert_kernelIhLi256EEEvPKT_PiS5_S5_S5_iimiib:
	.zero		961


//--------------------- .nv.constant0._ZN3cub18CUB_300001_SM_10306detail11EmptyKernelIvEEvv --------------------------
	.section	.nv.constant0._ZN3cub18CUB_300001_SM_10306detail11EmptyKernelIvEEvv,"a",@progbits
	.sectionflags	@""
	.align	4
.nv.constant0._ZN3cub18CUB_300001_SM_10306detail11EmptyKernelIvEEvv:
	.zero		896


//--------------------- SYMBOLS --------------------------

	.type		.nv.reservedSmem.offset0,@object
	.size		.nv.reservedSmem.offset0,0x4
	.type		.nv.reservedSmem.cap,@object
	.size		.nv.reservedSmem.cap,0x4
